	.target	sm_80

	.elftype	@"ET_EXEC"


//--------------------- .note.nv.tkinfo           --------------------------
	.section	.note.nv.tkinfo,"",@"SHT_NOTE"
	.sectionflags	@"SHF_NOTE_NV_TKINFO"
	.tkinfo
        /*0018*/ 	.word	0x00000002
        /*0030*/ 	.string	""
        /*0030*/ 	.string	"ptxas"
        /*0030*/ 	.string	"Cuda compilation tools, release 13.0, V13.0.88"
        /*0030*/ 	.string	"Build cuda_13.0.r13.0/compiler.36424714_0"
        /*0030*/ 	.string	"-arch sm_80 -m 64 "



//--------------------- .note.nv.cuinfo           --------------------------
	.section	.note.nv.cuinfo,"",@"SHT_NOTE"
	.sectionflags	@"SHF_NOTE_NV_CUINFO"
        /*0018*/ 	.short	0x0002
        /*001a*/ 	.short	0x0050
        /*001c*/ 	.short	0x0082
	.zero		2


//--------------------- .nv.info                  --------------------------
	.section	.nv.info,"",@"SHT_CUDA_INFO"
	.align	4


	//----- nvinfo : EIATTR_REGCOUNT
	.align		4
        /*0000*/ 	.byte	0x04, 0x2f
        /*0002*/ 	.short	(.L_29 - .L_28)
	.align		4
.L_28:
        /*0004*/ 	.word	index@(_ZN2at6native13col2im_kernelIddEEvlPKT_llllllllllllPS2_)
        /*0008*/ 	.word	0x00000040


	//----- nvinfo : EIATTR_FRAME_SIZE
	.align		4
.L_29:
        /*000c*/ 	.byte	0x04, 0x11
        /*000e*/ 	.short	(.L_31 - .L_30)
	.align		4
.L_30:
        /*0010*/ 	.word	index@($__internal_11_$__cuda_sm20_rem_s64)
        /*0014*/ 	.word	0x00000000


	//----- nvinfo : EIATTR_FRAME_SIZE
	.align		4
.L_31:
        /*0018*/ 	.byte	0x04, 0x11
        /*001a*/ 	.short	(.L_33 - .L_32)
	.align		4
.L_32:
        /*001c*/ 	.word	index@($__internal_10_$__cuda_sm20_div_s64)
        /*0020*/ 	.word	0x00000000


	//----- nvinfo : EIATTR_FRAME_SIZE
	.align		4
.L_33:
        /*0024*/ 	.byte	0x04, 0x11
        /*0026*/ 	.short	(.L_35 - .L_34)
	.align		4
.L_34:
        /*0028*/ 	.word	index@(_ZN2at6native13col2im_kernelIddEEvlPKT_llllllllllllPS2_)
        /*002c*/ 	.word	0x00000000


	//----- nvinfo : EIATTR_REGCOUNT
	.align		4
.L_35:
        /*0030*/ 	.byte	0x04, 0x2f
        /*0032*/ 	.short	(.L_37 - .L_36)
	.align		4
.L_36:
        /*0034*/ 	.word	index@(_ZN2at6native13col2im_kernelIffEEvlPKT_llllllllllllPS2_)
        /*0038*/ 	.word	0x0000003e


	//----- nvinfo : EIATTR_FRAME_SIZE
	.align		4
.L_37:
        /*003c*/ 	.byte	0x04, 0x11
        /*003e*/ 	.short	(.L_39 - .L_38)
	.align		4
.L_38:
        /*0040*/ 	.word	index@($__internal_9_$__cuda_sm20_rem_s64)
        /*0044*/ 	.word	0x00000000


	//----- nvinfo : EIATTR_FRAME_SIZE
	.align		4
.L_39:
        /*0048*/ 	.byte	0x04, 0x11
        /*004a*/ 	.short	(.L_41 - .L_40)
	.align		4
.L_40:
        /*004c*/ 	.word	index@($__internal_8_$__cuda_sm20_div_s64)
        /*0050*/ 	.word	0x00000000


	//----- nvinfo : EIATTR_FRAME_SIZE
	.align		4
.L_41:
        /*0054*/ 	.byte	0x04, 0x11
        /*0056*/ 	.short	(.L_43 - .L_42)
	.align		4
.L_42:
        /*0058*/ 	.word	index@(_ZN2at6native13col2im_kernelIffEEvlPKT_llllllllllllPS2_)
        /*005c*/ 	.word	0x00000000


	//----- nvinfo : EIATTR_REGCOUNT
	.align		4
.L_43:
        /*0060*/ 	.byte	0x04, 0x2f
        /*0062*/ 	.short	(.L_45 - .L_44)
	.align		4
.L_44:
        /*0064*/ 	.word	index@(_ZN2at6native13col2im_kernelIN3c104HalfEfEEvlPKT_llllllllllllPS4_)
        /*0068*/ 	.word	0x0000003e


	//----- nvinfo : EIATTR_FRAME_SIZE
	.align		4
.L_45:
        /*006c*/ 	.byte	0x04, 0x11
        /*006e*/ 	.short	(.L_47 - .L_46)
	.align		4
.L_46:
        /*0070*/ 	.word	index@($__internal_7_$__cuda_sm20_rem_s64)
        /*0074*/ 	.word	0x00000000


	//----- nvinfo : EIATTR_FRAME_SIZE
	.align		4
.L_47:
        /*0078*/ 	.byte	0x04, 0x11
        /*007a*/ 	.short	(.L_49 - .L_48)
	.align		4
.L_48:
        /*007c*/ 	.word	index@($__internal_6_$__cuda_sm20_div_s64)
        /*0080*/ 	.word	0x00000000


	//----- nvinfo : EIATTR_FRAME_SIZE
	.align		4
.L_49:
        /*0084*/ 	.byte	0x04, 0x11
        /*0086*/ 	.short	(.L_51 - .L_50)
	.align		4
.L_50:
        /*0088*/ 	.word	index@(_ZN2at6native13col2im_kernelIN3c104HalfEfEEvlPKT_llllllllllllPS4_)
        /*008c*/ 	.word	0x00000000


	//----- nvinfo : EIATTR_REGCOUNT
	.align		4
.L_51:
        /*0090*/ 	.byte	0x04, 0x2f
        /*0092*/ 	.short	(.L_53 - .L_52)
	.align		4
.L_52:
        /*0094*/ 	.word	index@(_ZN2at6native13col2im_kernelIN3c108BFloat16EfEEvlPKT_llllllllllllPS4_)
        /*0098*/ 	.word	0x0000003e


	//----- nvinfo : EIATTR_FRAME_SIZE
	.align		4
.L_53:
        /*009c*/ 	.byte	0x04, 0x11
        /*009e*/ 	.short	(.L_55 - .L_54)
	.align		4
.L_54:
        /*00a0*/ 	.word	index@($__internal_5_$__cuda_sm20_rem_s64)
        /*00a4*/ 	.word	0x00000000


	//----- nvinfo : EIATTR_FRAME_SIZE
	.align		4
.L_55:
        /*00a8*/ 	.byte	0x04, 0x11
        /*00aa*/ 	.short	(.L_57 - .L_56)
	.align		4
.L_56:
        /*00ac*/ 	.word	index@($__internal_4_$__cuda_sm20_div_s64)
        /*00b0*/ 	.word	0x00000000


	//----- nvinfo : EIATTR_FRAME_SIZE
	.align		4
.L_57:
        /*00b4*/ 	.byte	0x04, 0x11
        /*00b6*/ 	.short	(.L_59 - .L_58)
	.align		4
.L_58:
        /*00b8*/ 	.word	index@(_ZN2at6native13col2im_kernelIN3c108BFloat16EfEEvlPKT_llllllllllllPS4_)
        /*00bc*/ 	.word	0x00000000


	//----- nvinfo : EIATTR_REGCOUNT
	.align		4
.L_59:
        /*00c0*/ 	.byte	0x04, 0x2f
        /*00c2*/ 	.short	(.L_61 - .L_60)
	.align		4
.L_60:
        /*00c4*/ 	.word	index@(_ZN2at6native13im2col_kernelIdEEvlPKT_llllllllllllPS2_)
        /*00c8*/ 	.word	0x0000003a


	//----- nvinfo : EIATTR_FRAME_SIZE
	.align		4
.L_61:
        /*00cc*/ 	.byte	0x04, 0x11
        /*00ce*/ 	.short	(.L_63 - .L_62)
	.align		4
.L_62:
        /*00d0*/ 	.word	index@($__internal_3_$__cuda_sm20_div_s64)
        /*00d4*/ 	.word	0x00000000


	//----- nvinfo : EIATTR_FRAME_SIZE
	.align		4
.L_63:
        /*00d8*/ 	.byte	0x04, 0x11
        /*00da*/ 	.short	(.L_65 - .L_64)
	.align		4
.L_64:
        /*00dc*/ 	.word	index@(_ZN2at6native13im2col_kernelIdEEvlPKT_llllllllllllPS2_)
        /*00e0*/ 	.word	0x00000000


	//----- nvinfo : EIATTR_REGCOUNT
	.align		4
.L_65:
        /*00e4*/ 	.byte	0x04, 0x2f
        /*00e6*/ 	.short	(.L_67 - .L_66)
	.align		4
.L_66:
        /*00e8*/ 	.word	index@(_ZN2at6native13im2col_kernelIfEEvlPKT_llllllllllllPS2_)
        /*00ec*/ 	.word	0x00000038


	//----- nvinfo : EIATTR_FRAME_SIZE
	.align		4
.L_67:
        /*00f0*/ 	.byte	0x04, 0x11
        /*00f2*/ 	.short	(.L_69 - .L_68)
	.align		4
.L_68:
        /*00f4*/ 	.word	index@($__internal_2_$__cuda_sm20_div_s64)
        /*00f8*/ 	.word	0x00000000


	//----- nvinfo : EIATTR_FRAME_SIZE
	.align		4
.L_69:
        /*00fc*/ 	.byte	0x04, 0x11
        /*00fe*/ 	.short	(.L_71 - .L_70)
	.align		4
.L_70:
        /*0100*/ 	.word	index@(_ZN2at6native13im2col_kernelIfEEvlPKT_llllllllllllPS2_)
        /*0104*/ 	.word	0x00000000


	//----- nvinfo : EIATTR_REGCOUNT
	.align		4
.L_71:
        /*0108*/ 	.byte	0x04, 0x2f
        /*010a*/ 	.short	(.L_73 - .L_72)
	.align		4
.L_72:
        /*010c*/ 	.word	index@(_ZN2at6native13im2col_kernelIN3c104HalfEEEvlPKT_llllllllllllPS4_)
        /*0110*/ 	.word	0x0000002c


	//----- nvinfo : EIATTR_FRAME_SIZE
	.align		4
.L_73:
        /*0114*/ 	.byte	0x04, 0x11
        /*0116*/ 	.short	(.L_75 - .L_74)
	.align		4
.L_74:
        /*0118*/ 	.word	index@($__internal_1_$__cuda_sm20_div_s64)
        /*011c*/ 	.word	0x00000000


	//----- nvinfo : EIATTR_FRAME_SIZE
	.align		4
.L_75:
        /*0120*/ 	.byte	0x04, 0x11
        /*0122*/ 	.short	(.L_77 - .L_76)
	.align		4
.L_76:
        /*0124*/ 	.word	index@(_ZN2at6native13im2col_kernelIN3c104HalfEEEvlPKT_llllllllllllPS4_)
        /*0128*/ 	.word	0x00000000


	//----- nvinfo : EIATTR_REGCOUNT
	.align		4
.L_77:
        /*012c*/ 	.byte	0x04, 0x2f
        /*012e*/ 	.short	(.L_79 - .L_78)
	.align		4
.L_78:
        /*0130*/ 	.word	index@(_ZN2at6native13im2col_kernelIN3c108BFloat16EEEvlPKT_llllllllllllPS4_)
        /*0134*/ 	.word	0x0000002c


	//----- nvinfo : EIATTR_FRAME_SIZE
	.align		4
.L_79:
        /*0138*/ 	.byte	0x04, 0x11
        /*013a*/ 	.short	(.L_81 - .L_80)
	.align		4
.L_80:
        /*013c*/ 	.word	index@($__internal_0_$__cuda_sm20_div_s64)
        /*0140*/ 	.word	0x00000000


	//----- nvinfo : EIATTR_FRAME_SIZE
	.align		4
.L_81:
        /*0144*/ 	.byte	0x04, 0x11
        /*0146*/ 	.short	(.L_83 - .L_82)
	.align		4
.L_82:
        /*0148*/ 	.word	index@(_ZN2at6native13im2col_kernelIN3c108BFloat16EEEvlPKT_llllllllllllPS4_)
        /*014c*/ 	.word	0x00000000


	//----- nvinfo : EIATTR_MIN_STACK_SIZE
	.align		4
.L_83:
        /*0150*/ 	.byte	0x04, 0x12
        /*0152*/ 	.short	(.L_85 - .L_84)
	.align		4
.L_84:
        /*0154*/ 	.word	index@(_ZN2at6native13im2col_kernelIN3c108BFloat16EEEvlPKT_llllllllllllPS4_)
        /*0158*/ 	.word	0x00000000


	//----- nvinfo : EIATTR_MIN_STACK_SIZE
	.align		4
.L_85:
        /*015c*/ 	.byte	0x04, 0x12
        /*015e*/ 	.short	(.L_87 - .L_86)
	.align		4
.L_86:
        /*0160*/ 	.word	index@(_ZN2at6native13im2col_kernelIN3c104HalfEEEvlPKT_llllllllllllPS4_)
        /*0164*/ 	.word	0x00000000


	//----- nvinfo : EIATTR_MIN_STACK_SIZE
	.align		4
.L_87:
        /*0168*/ 	.byte	0x04, 0x12
        /*016a*/ 	.short	(.L_89 - .L_88)
	.align		4
.L_88:
        /*016c*/ 	.word	index@(_ZN2at6native13im2col_kernelIfEEvlPKT_llllllllllllPS2_)
        /*0170*/ 	.word	0x00000000


	//----- nvinfo : EIATTR_MIN_STACK_SIZE
	.align		4
.L_89:
        /*0174*/ 	.byte	0x04, 0x12
        /*0176*/ 	.short	(.L_91 - .L_90)
	.align		4
.L_90:
        /*0178*/ 	.word	index@(_ZN2at6native13im2col_kernelIdEEvlPKT_llllllllllllPS2_)
        /*017c*/ 	.word	0x00000000


	//----- nvinfo : EIATTR_MIN_STACK_SIZE
	.align		4
.L_91:
        /*0180*/ 	.byte	0x04, 0x12
        /*0182*/ 	.short	(.L_93 - .L_92)
	.align		4
.L_92:
        /*0184*/ 	.word	index@(_ZN2at6native13col2im_kernelIN3c108BFloat16EfEEvlPKT_llllllllllllPS4_)
        /*0188*/ 	.word	0x00000000


	//----- nvinfo : EIATTR_MIN_STACK_SIZE
	.align		4
.L_93:
        /*018c*/ 	.byte	0x04, 0x12
        /*018e*/ 	.short	(.L_95 - .L_94)
	.align		4
.L_94:
        /*0190*/ 	.word	index@(_ZN2at6native13col2im_kernelIN3c104HalfEfEEvlPKT_llllllllllllPS4_)
        /*0194*/ 	.word	0x00000000


	//----- nvinfo : EIATTR_MIN_STACK_SIZE
	.align		4
.L_95:
        /*0198*/ 	.byte	0x04, 0x12
        /*019a*/ 	.short	(.L_97 - .L_96)
	.align		4
.L_96:
        /*019c*/ 	.word	index@(_ZN2at6native13col2im_kernelIffEEvlPKT_llllllllllllPS2_)
        /*01a0*/ 	.word	0x00000000


	//----- nvinfo : EIATTR_MIN_STACK_SIZE
	.align		4
.L_97:
        /*01a4*/ 	.byte	0x04, 0x12
        /*01a6*/ 	.short	(.L_99 - .L_98)
	.align		4
.L_98:
        /*01a8*/ 	.word	index@(_ZN2at6native13col2im_kernelIddEEvlPKT_llllllllllllPS2_)
        /*01ac*/ 	.word	0x00000000
.L_99:


//--------------------- .nv.info._ZN2at6native13im2col_kernelIN3c108BFloat16EEEvlPKT_llllllllllllPS4_ --------------------------
	.section	.nv.info._ZN2at6native13im2col_kernelIN3c108BFloat16EEEvlPKT_llllllllllllPS4_,"",@"SHT_CUDA_INFO"
	.sectionflags	@""
	.align	4


	//----- nvinfo : EIATTR_CUDA_API_VERSION
	.align		4
        /*0000*/ 	.byte	0x04, 0x37
        /*0002*/ 	.short	(.L_101 - .L_100)
.L_100:
        /*0004*/ 	.word	0x00000082


	//----- nvinfo : EIATTR_SW2861232_WAR
	.align		4
.L_101:
        /*0008*/ 	.byte	0x01, 0x35
	.zero		2


	//----- nvinfo : EIATTR_PARAM_CBANK
	.align		4
        /*000c*/ 	.byte	0x04, 0x0a
        /*000e*/ 	.short	(.L_103 - .L_102)
	.align		4
.L_102:
        /*0010*/ 	.word	index@(.nv.constant0._ZN2at6native13im2col_kernelIN3c108BFloat16EEEvlPKT_llllllllllllPS4_)
        /*0014*/ 	.short	0x0160
        /*0016*/ 	.short	0x0078


	//----- nvinfo : EIATTR_CBANK_PARAM_SIZE
	.align		4
.L_103:
        /*0018*/ 	.byte	0x03, 0x19
        /*001a*/ 	.short	0x0078


	//----- nvinfo : EIATTR_KPARAM_INFO
	.align		4
        /*001c*/ 	.byte	0x04, 0x17
        /*001e*/ 	.short	(.L_105 - .L_104)
.L_104:
        /*0020*/ 	.word	0x00000000
        /*0024*/ 	.short	0x000e
        /*0026*/ 	.short	0x0070
        /*0028*/ 	.byte	0x00, 0xf0, 0x21, 0x00


	//----- nvinfo : EIATTR_KPARAM_INFO
	.align		4
.L_105:
        /*002c*/ 	.byte	0x04, 0x17
        /*002e*/ 	.short	(.L_107 - .L_106)
.L_106:
        /*0030*/ 	.word	0x00000000
        /*0034*/ 	.short	0x000d
        /*0036*/ 	.short	0x0068
        /*0038*/ 	.byte	0x00, 0xf0, 0x21, 0x00


	//----- nvinfo : EIATTR_KPARAM_INFO
	.align		4
.L_107:
        /*003c*/ 	.byte	0x04, 0x17
        /*003e*/ 	.short	(.L_109 - .L_108)
.L_108:
        /*0040*/ 	.word	0x00000000
        /*0044*/ 	.short	0x000c
        /*0046*/ 	.short	0x0060
        /*0048*/ 	.byte	0x00, 0xf0, 0x21, 0x00


	//----- nvinfo : EIATTR_KPARAM_INFO
	.align		4
.L_109:
        /*004c*/ 	.byte	0x04, 0x17
        /*004e*/ 	.short	(.L_111 - .L_110)
.L_110:
        /*0050*/ 	.word	0x00000000
        /*0054*/ 	.short	0x000b
        /*0056*/ 	.short	0x0058
        /*0058*/ 	.byte	0x00, 0xf0, 0x21, 0x00


	//----- nvinfo : EIATTR_KPARAM_INFO
	.align		4
.L_111:
        /*005c*/ 	.byte	0x04, 0x17
        /*005e*/ 	.short	(.L_113 - .L_112)
.L_112:
        /*0060*/ 	.word	0x00000000
        /*0064*/ 	.short	0x000a
        /*0066*/ 	.short	0x0050
        /*0068*/ 	.byte	0x00, 0xf0, 0x21, 0x00


	//----- nvinfo : EIATTR_KPARAM_INFO
	.align		4
.L_113:
        /*006c*/ 	.byte	0x04, 0x17
        /*006e*/ 	.short	(.L_115 - .L_114)
.L_114:
        /*0070*/ 	.word	0x00000000
        /*0074*/ 	.short	0x0009
        /*0076*/ 	.short	0x0048
        /*0078*/ 	.byte	0x00, 0xf0, 0x21, 0x00


	//----- nvinfo : EIATTR_KPARAM_INFO
	.align		4
.L_115:
        /*007c*/ 	.byte	0x04, 0x17
        /*007e*/ 	.short	(.L_117 - .L_116)
.L_116:
        /*0080*/ 	.word	0x00000000
        /*0084*/ 	.short	0x0008
        /*0086*/ 	.short	0x0040
        /*0088*/ 	.byte	0x00, 0xf0, 0x21, 0x00


	//----- nvinfo : EIATTR_KPARAM_INFO
	.align		4
.L_117:
        /*008c*/ 	.byte	0x04, 0x17
        /*008e*/ 	.short	(.L_119 - .L_118)
.L_118:
        /*0090*/ 	.word	0x00000000
        /*0094*/ 	.short	0x0007
        /*0096*/ 	.short	0x0038
        /*0098*/ 	.byte	0x00, 0xf0, 0x21, 0x00


	//----- nvinfo : EIATTR_KPARAM_INFO
	.align		4
.L_119:
        /*009c*/ 	.byte	0x04, 0x17
        /*009e*/ 	.short	(.L_121 - .L_120)
.L_120:
        /*00a0*/ 	.word	0x00000000
        /*00a4*/ 	.short	0x0006
        /*00a6*/ 	.short	0x0030
        /*00a8*/ 	.byte	0x00, 0xf0, 0x21, 0x00


	//----- nvinfo : EIATTR_KPARAM_INFO
	.align		4
.L_121:
        /*00ac*/ 	.byte	0x04, 0x17
        /*00ae*/ 	.short	(.L_123 - .L_122)
.L_122:
        /*00b0*/ 	.word	0x00000000
        /*00b4*/ 	.short	0x0005
        /*00b6*/ 	.short	0x0028
        /*00b8*/ 	.byte	0x00, 0xf0, 0x21, 0x00


	//----- nvinfo : EIATTR_KPARAM_INFO
	.align		4
.L_123:
        /*00bc*/ 	.byte	0x04, 0x17
        /*00be*/ 	.short	(.L_125 - .L_124)
.L_124:
        /*00c0*/ 	.word	0x00000000
        /*00c4*/ 	.short	0x0004
        /*00c6*/ 	.short	0x0020
        /*00c8*/ 	.byte	0x00, 0xf0, 0x21, 0x00


	//----- nvinfo : EIATTR_KPARAM_INFO
	.align		4
.L_125:
        /*00cc*/ 	.byte	0x04, 0x17
        /*00ce*/ 	.short	(.L_127 - .L_126)
.L_126:
        /*00d0*/ 	.word	0x00000000
        /*00d4*/ 	.short	0x0003
        /*00d6*/ 	.short	0x0018
        /*00d8*/ 	.byte	0x00, 0xf0, 0x21, 0x00


	//----- nvinfo : EIATTR_KPARAM_INFO
	.align		4
.L_127:
        /*00dc*/ 	.byte	0x04, 0x17
        /*00de*/ 	.short	(.L_129 - .L_128)
.L_128:
        /*00e0*/ 	.word	0x00000000
        /*00e4*/ 	.short	0x0002
        /*00e6*/ 	.short	0x0010
        /*00e8*/ 	.byte	0x00, 0xf0, 0x21, 0x00


	//----- nvinfo : EIATTR_KPARAM_INFO
	.align		4
.L_129:
        /*00ec*/ 	.byte	0x04, 0x17
        /*00ee*/ 	.short	(.L_131 - .L_130)
.L_130:
        /*00f0*/ 	.word	0x00000000
        /*00f4*/ 	.short	0x0001
        /*00f6*/ 	.short	0x0008
        /*00f8*/ 	.byte	0x00, 0xf0, 0x21, 0x00


	//----- nvinfo : EIATTR_KPARAM_INFO
	.align		4
.L_131:
        /*00fc*/ 	.byte	0x04, 0x17
        /*00fe*/ 	.short	(.L_133 - .L_132)
.L_132:
        /*0100*/ 	.word	0x00000000
        /*0104*/ 	.short	0x0000
        /*0106*/ 	.short	0x0000
        /*0108*/ 	.byte	0x00, 0xf0, 0x21, 0x00


	//----- nvinfo : EIATTR_MAXREG_COUNT
	.align		4
.L_133:
        /*010c*/ 	.byte	0x03, 0x1b
        /*010e*/ 	.short	0x0040


	//----- nvinfo : EIATTR_MERCURY_ISA_VERSION
	.align		4
        /*0110*/ 	.byte	0x03, 0x5f
        /*0112*/ 	.short	0x0000


	//----- nvinfo : EIATTR_EXIT_INSTR_OFFSETS
	.align		4
        /*0114*/ 	.byte	0x04, 0x1c
        /*0116*/ 	.short	(.L_135 - .L_134)


	//   ....[0]....
.L_134:
        /*0118*/ 	.word	0x00000070


	//   ....[1]....
        /*011c*/ 	.word	0x000000c0


	//   ....[2]....
        /*0120*/ 	.word	0x00001aa0


	//----- nvinfo : EIATTR_MAX_THREADS
	.align		4
.L_135:
        /*0124*/ 	.byte	0x04, 0x05
        /*0126*/ 	.short	(.L_137 - .L_136)
.L_136:
        /*0128*/ 	.word	0x00000400
        /*012c*/ 	.word	0x00000001
        /*0130*/ 	.word	0x00000001


	//----- nvinfo : EIATTR_CRS_STACK_SIZE
	.align		4
.L_137:
        /*0134*/ 	.byte	0x04, 0x1e
        /*0136*/ 	.short	(.L_139 - .L_138)
.L_138:
        /*0138*/ 	.word	0x00000000
.L_139:


//--------------------- .nv.info._ZN2at6native13im2col_kernelIN3c104HalfEEEvlPKT_llllllllllllPS4_ --------------------------
	.section	.nv.info._ZN2at6native13im2col_kernelIN3c104HalfEEEvlPKT_llllllllllllPS4_,"",@"SHT_CUDA_INFO"
	.sectionflags	@""
	.align	4


	//----- nvinfo : EIATTR_CUDA_API_VERSION
	.align		4
        /*0000*/ 	.byte	0x04, 0x37
        /*0002*/ 	.short	(.L_141 - .L_140)
.L_140:
        /*0004*/ 	.word	0x00000082


	//----- nvinfo : EIATTR_SW2861232_WAR
	.align		4
.L_141:
        /*0008*/ 	.byte	0x01, 0x35
	.zero		2


	//----- nvinfo : EIATTR_PARAM_CBANK
	.align		4
        /*000c*/ 	.byte	0x04, 0x0a
        /*000e*/ 	.short	(.L_143 - .L_142)
	.align		4
.L_142:
        /*0010*/ 	.word	index@(.nv.constant0._ZN2at6native13im2col_kernelIN3c104HalfEEEvlPKT_llllllllllllPS4_)
        /*0014*/ 	.short	0x0160
        /*0016*/ 	.short	0x0078


	//----- nvinfo : EIATTR_CBANK_PARAM_SIZE
	.align		4
.L_143:
        /*0018*/ 	.byte	0x03, 0x19
        /*001a*/ 	.short	0x0078


	//----- nvinfo : EIATTR_KPARAM_INFO
	.align		4
        /*001c*/ 	.byte	0x04, 0x17
        /*001e*/ 	.short	(.L_145 - .L_144)
.L_144:
        /*0020*/ 	.word	0x00000000
        /*0024*/ 	.short	0x000e
        /*0026*/ 	.short	0x0070
        /*0028*/ 	.byte	0x00, 0xf0, 0x21, 0x00


	//----- nvinfo : EIATTR_KPARAM_INFO
	.align		4
.L_145:
        /*002c*/ 	.byte	0x04, 0x17
        /*002e*/ 	.short	(.L_147 - .L_146)
.L_146:
        /*0030*/ 	.word	0x00000000
        /*0034*/ 	.short	0x000d
        /*0036*/ 	.short	0x0068
        /*0038*/ 	.byte	0x00, 0xf0, 0x21, 0x00


	//----- nvinfo : EIATTR_KPARAM_INFO
	.align		4
.L_147:
        /*003c*/ 	.byte	0x04, 0x17
        /*003e*/ 	.short	(.L_149 - .L_148)
.L_148:
        /*0040*/ 	.word	0x00000000
        /*0044*/ 	.short	0x000c
        /*0046*/ 	.short	0x0060
        /*0048*/ 	.byte	0x00, 0xf0, 0x21, 0x00


	//----- nvinfo : EIATTR_KPARAM_INFO
	.align		4
.L_149:
        /*004c*/ 	.byte	0x04, 0x17
        /*004e*/ 	.short	(.L_151 - .L_150)
.L_150:
        /*0050*/ 	.word	0x00000000
        /*0054*/ 	.short	0x000b
        /*0056*/ 	.short	0x0058
        /*0058*/ 	.byte	0x00, 0xf0, 0x21, 0x00


	//----- nvinfo : EIATTR_KPARAM_INFO
	.align		4
.L_151:
        /*005c*/ 	.byte	0x04, 0x17
        /*005e*/ 	.short	(.L_153 - .L_152)
.L_152:
        /*0060*/ 	.word	0x00000000
        /*0064*/ 	.short	0x000a
        /*0066*/ 	.short	0x0050
        /*0068*/ 	.byte	0x00, 0xf0, 0x21, 0x00


	//----- nvinfo : EIATTR_KPARAM_INFO
	.align		4
.L_153:
        /*006c*/ 	.byte	0x04, 0x17
        /*006e*/ 	.short	(.L_155 - .L_154)
.L_154:
        /*0070*/ 	.word	0x00000000
        /*0074*/ 	.short	0x0009
        /*0076*/ 	.short	0x0048
        /*0078*/ 	.byte	0x00, 0xf0, 0x21, 0x00


	//----- nvinfo : EIATTR_KPARAM_INFO
	.align		4
.L_155:
        /*007c*/ 	.byte	0x04, 0x17
        /*007e*/ 	.short	(.L_157 - .L_156)
.L_156:
        /*0080*/ 	.word	0x00000000
        /*0084*/ 	.short	0x0008
        /*0086*/ 	.short	0x0040
        /*0088*/ 	.byte	0x00, 0xf0, 0x21, 0x00


	//----- nvinfo : EIATTR_KPARAM_INFO
	.align		4
.L_157:
        /*008c*/ 	.byte	0x04, 0x17
        /*008e*/ 	.short	(.L_159 - .L_158)
.L_158:
        /*0090*/ 	.word	0x00000000
        /*0094*/ 	.short	0x0007
        /*0096*/ 	.short	0x0038
        /*0098*/ 	.byte	0x00, 0xf0, 0x21, 0x00


	//----- nvinfo : EIATTR_KPARAM_INFO
	.align		4
.L_159:
        /*009c*/ 	.byte	0x04, 0x17
        /*009e*/ 	.short	(.L_161 - .L_160)
.L_160:
        /*00a0*/ 	.word	0x00000000
        /*00a4*/ 	.short	0x0006
        /*00a6*/ 	.short	0x0030
        /*00a8*/ 	.byte	0x00, 0xf0, 0x21, 0x00


	//----- nvinfo : EIATTR_KPARAM_INFO
	.align		4
.L_161:
        /*00ac*/ 	.byte	0x04, 0x17
        /*00ae*/ 	.short	(.L_163 - .L_162)
.L_162:
        /*00b0*/ 	.word	0x00000000
        /*00b4*/ 	.short	0x0005
        /*00b6*/ 	.short	0x0028
        /*00b8*/ 	.byte	0x00, 0xf0, 0x21, 0x00


	//----- nvinfo : EIATTR_KPARAM_INFO
	.align		4
.L_163:
        /*00bc*/ 	.byte	0x04, 0x17
        /*00be*/ 	.short	(.L_165 - .L_164)
.L_164:
        /*00c0*/ 	.word	0x00000000
        /*00c4*/ 	.short	0x0004
        /*00c6*/ 	.short	0x0020
        /*00c8*/ 	.byte	0x00, 0xf0, 0x21, 0x00


	//----- nvinfo : EIATTR_KPARAM_INFO
	.align		4
.L_165:
        /*00cc*/ 	.byte	0x04, 0x17
        /*00ce*/ 	.short	(.L_167 - .L_166)
.L_166:
        /*00d0*/ 	.word	0x00000000
        /*00d4*/ 	.short	0x0003
        /*00d6*/ 	.short	0x0018
        /*00d8*/ 	.byte	0x00, 0xf0, 0x21, 0x00


	//----- nvinfo : EIATTR_KPARAM_INFO
	.align		4
.L_167:
        /*00dc*/ 	.byte	0x04, 0x17
        /*00de*/ 	.short	(.L_169 - .L_168)
.L_168:
        /*00e0*/ 	.word	0x00000000
        /*00e4*/ 	.short	0x0002
        /*00e6*/ 	.short	0x0010
        /*00e8*/ 	.byte	0x00, 0xf0, 0x21, 0x00


	//----- nvinfo : EIATTR_KPARAM_INFO
	.align		4
.L_169:
        /*00ec*/ 	.byte	0x04, 0x17
        /*00ee*/ 	.short	(.L_171 - .L_170)
.L_170:
        /*00f0*/ 	.word	0x00000000
        /*00f4*/ 	.short	0x0001
        /*00f6*/ 	.short	0x0008
        /*00f8*/ 	.byte	0x00, 0xf0, 0x21, 0x00


	//----- nvinfo : EIATTR_KPARAM_INFO
	.align		4
.L_171:
        /*00fc*/ 	.byte	0x04, 0x17
        /*00fe*/ 	.short	(.L_173 - .L_172)
.L_172:
        /*0100*/ 	.word	0x00000000
        /*0104*/ 	.short	0x0000
        /*0106*/ 	.short	0x0000
        /*0108*/ 	.byte	0x00, 0xf0, 0x21, 0x00


	//----- nvinfo : EIATTR_MAXREG_COUNT
	.align		4
.L_173:
        /*010c*/ 	.byte	0x03, 0x1b
        /*010e*/ 	.short	0x0040


	//----- nvinfo : EIATTR_MERCURY_ISA_VERSION
	.align		4
        /*0110*/ 	.byte	0x03, 0x5f
        /*0112*/ 	.short	0x0000


	//----- nvinfo : EIATTR_EXIT_INSTR_OFFSETS
	.align		4
        /*0114*/ 	.byte	0x04, 0x1c
        /*0116*/ 	.short	(.L_175 - .L_174)


	//   ....[0]....
.L_174:
        /*0118*/ 	.word	0x00000070


	//   ....[1]....
        /*011c*/ 	.word	0x000000c0


	//   ....[2]....
        /*0120*/ 	.word	0x00001aa0


	//----- nvinfo : EIATTR_MAX_THREADS
	.align		4
.L_175:
        /*0124*/ 	.byte	0x04, 0x05
        /*0126*/ 	.short	(.L_177 - .L_176)
.L_176:
        /*0128*/ 	.word	0x00000400
        /*012c*/ 	.word	0x00000001
        /*0130*/ 	.word	0x00000001


	//----- nvinfo : EIATTR_CRS_STACK_SIZE
	.align		4
.L_177:
        /*0134*/ 	.byte	0x04, 0x1e
        /*0136*/ 	.short	(.L_179 - .L_178)
.L_178:
        /*0138*/ 	.word	0x00000000
.L_179:


//--------------------- .nv.info._ZN2at6native13im2col_kernelIfEEvlPKT_llllllllllllPS2_ --------------------------
	.section	.nv.info._ZN2at6native13im2col_kernelIfEEvlPKT_llllllllllllPS2_,"",@"SHT_CUDA_INFO"
	.sectionflags	@""
	.align	4


	//----- nvinfo : EIATTR_CUDA_API_VERSION
	.align		4
        /*0000*/ 	.byte	0x04, 0x37
        /*0002*/ 	.short	(.L_181 - .L_180)
.L_180:
        /*0004*/ 	.word	0x00000082


	//----- nvinfo : EIATTR_SW2861232_WAR
	.align		4
.L_181:
        /*0008*/ 	.byte	0x01, 0x35
	.zero		2


	//----- nvinfo : EIATTR_PARAM_CBANK
	.align		4
        /*000c*/ 	.byte	0x04, 0x0a
        /*000e*/ 	.short	(.L_183 - .L_182)
	.align		4
.L_182:
        /*0010*/ 	.word	index@(.nv.constant0._ZN2at6native13im2col_kernelIfEEvlPKT_llllllllllllPS2_)
        /*0014*/ 	.short	0x0160
        /*0016*/ 	.short	0x0078


	//----- nvinfo : EIATTR_CBANK_PARAM_SIZE
	.align		4
.L_183:
        /*0018*/ 	.byte	0x03, 0x19
        /*001a*/ 	.short	0x0078


	//----- nvinfo : EIATTR_KPARAM_INFO
	.align		4
        /*001c*/ 	.byte	0x04, 0x17
        /*001e*/ 	.short	(.L_185 - .L_184)
.L_184:
        /*0020*/ 	.word	0x00000000
        /*0024*/ 	.short	0x000e
        /*0026*/ 	.short	0x0070
        /*0028*/ 	.byte	0x00, 0xf0, 0x21, 0x00


	//----- nvinfo : EIATTR_KPARAM_INFO
	.align		4
.L_185:
        /*002c*/ 	.byte	0x04, 0x17
        /*002e*/ 	.short	(.L_187 - .L_186)
.L_186:
        /*0030*/ 	.word	0x00000000
        /*0034*/ 	.short	0x000d
        /*0036*/ 	.short	0x0068
        /*0038*/ 	.byte	0x00, 0xf0, 0x21, 0x00


	//----- nvinfo : EIATTR_KPARAM_INFO
	.align		4
.L_187:
        /*003c*/ 	.byte	0x04, 0x17
        /*003e*/ 	.short	(.L_189 - .L_188)
.L_188:
        /*0040*/ 	.word	0x00000000
        /*0044*/ 	.short	0x000c
        /*0046*/ 	.short	0x0060
        /*0048*/ 	.byte	0x00, 0xf0, 0x21, 0x00


	//----- nvinfo : EIATTR_KPARAM_INFO
	.align		4
.L_189:
        /*004c*/ 	.byte	0x04, 0x17
        /*004e*/ 	.short	(.L_191 - .L_190)
.L_190:
        /*0050*/ 	.word	0x00000000
        /*0054*/ 	.short	0x000b
        /*0056*/ 	.short	0x0058
        /*0058*/ 	.byte	0x00, 0xf0, 0x21, 0x00


	//----- nvinfo : EIATTR_KPARAM_INFO
	.align		4
.L_191:
        /*005c*/ 	.byte	0x04, 0x17
        /*005e*/ 	.short	(.L_193 - .L_192)
.L_192:
        /*0060*/ 	.word	0x00000000
        /*0064*/ 	.short	0x000a
        /*0066*/ 	.short	0x0050
        /*0068*/ 	.byte	0x00, 0xf0, 0x21, 0x00


	//----- nvinfo : EIATTR_KPARAM_INFO
	.align		4
.L_193:
        /*006c*/ 	.byte	0x04, 0x17
        /*006e*/ 	.short	(.L_195 - .L_194)
.L_194:
        /*0070*/ 	.word	0x00000000
        /*0074*/ 	.short	0x0009
        /*0076*/ 	.short	0x0048
        /*0078*/ 	.byte	0x00, 0xf0, 0x21, 0x00


	//----- nvinfo : EIATTR_KPARAM_INFO
	.align		4
.L_195:
        /*007c*/ 	.byte	0x04, 0x17
        /*007e*/ 	.short	(.L_197 - .L_196)
.L_196:
        /*0080*/ 	.word	0x00000000
        /*0084*/ 	.short	0x0008
        /*0086*/ 	.short	0x0040
        /*0088*/ 	.byte	0x00, 0xf0, 0x21, 0x00


	//----- nvinfo : EIATTR_KPARAM_INFO
	.align		4
.L_197:
        /*008c*/ 	.byte	0x04, 0x17
        /*008e*/ 	.short	(.L_199 - .L_198)
.L_198:
        /*0090*/ 	.word	0x00000000
        /*0094*/ 	.short	0x0007
        /*0096*/ 	.short	0x0038
        /*0098*/ 	.byte	0x00, 0xf0, 0x21, 0x00


	//----- nvinfo : EIATTR_KPARAM_INFO
	.align		4
.L_199:
        /*009c*/ 	.byte	0x04, 0x17
        /*009e*/ 	.short	(.L_201 - .L_200)
.L_200:
        /*00a0*/ 	.word	0x00000000
        /*00a4*/ 	.short	0x0006
        /*00a6*/ 	.short	0x0030
        /*00a8*/ 	.byte	0x00, 0xf0, 0x21, 0x00


	//----- nvinfo : EIATTR_KPARAM_INFO
	.align		4
.L_201:
        /*00ac*/ 	.byte	0x04, 0x17
        /*00ae*/ 	.short	(.L_203 - .L_202)
.L_202:
        /*00b0*/ 	.word	0x00000000
        /*00b4*/ 	.short	0x0005
        /*00b6*/ 	.short	0x0028
        /*00b8*/ 	.byte	0x00, 0xf0, 0x21, 0x00


	//----- nvinfo : EIATTR_KPARAM_INFO
	.align		4
.L_203:
        /*00bc*/ 	.byte	0x04, 0x17
        /*00be*/ 	.short	(.L_205 - .L_204)
.L_204:
        /*00c0*/ 	.word	0x00000000
        /*00c4*/ 	.short	0x0004
        /*00c6*/ 	.short	0x0020
        /*00c8*/ 	.byte	0x00, 0xf0, 0x21, 0x00


	//----- nvinfo : EIATTR_KPARAM_INFO
	.align		4
.L_205:
        /*00cc*/ 	.byte	0x04, 0x17
        /*00ce*/ 	.short	(.L_207 - .L_206)
.L_206:
        /*00d0*/ 	.word	0x00000000
        /*00d4*/ 	.short	0x0003
        /*00d6*/ 	.short	0x0018
        /*00d8*/ 	.byte	0x00, 0xf0, 0x21, 0x00


	//----- nvinfo : EIATTR_KPARAM_INFO
	.align		4
.L_207:
        /*00dc*/ 	.byte	0x04, 0x17
        /*00de*/ 	.short	(.L_209 - .L_208)
.L_208:
        /*00e0*/ 	.word	0x00000000
        /*00e4*/ 	.short	0x0002
        /*00e6*/ 	.short	0x0010
        /*00e8*/ 	.byte	0x00, 0xf0, 0x21, 0x00


	//----- nvinfo : EIATTR_KPARAM_INFO
	.align		4
.L_209:
        /*00ec*/ 	.byte	0x04, 0x17
        /*00ee*/ 	.short	(.L_211 - .L_210)
.L_210:
        /*00f0*/ 	.word	0x00000000
        /*00f4*/ 	.short	0x0001
        /*00f6*/ 	.short	0x0008
        /*00f8*/ 	.byte	0x00, 0xf0, 0x21, 0x00


	//----- nvinfo : EIATTR_KPARAM_INFO
	.align		4
.L_211:
        /*00fc*/ 	.byte	0x04, 0x17
        /*00fe*/ 	.short	(.L_213 - .L_212)
.L_212:
        /*0100*/ 	.word	0x00000000
        /*0104*/ 	.short	0x0000
        /*0106*/ 	.short	0x0000
        /*0108*/ 	.byte	0x00, 0xf0, 0x21, 0x00


	//----- nvinfo : EIATTR_MAXREG_COUNT
	.align		4
.L_213:
        /*010c*/ 	.byte	0x03, 0x1b
        /*010e*/ 	.short	0x0040


	//----- nvinfo : EIATTR_MERCURY_ISA_VERSION
	.align		4
        /*0110*/ 	.byte	0x03, 0x5f
        /*0112*/ 	.short	0x0000


	//----- nvinfo : EIATTR_EXIT_INSTR_OFFSETS
	.align		4
        /*0114*/ 	.byte	0x04, 0x1c
        /*0116*/ 	.short	(.L_215 - .L_214)


	//   ....[0]....
.L_214:
        /*0118*/ 	.word	0x00000070


	//   ....[1]....
        /*011c*/ 	.word	0x000000c0


	//   ....[2]....
        /*0120*/ 	.word	0x00001900


	//----- nvinfo : EIATTR_MAX_THREADS
	.align		4
.L_215:
        /*0124*/ 	.byte	0x04, 0x05
        /*0126*/ 	.short	(.L_217 - .L_216)
.L_216:
        /*0128*/ 	.word	0x00000400
        /*012c*/ 	.word	0x00000001
        /*0130*/ 	.word	0x00000001


	//----- nvinfo : EIATTR_CRS_STACK_SIZE
	.align		4
.L_217:
        /*0134*/ 	.byte	0x04, 0x1e
        /*0136*/ 	.short	(.L_219 - .L_218)
.L_218:
        /*0138*/ 	.word	0x00000000
.L_219:


//--------------------- .nv.info._ZN2at6native13im2col_kernelIdEEvlPKT_llllllllllllPS2_ --------------------------
	.section	.nv.info._ZN2at6native13im2col_kernelIdEEvlPKT_llllllllllllPS2_,"",@"SHT_CUDA_INFO"
	.sectionflags	@""
	.align	4


	//----- nvinfo : EIATTR_CUDA_API_VERSION
	.align		4
        /*0000*/ 	.byte	0x04, 0x37
        /*0002*/ 	.short	(.L_221 - .L_220)
.L_220:
        /*0004*/ 	.word	0x00000082


	//----- nvinfo : EIATTR_SW2861232_WAR
	.align		4
.L_221:
        /*0008*/ 	.byte	0x01, 0x35
	.zero		2


	//----- nvinfo : EIATTR_PARAM_CBANK
	.align		4
        /*000c*/ 	.byte	0x04, 0x0a
        /*000e*/ 	.short	(.L_223 - .L_222)
	.align		4
.L_222:
        /*0010*/ 	.word	index@(.nv.constant0._ZN2at6native13im2col_kernelIdEEvlPKT_llllllllllllPS2_)
        /*0014*/ 	.short	0x0160
        /*0016*/ 	.short	0x0078


	//----- nvinfo : EIATTR_CBANK_PARAM_SIZE
	.align		4
.L_223:
        /*0018*/ 	.byte	0x03, 0x19
        /*001a*/ 	.short	0x0078


	//----- nvinfo : EIATTR_KPARAM_INFO
	.align		4
        /*001c*/ 	.byte	0x04, 0x17
        /*001e*/ 	.short	(.L_225 - .L_224)
.L_224:
        /*0020*/ 	.word	0x00000000
        /*0024*/ 	.short	0x000e
        /*0026*/ 	.short	0x0070
        /*0028*/ 	.byte	0x00, 0xf0, 0x21, 0x00


	//----- nvinfo : EIATTR_KPARAM_INFO
	.align		4
.L_225:
        /*002c*/ 	.byte	0x04, 0x17
        /*002e*/ 	.short	(.L_227 - .L_226)
.L_226:
        /*0030*/ 	.word	0x00000000
        /*0034*/ 	.short	0x000d
        /*0036*/ 	.short	0x0068
        /*0038*/ 	.byte	0x00, 0xf0, 0x21, 0x00


	//----- nvinfo : EIATTR_KPARAM_INFO
	.align		4
.L_227:
        /*003c*/ 	.byte	0x04, 0x17
        /*003e*/ 	.short	(.L_229 - .L_228)
.L_228:
        /*0040*/ 	.word	0x00000000
        /*0044*/ 	.short	0x000c
        /*0046*/ 	.short	0x0060
        /*0048*/ 	.byte	0x00, 0xf0, 0x21, 0x00


	//----- nvinfo : EIATTR_KPARAM_INFO
	.align		4
.L_229:
        /*004c*/ 	.byte	0x04, 0x17
        /*004e*/ 	.short	(.L_231 - .L_230)
.L_230:
        /*0050*/ 	.word	0x00000000
        /*0054*/ 	.short	0x000b
        /*0056*/ 	.short	0x0058
        /*0058*/ 	.byte	0x00, 0xf0, 0x21, 0x00


	//----- nvinfo : EIATTR_KPARAM_INFO
	.align		4
.L_231:
        /*005c*/ 	.byte	0x04, 0x17
        /*005e*/ 	.short	(.L_233 - .L_232)
.L_232:
        /*0060*/ 	.word	0x00000000
        /*0064*/ 	.short	0x000a
        /*0066*/ 	.short	0x0050
        /*0068*/ 	.byte	0x00, 0xf0, 0x21, 0x00


	//----- nvinfo : EIATTR_KPARAM_INFO
	.align		4
.L_233:
        /*006c*/ 	.byte	0x04, 0x17
        /*006e*/ 	.short	(.L_235 - .L_234)
.L_234:
        /*0070*/ 	.word	0x00000000
        /*0074*/ 	.short	0x0009
        /*0076*/ 	.short	0x0048
        /*0078*/ 	.byte	0x00, 0xf0, 0x21, 0x00


	//----- nvinfo : EIATTR_KPARAM_INFO
	.align		4
.L_235:
        /*007c*/ 	.byte	0x04, 0x17
        /*007e*/ 	.short	(.L_237 - .L_236)
.L_236:
        /*0080*/ 	.word	0x00000000
        /*0084*/ 	.short	0x0008
        /*0086*/ 	.short	0x0040
        /*0088*/ 	.byte	0x00, 0xf0, 0x21, 0x00


	//----- nvinfo : EIATTR_KPARAM_INFO
	.align		4
.L_237:
        /*008c*/ 	.byte	0x04, 0x17
        /*008e*/ 	.short	(.L_239 - .L_238)
.L_238:
        /*0090*/ 	.word	0x00000000
        /*0094*/ 	.short	0x0007
        /*0096*/ 	.short	0x0038
        /*0098*/ 	.byte	0x00, 0xf0, 0x21, 0x00


	//----- nvinfo : EIATTR_KPARAM_INFO
	.align		4
.L_239:
        /*009c*/ 	.byte	0x04, 0x17
        /*009e*/ 	.short	(.L_241 - .L_240)
.L_240:
        /*00a0*/ 	.word	0x00000000
        /*00a4*/ 	.short	0x0006
        /*00a6*/ 	.short	0x0030
        /*00a8*/ 	.byte	0x00, 0xf0, 0x21, 0x00


	//----- nvinfo : EIATTR_KPARAM_INFO
	.align		4
.L_241:
        /*00ac*/ 	.byte	0x04, 0x17
        /*00ae*/ 	.short	(.L_243 - .L_242)
.L_242:
        /*00b0*/ 	.word	0x00000000
        /*00b4*/ 	.short	0x0005
        /*00b6*/ 	.short	0x0028
        /*00b8*/ 	.byte	0x00, 0xf0, 0x21, 0x00


	//----- nvinfo : EIATTR_KPARAM_INFO
	.align		4
.L_243:
        /*00bc*/ 	.byte	0x04, 0x17
        /*00be*/ 	.short	(.L_245 - .L_244)
.L_244:
        /*00c0*/ 	.word	0x00000000
        /*00c4*/ 	.short	0x0004
        /*00c6*/ 	.short	0x0020
        /*00c8*/ 	.byte	0x00, 0xf0, 0x21, 0x00


	//----- nvinfo : EIATTR_KPARAM_INFO
	.align		4
.L_245:
        /*00cc*/ 	.byte	0x04, 0x17
        /*00ce*/ 	.short	(.L_247 - .L_246)
.L_246:
        /*00d0*/ 	.word	0x00000000
        /*00d4*/ 	.short	0x0003
        /*00d6*/ 	.short	0x0018
        /*00d8*/ 	.byte	0x00, 0xf0, 0x21, 0x00


	//----- nvinfo : EIATTR_KPARAM_INFO
	.align		4
.L_247:
        /*00dc*/ 	.byte	0x04, 0x17
        /*00de*/ 	.short	(.L_249 - .L_248)
.L_248:
        /*00e0*/ 	.word	0x00000000
        /*00e4*/ 	.short	0x0002
        /*00e6*/ 	.short	0x0010
        /*00e8*/ 	.byte	0x00, 0xf0, 0x21, 0x00


	//----- nvinfo : EIATTR_KPARAM_INFO
	.align		4
.L_249:
        /*00ec*/ 	.byte	0x04, 0x17
        /*00ee*/ 	.short	(.L_251 - .L_250)
.L_250:
        /*00f0*/ 	.word	0x00000000
        /*00f4*/ 	.short	0x0001
        /*00f6*/ 	.short	0x0008
        /*00f8*/ 	.byte	0x00, 0xf0, 0x21, 0x00


	//----- nvinfo : EIATTR_KPARAM_INFO
	.align		4
.L_251:
        /*00fc*/ 	.byte	0x04, 0x17
        /*00fe*/ 	.short	(.L_253 - .L_252)
.L_252:
        /*0100*/ 	.word	0x00000000
        /*0104*/ 	.short	0x0000
        /*0106*/ 	.short	0x0000
        /*0108*/ 	.byte	0x00, 0xf0, 0x21, 0x00


	//----- nvinfo : EIATTR_MAXREG_COUNT
	.align		4
.L_253:
        /*010c*/ 	.byte	0x03, 0x1b
        /*010e*/ 	.short	0x0040


	//----- nvinfo : EIATTR_MERCURY_ISA_VERSION
	.align		4
        /*0110*/ 	.byte	0x03, 0x5f
        /*0112*/ 	.short	0x0000


	//----- nvinfo : EIATTR_EXIT_INSTR_OFFSETS
	.align		4
        /*0114*/ 	.byte	0x04, 0x1c
        /*0116*/ 	.short	(.L_255 - .L_254)


	//   ....[0]....
.L_254:
        /*0118*/ 	.word	0x00000070


	//   ....[1]....
        /*011c*/ 	.word	0x000000c0


	//   ....[2]....
        /*0120*/ 	.word	0x00001860


	//----- nvinfo : EIATTR_MAX_THREADS
	.align		4
.L_255:
        /*0124*/ 	.byte	0x04, 0x05
        /*0126*/ 	.short	(.L_257 - .L_256)
.L_256:
        /*0128*/ 	.word	0x00000400
        /*012c*/ 	.word	0x00000001
        /*0130*/ 	.word	0x00000001


	//----- nvinfo : EIATTR_CRS_STACK_SIZE
	.align		4
.L_257:
        /*0134*/ 	.byte	0x04, 0x1e
        /*0136*/ 	.short	(.L_259 - .L_258)
.L_258:
        /*0138*/ 	.word	0x00000000
.L_259:


//--------------------- .nv.info._ZN2at6native13col2im_kernelIN3c108BFloat16EfEEvlPKT_llllllllllllPS4_ --------------------------
	.section	.nv.info._ZN2at6native13col2im_kernelIN3c108BFloat16EfEEvlPKT_llllllllllllPS4_,"",@"SHT_CUDA_INFO"
	.sectionflags	@""
	.align	4


	//----- nvinfo : EIATTR_CUDA_API_VERSION
	.align		4
        /*0000*/ 	.byte	0x04, 0x37
        /*0002*/ 	.short	(.L_261 - .L_260)
.L_260:
        /*0004*/ 	.word	0x00000082


	//----- nvinfo : EIATTR_SW2861232_WAR
	.align		4
.L_261:
        /*0008*/ 	.byte	0x01, 0x35
	.zero		2


	//----- nvinfo : EIATTR_PARAM_CBANK
	.align		4
        /*000c*/ 	.byte	0x04, 0x0a
        /*000e*/ 	.short	(.L_263 - .L_262)
	.align		4
.L_262:
        /*0010*/ 	.word	index@(.nv.constant0._ZN2at6native13col2im_kernelIN3c108BFloat16EfEEvlPKT_llllllllllllPS4_)
        /*0014*/ 	.short	0x0160
        /*0016*/ 	.short	0x0078


	//----- nvinfo : EIATTR_CBANK_PARAM_SIZE
	.align		4
.L_263:
        /*0018*/ 	.byte	0x03, 0x19
        /*001a*/ 	.short	0x0078


	//----- nvinfo : EIATTR_KPARAM_INFO
	.align		4
        /*001c*/ 	.byte	0x04, 0x17
        /*001e*/ 	.short	(.L_265 - .L_264)
.L_264:
        /*0020*/ 	.word	0x00000000
        /*0024*/ 	.short	0x000e
        /*0026*/ 	.short	0x0070
        /*0028*/ 	.byte	0x00, 0xf0, 0x21, 0x00


	//----- nvinfo : EIATTR_KPARAM_INFO
	.align		4
.L_265:
        /*002c*/ 	.byte	0x04, 0x17
        /*002e*/ 	.short	(.L_267 - .L_266)
.L_266:
        /*0030*/ 	.word	0x00000000
        /*0034*/ 	.short	0x000d
        /*0036*/ 	.short	0x0068
        /*0038*/ 	.byte	0x00, 0xf0, 0x21, 0x00


	//----- nvinfo : EIATTR_KPARAM_INFO
	.align		4
.L_267:
        /*003c*/ 	.byte	0x04, 0x17
        /*003e*/ 	.short	(.L_269 - .L_268)
.L_268:
        /*0040*/ 	.word	0x00000000
        /*0044*/ 	.short	0x000c
        /*0046*/ 	.short	0x0060
        /*0048*/ 	.byte	0x00, 0xf0, 0x21, 0x00


	//----- nvinfo : EIATTR_KPARAM_INFO
	.align		4
.L_269:
        /*004c*/ 	.byte	0x04, 0x17
        /*004e*/ 	.short	(.L_271 - .L_270)
.L_270:
        /*0050*/ 	.word	0x00000000
        /*0054*/ 	.short	0x000b
        /*0056*/ 	.short	0x0058
        /*0058*/ 	.byte	0x00, 0xf0, 0x21, 0x00


	//----- nvinfo : EIATTR_KPARAM_INFO
	.align		4
.L_271:
        /*005c*/ 	.byte	0x04, 0x17
        /*005e*/ 	.short	(.L_273 - .L_272)
.L_272:
        /*0060*/ 	.word	0x00000000
        /*0064*/ 	.short	0x000a
        /*0066*/ 	.short	0x0050
        /*0068*/ 	.byte	0x00, 0xf0, 0x21, 0x00


	//----- nvinfo : EIATTR_KPARAM_INFO
	.align		4
.L_273:
        /*006c*/ 	.byte	0x04, 0x17
        /*006e*/ 	.short	(.L_275 - .L_274)
.L_274:
        /*0070*/ 	.word	0x00000000
        /*0074*/ 	.short	0x0009
        /*0076*/ 	.short	0x0048
        /*0078*/ 	.byte	0x00, 0xf0, 0x21, 0x00


	//----- nvinfo : EIATTR_KPARAM_INFO
	.align		4
.L_275:
        /*007c*/ 	.byte	0x04, 0x17
        /*007e*/ 	.short	(.L_277 - .L_276)
.L_276:
        /*0080*/ 	.word	0x00000000
        /*0084*/ 	.short	0x0008
        /*0086*/ 	.short	0x0040
        /*0088*/ 	.byte	0x00, 0xf0, 0x21, 0x00


	//----- nvinfo : EIATTR_KPARAM_INFO
	.align		4
.L_277:
        /*008c*/ 	.byte	0x04, 0x17
        /*008e*/ 	.short	(.L_279 - .L_278)
.L_278:
        /*0090*/ 	.word	0x00000000
        /*0094*/ 	.short	0x0007
        /*0096*/ 	.short	0x0038
        /*0098*/ 	.byte	0x00, 0xf0, 0x21, 0x00


	//----- nvinfo : EIATTR_KPARAM_INFO
	.align		4
.L_279:
        /*009c*/ 	.byte	0x04, 0x17
        /*009e*/ 	.short	(.L_281 - .L_280)
.L_280:
        /*00a0*/ 	.word	0x00000000
        /*00a4*/ 	.short	0x0006
        /*00a6*/ 	.short	0x0030
        /*00a8*/ 	.byte	0x00, 0xf0, 0x21, 0x00


	//----- nvinfo : EIATTR_KPARAM_INFO
	.align		4
.L_281:
        /*00ac*/ 	.byte	0x04, 0x17
        /*00ae*/ 	.short	(.L_283 - .L_282)
.L_282:
        /*00b0*/ 	.word	0x00000000
        /*00b4*/ 	.short	0x0005
        /*00b6*/ 	.short	0x0028
        /*00b8*/ 	.byte	0x00, 0xf0, 0x21, 0x00


	//----- nvinfo : EIATTR_KPARAM_INFO
	.align		4
.L_283:
        /*00bc*/ 	.byte	0x04, 0x17
        /*00be*/ 	.short	(.L_285 - .L_284)
.L_284:
        /*00c0*/ 	.word	0x00000000
        /*00c4*/ 	.short	0x0004
        /*00c6*/ 	.short	0x0020
        /*00c8*/ 	.byte	0x00, 0xf0, 0x21, 0x00


	//----- nvinfo : EIATTR_KPARAM_INFO
	.align		4
.L_285:
        /*00cc*/ 	.byte	0x04, 0x17
        /*00ce*/ 	.short	(.L_287 - .L_286)
.L_286:
        /*00d0*/ 	.word	0x00000000
        /*00d4*/ 	.short	0x0003
        /*00d6*/ 	.short	0x0018
        /*00d8*/ 	.byte	0x00, 0xf0, 0x21, 0x00


	//----- nvinfo : EIATTR_KPARAM_INFO
	.align		4
.L_287:
        /*00dc*/ 	.byte	0x04, 0x17
        /*00de*/ 	.short	(.L_289 - .L_288)
.L_288:
        /*00e0*/ 	.word	0x00000000
        /*00e4*/ 	.short	0x0002
        /*00e6*/ 	.short	0x0010
        /*00e8*/ 	.byte	0x00, 0xf0, 0x21, 0x00


	//----- nvinfo : EIATTR_KPARAM_INFO
	.align		4
.L_289:
        /*00ec*/ 	.byte	0x04, 0x17
        /*00ee*/ 	.short	(.L_291 - .L_290)
.L_290:
        /*00f0*/ 	.word	0x00000000
        /*00f4*/ 	.short	0x0001
        /*00f6*/ 	.short	0x0008
        /*00f8*/ 	.byte	0x00, 0xf0, 0x21, 0x00


	//----- nvinfo : EIATTR_KPARAM_INFO
	.align		4
.L_291:
        /*00fc*/ 	.byte	0x04, 0x17
        /*00fe*/ 	.short	(.L_293 - .L_292)
.L_292:
        /*0100*/ 	.word	0x00000000
        /*0104*/ 	.short	0x0000
        /*0106*/ 	.short	0x0000
        /*0108*/ 	.byte	0x00, 0xf0, 0x21, 0x00


	//----- nvinfo : EIATTR_MAXREG_COUNT
	.align		4
.L_293:
        /*010c*/ 	.byte	0x03, 0x1b
        /*010e*/ 	.short	0x0080


	//----- nvinfo : EIATTR_MERCURY_ISA_VERSION
	.align		4
        /*0110*/ 	.byte	0x03, 0x5f
        /*0112*/ 	.short	0x0000


	//----- nvinfo : EIATTR_EXIT_INSTR_OFFSETS
	.align		4
        /*0114*/ 	.byte	0x04, 0x1c
        /*0116*/ 	.short	(.L_295 - .L_294)


	//   ....[0]....
.L_294:
        /*0118*/ 	.word	0x00000070


	//   ....[1]....
        /*011c*/ 	.word	0x00005450


	//----- nvinfo : EIATTR_MAX_THREADS
	.align		4
.L_295:
        /*0120*/ 	.byte	0x04, 0x05
        /*0122*/ 	.short	(.L_297 - .L_296)
.L_296:
        /*0124*/ 	.word	0x00000200
        /*0128*/ 	.word	0x00000001
        /*012c*/ 	.word	0x00000001


	//----- nvinfo : EIATTR_CRS_STACK_SIZE
	.align		4
.L_297:
        /*0130*/ 	.byte	0x04, 0x1e
        /*0132*/ 	.short	(.L_299 - .L_298)
.L_298:
        /*0134*/ 	.word	0x00000000
.L_299:


//--------------------- .nv.info._ZN2at6native13col2im_kernelIN3c104HalfEfEEvlPKT_llllllllllllPS4_ --------------------------
	.section	.nv.info._ZN2at6native13col2im_kernelIN3c104HalfEfEEvlPKT_llllllllllllPS4_,"",@"SHT_CUDA_INFO"
	.sectionflags	@""
	.align	4


	//----- nvinfo : EIATTR_CUDA_API_VERSION
	.align		4
        /*0000*/ 	.byte	0x04, 0x37
        /*0002*/ 	.short	(.L_301 - .L_300)
.L_300:
        /*0004*/ 	.word	0x00000082


	//----- nvinfo : EIATTR_SW2861232_WAR
	.align		4
.L_301:
        /*0008*/ 	.byte	0x01, 0x35
	.zero		2


	//----- nvinfo : EIATTR_PARAM_CBANK
	.align		4
        /*000c*/ 	.byte	0x04, 0x0a
        /*000e*/ 	.short	(.L_303 - .L_302)
	.align		4
.L_302:
        /*0010*/ 	.word	index@(.nv.constant0._ZN2at6native13col2im_kernelIN3c104HalfEfEEvlPKT_llllllllllllPS4_)
        /*0014*/ 	.short	0x0160
        /*0016*/ 	.short	0x0078


	//----- nvinfo : EIATTR_CBANK_PARAM_SIZE
	.align		4
.L_303:
        /*0018*/ 	.byte	0x03, 0x19
        /*001a*/ 	.short	0x0078


	//----- nvinfo : EIATTR_KPARAM_INFO
	.align		4
        /*001c*/ 	.byte	0x04, 0x17
        /*001e*/ 	.short	(.L_305 - .L_304)
.L_304:
        /*0020*/ 	.word	0x00000000
        /*0024*/ 	.short	0x000e
        /*0026*/ 	.short	0x0070
        /*0028*/ 	.byte	0x00, 0xf0, 0x21, 0x00


	//----- nvinfo : EIATTR_KPARAM_INFO
	.align		4
.L_305:
        /*002c*/ 	.byte	0x04, 0x17
        /*002e*/ 	.short	(.L_307 - .L_306)
.L_306:
        /*0030*/ 	.word	0x00000000
        /*0034*/ 	.short	0x000d
        /*0036*/ 	.short	0x0068
        /*0038*/ 	.byte	0x00, 0xf0, 0x21, 0x00


	//----- nvinfo : EIATTR_KPARAM_INFO
	.align		4
.L_307:
        /*003c*/ 	.byte	0x04, 0x17
        /*003e*/ 	.short	(.L_309 - .L_308)
.L_308:
        /*0040*/ 	.word	0x00000000
        /*0044*/ 	.short	0x000c
        /*0046*/ 	.short	0x0060
        /*0048*/ 	.byte	0x00, 0xf0, 0x21, 0x00


	//----- nvinfo : EIATTR_KPARAM_INFO
	.align		4
.L_309:
        /*004c*/ 	.byte	0x04, 0x17
        /*004e*/ 	.short	(.L_311 - .L_310)
.L_310:
        /*0050*/ 	.word	0x00000000
        /*0054*/ 	.short	0x000b
        /*0056*/ 	.short	0x0058
        /*0058*/ 	.byte	0x00, 0xf0, 0x21, 0x00


	//----- nvinfo : EIATTR_KPARAM_INFO
	.align		4
.L_311:
        /*005c*/ 	.byte	0x04, 0x17
        /*005e*/ 	.short	(.L_313 - .L_312)
.L_312:
        /*0060*/ 	.word	0x00000000
        /*0064*/ 	.short	0x000a
        /*0066*/ 	.short	0x0050
        /*0068*/ 	.byte	0x00, 0xf0, 0x21, 0x00


	//----- nvinfo : EIATTR_KPARAM_INFO
	.align		4
.L_313:
        /*006c*/ 	.byte	0x04, 0x17
        /*006e*/ 	.short	(.L_315 - .L_314)
.L_314:
        /*0070*/ 	.word	0x00000000
        /*0074*/ 	.short	0x0009
        /*0076*/ 	.short	0x0048
        /*0078*/ 	.byte	0x00, 0xf0, 0x21, 0x00


	//----- nvinfo : EIATTR_KPARAM_INFO
	.align		4
.L_315:
        /*007c*/ 	.byte	0x04, 0x17
        /*007e*/ 	.short	(.L_317 - .L_316)
.L_316:
        /*0080*/ 	.word	0x00000000
        /*0084*/ 	.short	0x0008
        /*0086*/ 	.short	0x0040
        /*0088*/ 	.byte	0x00, 0xf0, 0x21, 0x00


	//----- nvinfo : EIATTR_KPARAM_INFO
	.align		4
.L_317:
        /*008c*/ 	.byte	0x04, 0x17
        /*008e*/ 	.short	(.L_319 - .L_318)
.L_318:
        /*0090*/ 	.word	0x00000000
        /*0094*/ 	.short	0x0007
        /*0096*/ 	.short	0x0038
        /*0098*/ 	.byte	0x00, 0xf0, 0x21, 0x00


	//----- nvinfo : EIATTR_KPARAM_INFO
	.align		4
.L_319:
        /*009c*/ 	.byte	0x04, 0x17
        /*009e*/ 	.short	(.L_321 - .L_320)
.L_320:
        /*00a0*/ 	.word	0x00000000
        /*00a4*/ 	.short	0x0006
        /*00a6*/ 	.short	0x0030
        /*00a8*/ 	.byte	0x00, 0xf0, 0x21, 0x00


	//----- nvinfo : EIATTR_KPARAM_INFO
	.align		4
.L_321:
        /*00ac*/ 	.byte	0x04, 0x17
        /*00ae*/ 	.short	(.L_323 - .L_322)
.L_322:
        /*00b0*/ 	.word	0x00000000
        /*00b4*/ 	.short	0x0005
        /*00b6*/ 	.short	0x0028
        /*00b8*/ 	.byte	0x00, 0xf0, 0x21, 0x00


	//----- nvinfo : EIATTR_KPARAM_INFO
	.align		4
.L_323:
        /*00bc*/ 	.byte	0x04, 0x17
        /*00be*/ 	.short	(.L_325 - .L_324)
.L_324:
        /*00c0*/ 	.word	0x00000000
        /*00c4*/ 	.short	0x0004
        /*00c6*/ 	.short	0x0020
        /*00c8*/ 	.byte	0x00, 0xf0, 0x21, 0x00


	//----- nvinfo : EIATTR_KPARAM_INFO
	.align		4
.L_325:
        /*00cc*/ 	.byte	0x04, 0x17
        /*00ce*/ 	.short	(.L_327 - .L_326)
.L_326:
        /*00d0*/ 	.word	0x00000000
        /*00d4*/ 	.short	0x0003
        /*00d6*/ 	.short	0x0018
        /*00d8*/ 	.byte	0x00, 0xf0, 0x21, 0x00


	//----- nvinfo : EIATTR_KPARAM_INFO
	.align		4
.L_327:
        /*00dc*/ 	.byte	0x04, 0x17
        /*00de*/ 	.short	(.L_329 - .L_328)
.L_328:
        /*00e0*/ 	.word	0x00000000
        /*00e4*/ 	.short	0x0002
        /*00e6*/ 	.short	0x0010
        /*00e8*/ 	.byte	0x00, 0xf0, 0x21, 0x00


	//----- nvinfo : EIATTR_KPARAM_INFO
	.align		4
.L_329:
        /*00ec*/ 	.byte	0x04, 0x17
        /*00ee*/ 	.short	(.L_331 - .L_330)
.L_330:
        /*00f0*/ 	.word	0x00000000
        /*00f4*/ 	.short	0x0001
        /*00f6*/ 	.short	0x0008
        /*00f8*/ 	.byte	0x00, 0xf0, 0x21, 0x00


	//----- nvinfo : EIATTR_KPARAM_INFO
	.align		4
.L_331:
        /*00fc*/ 	.byte	0x04, 0x17
        /*00fe*/ 	.short	(.L_333 - .L_332)
.L_332:
        /*0100*/ 	.word	0x00000000
        /*0104*/ 	.short	0x0000
        /*0106*/ 	.short	0x0000
        /*0108*/ 	.byte	0x00, 0xf0, 0x21, 0x00


	//----- nvinfo : EIATTR_MAXREG_COUNT
	.align		4
.L_333:
        /*010c*/ 	.byte	0x03, 0x1b
        /*010e*/ 	.short	0x0080


	//----- nvinfo : EIATTR_MERCURY_ISA_VERSION
	.align		4
        /*0110*/ 	.byte	0x03, 0x5f
        /*0112*/ 	.short	0x0000


	//----- nvinfo : EIATTR_EXIT_INSTR_OFFSETS
	.align		4
        /*0114*/ 	.byte	0x04, 0x1c
        /*0116*/ 	.short	(.L_335 - .L_334)


	//   ....[0]....
.L_334:
        /*0118*/ 	.word	0x00000070


	//   ....[1]....
        /*011c*/ 	.word	0x00005450


	//----- nvinfo : EIATTR_MAX_THREADS
	.align		4
.L_335:
        /*0120*/ 	.byte	0x04, 0x05
        /*0122*/ 	.short	(.L_337 - .L_336)
.L_336:
        /*0124*/ 	.word	0x00000200
        /*0128*/ 	.word	0x00000001
        /*012c*/ 	.word	0x00000001


	//----- nvinfo : EIATTR_CRS_STACK_SIZE
	.align		4
.L_337:
        /*0130*/ 	.byte	0x04, 0x1e
        /*0132*/ 	.short	(.L_339 - .L_338)
.L_338:
        /*0134*/ 	.word	0x00000000
.L_339:


//--------------------- .nv.info._ZN2at6native13col2im_kernelIffEEvlPKT_llllllllllllPS2_ --------------------------
	.section	.nv.info._ZN2at6native13col2im_kernelIffEEvlPKT_llllllllllllPS2_,"",@"SHT_CUDA_INFO"
	.sectionflags	@""
	.align	4


	//----- nvinfo : EIATTR_CUDA_API_VERSION
	.align		4
        /*0000*/ 	.byte	0x04, 0x37
        /*0002*/ 	.short	(.L_341 - .L_340)
.L_340:
        /*0004*/ 	.word	0x00000082


	//----- nvinfo : EIATTR_SW2861232_WAR
	.align		4
.L_341:
        /*0008*/ 	.byte	0x01, 0x35
	.zero		2


	//----- nvinfo : EIATTR_PARAM_CBANK
	.align		4
        /*000c*/ 	.byte	0x04, 0x0a
        /*000e*/ 	.short	(.L_343 - .L_342)
	.align		4
.L_342:
        /*0010*/ 	.word	index@(.nv.constant0._ZN2at6native13col2im_kernelIffEEvlPKT_llllllllllllPS2_)
        /*0014*/ 	.short	0x0160
        /*0016*/ 	.short	0x0078


	//----- nvinfo : EIATTR_CBANK_PARAM_SIZE
	.align		4
.L_343:
        /*0018*/ 	.byte	0x03, 0x19
        /*001a*/ 	.short	0x0078


	//----- nvinfo : EIATTR_KPARAM_INFO
	.align		4
        /*001c*/ 	.byte	0x04, 0x17
        /*001e*/ 	.short	(.L_345 - .L_344)
.L_344:
        /*0020*/ 	.word	0x00000000
        /*0024*/ 	.short	0x000e
        /*0026*/ 	.short	0x0070
        /*0028*/ 	.byte	0x00, 0xf0, 0x21, 0x00


	//----- nvinfo : EIATTR_KPARAM_INFO
	.align		4
.L_345:
        /*002c*/ 	.byte	0x04, 0x17
        /*002e*/ 	.short	(.L_347 - .L_346)
.L_346:
        /*0030*/ 	.word	0x00000000
        /*0034*/ 	.short	0x000d
        /*0036*/ 	.short	0x0068
        /*0038*/ 	.byte	0x00, 0xf0, 0x21, 0x00


	//----- nvinfo : EIATTR_KPARAM_INFO
	.align		4
.L_347:
        /*003c*/ 	.byte	0x04, 0x17
        /*003e*/ 	.short	(.L_349 - .L_348)
.L_348:
        /*0040*/ 	.word	0x00000000
        /*0044*/ 	.short	0x000c
        /*0046*/ 	.short	0x0060
        /*0048*/ 	.byte	0x00, 0xf0, 0x21, 0x00


	//----- nvinfo : EIATTR_KPARAM_INFO
	.align		4
.L_349:
        /*004c*/ 	.byte	0x04, 0x17
        /*004e*/ 	.short	(.L_351 - .L_350)
.L_350:
        /*0050*/ 	.word	0x00000000
        /*0054*/ 	.short	0x000b
        /*0056*/ 	.short	0x0058
        /*0058*/ 	.byte	0x00, 0xf0, 0x21, 0x00


	//----- nvinfo : EIATTR_KPARAM_INFO
	.align		4
.L_351:
        /*005c*/ 	.byte	0x04, 0x17
        /*005e*/ 	.short	(.L_353 - .L_352)
.L_352:
        /*0060*/ 	.word	0x00000000
        /*0064*/ 	.short	0x000a
        /*0066*/ 	.short	0x0050
        /*0068*/ 	.byte	0x00, 0xf0, 0x21, 0x00


	//----- nvinfo : EIATTR_KPARAM_INFO
	.align		4
.L_353:
        /*006c*/ 	.byte	0x04, 0x17
        /*006e*/ 	.short	(.L_355 - .L_354)
.L_354:
        /*0070*/ 	.word	0x00000000
        /*0074*/ 	.short	0x0009
        /*0076*/ 	.short	0x0048
        /*0078*/ 	.byte	0x00, 0xf0, 0x21, 0x00


	//----- nvinfo : EIATTR_KPARAM_INFO
	.align		4
.L_355:
        /*007c*/ 	.byte	0x04, 0x17
        /*007e*/ 	.short	(.L_357 - .L_356)
.L_356:
        /*0080*/ 	.word	0x00000000
        /*0084*/ 	.short	0x0008
        /*0086*/ 	.short	0x0040
        /*0088*/ 	.byte	0x00, 0xf0, 0x21, 0x00


	//----- nvinfo : EIATTR_KPARAM_INFO
	.align		4
.L_357:
        /*008c*/ 	.byte	0x04, 0x17
        /*008e*/ 	.short	(.L_359 - .L_358)
.L_358:
        /*0090*/ 	.word	0x00000000
        /*0094*/ 	.short	0x0007
        /*0096*/ 	.short	0x0038
        /*0098*/ 	.byte	0x00, 0xf0, 0x21, 0x00


	//----- nvinfo : EIATTR_KPARAM_INFO
	.align		4
.L_359:
        /*009c*/ 	.byte	0x04, 0x17
        /*009e*/ 	.short	(.L_361 - .L_360)
.L_360:
        /*00a0*/ 	.word	0x00000000
        /*00a4*/ 	.short	0x0006
        /*00a6*/ 	.short	0x0030
        /*00a8*/ 	.byte	0x00, 0xf0, 0x21, 0x00


	//----- nvinfo : EIATTR_KPARAM_INFO
	.align		4
.L_361:
        /*00ac*/ 	.byte	0x04, 0x17
        /*00ae*/ 	.short	(.L_363 - .L_362)
.L_362:
        /*00b0*/ 	.word	0x00000000
        /*00b4*/ 	.short	0x0005
        /*00b6*/ 	.short	0x0028
        /*00b8*/ 	.byte	0x00, 0xf0, 0x21, 0x00


	//----- nvinfo : EIATTR_KPARAM_INFO
	.align		4
.L_363:
        /*00bc*/ 	.byte	0x04, 0x17
        /*00be*/ 	.short	(.L_365 - .L_364)
.L_364:
        /*00c0*/ 	.word	0x00000000
        /*00c4*/ 	.short	0x0004
        /*00c6*/ 	.short	0x0020
        /*00c8*/ 	.byte	0x00, 0xf0, 0x21, 0x00


	//----- nvinfo : EIATTR_KPARAM_INFO
	.align		4
.L_365:
        /*00cc*/ 	.byte	0x04, 0x17
        /*00ce*/ 	.short	(.L_367 - .L_366)
.L_366:
        /*00d0*/ 	.word	0x00000000
        /*00d4*/ 	.short	0x0003
        /*00d6*/ 	.short	0x0018
        /*00d8*/ 	.byte	0x00, 0xf0, 0x21, 0x00


	//----- nvinfo : EIATTR_KPARAM_INFO
	.align		4
.L_367:
        /*00dc*/ 	.byte	0x04, 0x17
        /*00de*/ 	.short	(.L_369 - .L_368)
.L_368:
        /*00e0*/ 	.word	0x00000000
        /*00e4*/ 	.short	0x0002
        /*00e6*/ 	.short	0x0010
        /*00e8*/ 	.byte	0x00, 0xf0, 0x21, 0x00


	//----- nvinfo : EIATTR_KPARAM_INFO
	.align		4
.L_369:
        /*00ec*/ 	.byte	0x04, 0x17
        /*00ee*/ 	.short	(.L_371 - .L_370)
.L_370:
        /*00f0*/ 	.word	0x00000000
        /*00f4*/ 	.short	0x0001
        /*00f6*/ 	.short	0x0008
        /*00f8*/ 	.byte	0x00, 0xf0, 0x21, 0x00


	//----- nvinfo : EIATTR_KPARAM_INFO
	.align		4
.L_371:
        /*00fc*/ 	.byte	0x04, 0x17
        /*00fe*/ 	.short	(.L_373 - .L_372)
.L_372:
        /*0100*/ 	.word	0x00000000
        /*0104*/ 	.short	0x0000
        /*0106*/ 	.short	0x0000
        /*0108*/ 	.byte	0x00, 0xf0, 0x21, 0x00


	//----- nvinfo : EIATTR_MAXREG_COUNT
	.align		4
.L_373:
        /*010c*/ 	.byte	0x03, 0x1b
        /*010e*/ 	.short	0x0080


	//----- nvinfo : EIATTR_MERCURY_ISA_VERSION
	.align		4
        /*0110*/ 	.byte	0x03, 0x5f
        /*0112*/ 	.short	0x0000


	//----- nvinfo : EIATTR_EXIT_INSTR_OFFSETS
	.align		4
        /*0114*/ 	.byte	0x04, 0x1c
        /*0116*/ 	.short	(.L_375 - .L_374)


	//   ....[0]....
.L_374:
        /*0118*/ 	.word	0x00000070


	//   ....[1]....
        /*011c*/ 	.word	0x000053d0


	//----- nvinfo : EIATTR_MAX_THREADS
	.align		4
.L_375:
        /*0120*/ 	.byte	0x04, 0x05
        /*0122*/ 	.short	(.L_377 - .L_376)
.L_376:
        /*0124*/ 	.word	0x00000200
        /*0128*/ 	.word	0x00000001
        /*012c*/ 	.word	0x00000001


	//----- nvinfo : EIATTR_CRS_STACK_SIZE
	.align		4
.L_377:
        /*0130*/ 	.byte	0x04, 0x1e
        /*0132*/ 	.short	(.L_379 - .L_378)
.L_378:
        /*0134*/ 	.word	0x00000000
.L_379:


//--------------------- .nv.info._ZN2at6native13col2im_kernelIddEEvlPKT_llllllllllllPS2_ --------------------------
	.section	.nv.info._ZN2at6native13col2im_kernelIddEEvlPKT_llllllllllllPS2_,"",@"SHT_CUDA_INFO"
	.sectionflags	@""
	.align	4


	//----- nvinfo : EIATTR_CUDA_API_VERSION
	.align		4
        /*0000*/ 	.byte	0x04, 0x37
        /*0002*/ 	.short	(.L_381 - .L_380)
.L_380:
        /*0004*/ 	.word	0x00000082


	//----- nvinfo : EIATTR_SW2861232_WAR
	.align		4
.L_381:
        /*0008*/ 	.byte	0x01, 0x35
	.zero		2


	//----- nvinfo : EIATTR_PARAM_CBANK
	.align		4
        /*000c*/ 	.byte	0x04, 0x0a
        /*000e*/ 	.short	(.L_383 - .L_382)
	.align		4
.L_382:
        /*0010*/ 	.word	index@(.nv.constant0._ZN2at6native13col2im_kernelIddEEvlPKT_llllllllllllPS2_)
        /*0014*/ 	.short	0x0160
        /*0016*/ 	.short	0x0078


	//----- nvinfo : EIATTR_CBANK_PARAM_SIZE
	.align		4
.L_383:
        /*0018*/ 	.byte	0x03, 0x19
        /*001a*/ 	.short	0x0078


	//----- nvinfo : EIATTR_KPARAM_INFO
	.align		4
        /*001c*/ 	.byte	0x04, 0x17
        /*001e*/ 	.short	(.L_385 - .L_384)
.L_384:
        /*0020*/ 	.word	0x00000000
        /*0024*/ 	.short	0x000e
        /*0026*/ 	.short	0x0070
        /*0028*/ 	.byte	0x00, 0xf0, 0x21, 0x00


	//----- nvinfo : EIATTR_KPARAM_INFO
	.align		4
.L_385:
        /*002c*/ 	.byte	0x04, 0x17
        /*002e*/ 	.short	(.L_387 - .L_386)
.L_386:
        /*0030*/ 	.word	0x00000000
        /*0034*/ 	.short	0x000d
        /*0036*/ 	.short	0x0068
        /*0038*/ 	.byte	0x00, 0xf0, 0x21, 0x00


	//----- nvinfo : EIATTR_KPARAM_INFO
	.align		4
.L_387:
        /*003c*/ 	.byte	0x04, 0x17
        /*003e*/ 	.short	(.L_389 - .L_388)
.L_388:
        /*0040*/ 	.word	0x00000000
        /*0044*/ 	.short	0x000c
        /*0046*/ 	.short	0x0060
        /*0048*/ 	.byte	0x00, 0xf0, 0x21, 0x00


	//----- nvinfo : EIATTR_KPARAM_INFO
	.align		4
.L_389:
        /*004c*/ 	.byte	0x04, 0x17
        /*004e*/ 	.short	(.L_391 - .L_390)
.L_390:
        /*0050*/ 	.word	0x00000000
        /*0054*/ 	.short	0x000b
        /*0056*/ 	.short	0x0058
        /*0058*/ 	.byte	0x00, 0xf0, 0x21, 0x00


	//----- nvinfo : EIATTR_KPARAM_INFO
	.align		4
.L_391:
        /*005c*/ 	.byte	0x04, 0x17
        /*005e*/ 	.short	(.L_393 - .L_392)
.L_392:
        /*0060*/ 	.word	0x00000000
        /*0064*/ 	.short	0x000a
        /*0066*/ 	.short	0x0050
        /*0068*/ 	.byte	0x00, 0xf0, 0x21, 0x00


	//----- nvinfo : EIATTR_KPARAM_INFO
	.align		4
.L_393:
        /*006c*/ 	.byte	0x04, 0x17
        /*006e*/ 	.short	(.L_395 - .L_394)
.L_394:
        /*0070*/ 	.word	0x00000000
        /*0074*/ 	.short	0x0009
        /*0076*/ 	.short	0x0048
        /*0078*/ 	.byte	0x00, 0xf0, 0x21, 0x00


	//----- nvinfo : EIATTR_KPARAM_INFO
	.align		4
.L_395:
        /*007c*/ 	.byte	0x04, 0x17
        /*007e*/ 	.short	(.L_397 - .L_396)
.L_396:
        /*0080*/ 	.word	0x00000000
        /*0084*/ 	.short	0x0008
        /*0086*/ 	.short	0x0040
        /*0088*/ 	.byte	0x00, 0xf0, 0x21, 0x00


	//----- nvinfo : EIATTR_KPARAM_INFO
	.align		4
.L_397:
        /*008c*/ 	.byte	0x04, 0x17
        /*008e*/ 	.short	(.L_399 - .L_398)
.L_398:
        /*0090*/ 	.word	0x00000000
        /*0094*/ 	.short	0x0007
        /*0096*/ 	.short	0x0038
        /*0098*/ 	.byte	0x00, 0xf0, 0x21, 0x00


	//----- nvinfo : EIATTR_KPARAM_INFO
	.align		4
.L_399:
        /*009c*/ 	.byte	0x04, 0x17
        /*009e*/ 	.short	(.L_401 - .L_400)
.L_400:
        /*00a0*/ 	.word	0x00000000
        /*00a4*/ 	.short	0x0006
        /*00a6*/ 	.short	0x0030
        /*00a8*/ 	.byte	0x00, 0xf0, 0x21, 0x00


	//----- nvinfo : EIATTR_KPARAM_INFO
	.align		4
.L_401:
        /*00ac*/ 	.byte	0x04, 0x17
        /*00ae*/ 	.short	(.L_403 - .L_402)
.L_402:
        /*00b0*/ 	.word	0x00000000
        /*00b4*/ 	.short	0x0005
        /*00b6*/ 	.short	0x0028
        /*00b8*/ 	.byte	0x00, 0xf0, 0x21, 0x00


	//----- nvinfo : EIATTR_KPARAM_INFO
	.align		4
.L_403:
        /*00bc*/ 	.byte	0x04, 0x17
        /*00be*/ 	.short	(.L_405 - .L_404)
.L_404:
        /*00c0*/ 	.word	0x00000000
        /*00c4*/ 	.short	0x0004
        /*00c6*/ 	.short	0x0020
        /*00c8*/ 	.byte	0x00, 0xf0, 0x21, 0x00


	//----- nvinfo : EIATTR_KPARAM_INFO
	.align		4
.L_405:
        /*00cc*/ 	.byte	0x04, 0x17
        /*00ce*/ 	.short	(.L_407 - .L_406)
.L_406:
        /*00d0*/ 	.word	0x00000000
        /*00d4*/ 	.short	0x0003
        /*00d6*/ 	.short	0x0018
        /*00d8*/ 	.byte	0x00, 0xf0, 0x21, 0x00


	//----- nvinfo : EIATTR_KPARAM_INFO
	.align		4
.L_407:
        /*00dc*/ 	.byte	0x04, 0x17
        /*00de*/ 	.short	(.L_409 - .L_408)
.L_408:
        /*00e0*/ 	.word	0x00000000
        /*00e4*/ 	.short	0x0002
        /*00e6*/ 	.short	0x0010
        /*00e8*/ 	.byte	0x00, 0xf0, 0x21, 0x00


	//----- nvinfo : EIATTR_KPARAM_INFO
	.align		4
.L_409:
        /*00ec*/ 	.byte	0x04, 0x17
        /*00ee*/ 	.short	(.L_411 - .L_410)
.L_410:
        /*00f0*/ 	.word	0x00000000
        /*00f4*/ 	.short	0x0001
        /*00f6*/ 	.short	0x0008
        /*00f8*/ 	.byte	0x00, 0xf0, 0x21, 0x00


	//----- nvinfo : EIATTR_KPARAM_INFO
	.align		4
.L_411:
        /*00fc*/ 	.byte	0x04, 0x17
        /*00fe*/ 	.short	(.L_413 - .L_412)
.L_412:
        /*0100*/ 	.word	0x00000000
        /*0104*/ 	.short	0x0000
        /*0106*/ 	.short	0x0000
        /*0108*/ 	.byte	0x00, 0xf0, 0x21, 0x00


	//----- nvinfo : EIATTR_MAXREG_COUNT
	.align		4
.L_413:
        /*010c*/ 	.byte	0x03, 0x1b
        /*010e*/ 	.short	0x0080


	//----- nvinfo : EIATTR_MERCURY_ISA_VERSION
	.align		4
        /*0110*/ 	.byte	0x03, 0x5f
        /*0112*/ 	.short	0x0000


	//----- nvinfo : EIATTR_EXIT_INSTR_OFFSETS
	.align		4
        /*0114*/ 	.byte	0x04, 0x1c
        /*0116*/ 	.short	(.L_415 - .L_414)


	//   ....[0]....
.L_414:
        /*0118*/ 	.word	0x00000070


	//   ....[1]....
        /*011c*/ 	.word	0x00005540


	//----- nvinfo : EIATTR_MAX_THREADS
	.align		4
.L_415:
        /*0120*/ 	.byte	0x04, 0x05
        /*0122*/ 	.short	(.L_417 - .L_416)
.L_416:
        /*0124*/ 	.word	0x00000200
        /*0128*/ 	.word	0x00000001
        /*012c*/ 	.word	0x00000001


	//----- nvinfo : EIATTR_CRS_STACK_SIZE
	.align		4
.L_417:
        /*0130*/ 	.byte	0x04, 0x1e
        /*0132*/ 	.short	(.L_419 - .L_418)
.L_418:
        /*0134*/ 	.word	0x00000000
.L_419:


//--------------------- .nv.callgraph             --------------------------
	.section	.nv.callgraph,"",@"SHT_CUDA_CALLGRAPH"
	.align	4
	.sectionentsize	8
	.align		4
        /*0000*/ 	.word	0x00000000
	.align		4
        /*0004*/ 	.word	0xffffffff
	.align		4
        /*0008*/ 	.word	0x00000000
	.align		4
        /*000c*/ 	.word	0xfffffffe
	.align		4
        /*0010*/ 	.word	0x00000000
	.align		4
        /*0014*/ 	.word	0xfffffffd
	.align		4
        /*0018*/ 	.word	0x00000000
	.align		4
        /*001c*/ 	.word	0xfffffffc


//--------------------- .nv.rel.action            --------------------------
	.section	.nv.rel.action,"",@"SHT_CUDA_RELOCINFO"
	.align	8
	.sectionentsize	8
        /*0000*/ 	.byte	0x73, 0x00, 0x00, 0x00, 0x00, 0x00, 0x00, 0x00, 0x00, 0x00, 0x00, 0x11, 0x25, 0x00, 0x05, 0x36


//--------------------- .nv.constant4             --------------------------
	.section	.nv.constant4,"a",@progbits
	.align	8
	.align		8
.nv.constant4:
        /*0000*/ 	.dword	_ZN61_INTERNAL_e8e1f66a_30_NaiveConvolutionTranspose2d_cu_f5f7ea9c4cuda3std3__45__cpo5beginE
	.align		8
        /*0008*/ 	.dword	_ZN61_INTERNAL_e8e1f66a_30_NaiveConvolutionTranspose2d_cu_f5f7ea9c4cuda3std3__45__cpo3endE
	.align		8
        /*0010*/ 	.dword	_ZN61_INTERNAL_e8e1f66a_30_NaiveConvolutionTranspose2d_cu_f5f7ea9c4cuda3std3__45__cpo6cbeginE
	.align		8
        /*0018*/ 	.dword	_ZN61_INTERNAL_e8e1f66a_30_NaiveConvolutionTranspose2d_cu_f5f7ea9c4cuda3std3__45__cpo4cendE
	.align		8
        /*0020*/ 	.dword	_ZN61_INTERNAL_e8e1f66a_30_NaiveConvolutionTranspose2d_cu_f5f7ea9c4cuda3std3__45__cpo6rbeginE
	.align		8
        /*0028*/ 	.dword	_ZN61_INTERNAL_e8e1f66a_30_NaiveConvolutionTranspose2d_cu_f5f7ea9c4cuda3std3__45__cpo4rendE
	.align		8
        /*0030*/ 	.dword	_ZN61_INTERNAL_e8e1f66a_30_NaiveConvolutionTranspose2d_cu_f5f7ea9c4cuda3std3__45__cpo7crbeginE
	.align		8
        /*0038*/ 	.dword	_ZN61_INTERNAL_e8e1f66a_30_NaiveConvolutionTranspose2d_cu_f5f7ea9c4cuda3std3__45__cpo5crendE
	.align		8
        /*0040*/ 	.dword	_ZN61_INTERNAL_e8e1f66a_30_NaiveConvolutionTranspose2d_cu_f5f7ea9c4cuda3std3__463_GLOBAL__N__e8e1f66a_30_NaiveConvolutionTranspose2d_cu_f5f7ea9c6ignoreE
	.align		8
        /*0048*/ 	.dword	_ZN61_INTERNAL_e8e1f66a_30_NaiveConvolutionTranspose2d_cu_f5f7ea9c4cuda3std3__419piecewise_constructE
	.align		8
        /*0050*/ 	.dword	_ZN61_INTERNAL_e8e1f66a_30_NaiveConvolutionTranspose2d_cu_f5f7ea9c4cuda3std3__48in_placeE
	.align		8
        /*0058*/ 	.dword	_ZN61_INTERNAL_e8e1f66a_30_NaiveConvolutionTranspose2d_cu_f5f7ea9c4cuda3std3__420unreachable_sentinelE
	.align		8
        /*0060*/ 	.dword	_ZN61_INTERNAL_e8e1f66a_30_NaiveConvolutionTranspose2d_cu_f5f7ea9c4cuda3std6ranges3__45__cpo4swapE
	.align		8
        /*0068*/ 	.dword	_ZN61_INTERNAL_e8e1f66a_30_NaiveConvolutionTranspose2d_cu_f5f7ea9c4cuda3std6ranges3__45__cpo9iter_moveE
	.align		8
        /*0070*/ 	.dword	_ZN61_INTERNAL_e8e1f66a_30_NaiveConvolutionTranspose2d_cu_f5f7ea9c4cuda3std6ranges3__45__cpo5beginE
	.align		8
        /*0078*/ 	.dword	_ZN61_INTERNAL_e8e1f66a_30_NaiveConvolutionTranspose2d_cu_f5f7ea9c4cuda3std6ranges3__45__cpo3endE
	.align		8
        /*0080*/ 	.dword	_ZN61_INTERNAL_e8e1f66a_30_NaiveConvolutionTranspose2d_cu_f5f7ea9c4cuda3std6ranges3__45__cpo6cbeginE
	.align		8
        /*0088*/ 	.dword	_ZN61_INTERNAL_e8e1f66a_30_NaiveConvolutionTranspose2d_cu_f5f7ea9c4cuda3std6ranges3__45__cpo4cendE
	.align		8
        /*0090*/ 	.dword	_ZN61_INTERNAL_e8e1f66a_30_NaiveConvolutionTranspose2d_cu_f5f7ea9c4cuda3std6ranges3__45__cpo7advanceE
	.align		8
        /*0098*/ 	.dword	_ZN61_INTERNAL_e8e1f66a_30_NaiveConvolutionTranspose2d_cu_f5f7ea9c4cuda3std6ranges3__45__cpo9iter_swapE
	.align		8
        /*00a0*/ 	.dword	_ZN61_INTERNAL_e8e1f66a_30_NaiveConvolutionTranspose2d_cu_f5f7ea9c4cuda3std6ranges3__45__cpo4nextE
	.align		8
        /*00a8*/ 	.dword	_ZN61_INTERNAL_e8e1f66a_30_NaiveConvolutionTranspose2d_cu_f5f7ea9c4cuda3std6ranges3__45__cpo4prevE
	.align		8
        /*00b0*/ 	.dword	_ZN61_INTERNAL_e8e1f66a_30_NaiveConvolutionTranspose2d_cu_f5f7ea9c4cuda3std6ranges3__45__cpo4dataE
	.align		8
        /*00b8*/ 	.dword	_ZN61_INTERNAL_e8e1f66a_30_NaiveConvolutionTranspose2d_cu_f5f7ea9c4cuda3std6ranges3__45__cpo5cdataE
	.align		8
        /*00c0*/ 	.dword	_ZN61_INTERNAL_e8e1f66a_30_NaiveConvolutionTranspose2d_cu_f5f7ea9c4cuda3std6ranges3__45__cpo4sizeE
	.align		8
        /*00c8*/ 	.dword	_ZN61_INTERNAL_e8e1f66a_30_NaiveConvolutionTranspose2d_cu_f5f7ea9c4cuda3std6ranges3__45__cpo5ssizeE
	.align		8
        /*00d0*/ 	.dword	_ZN61_INTERNAL_e8e1f66a_30_NaiveConvolutionTranspose2d_cu_f5f7ea9c4cuda3std6ranges3__45__cpo8distanceE
	.align		8
        /*00d8*/ 	.dword	_ZN61_INTERNAL_e8e1f66a_30_NaiveConvolutionTranspose2d_cu_f5f7ea9c6thrust23THRUST_300001_SM_800_NS6system6detail10sequential3seqE


//--------------------- .nv.constant0._ZN2at6native13im2col_kernelIN3c108BFloat16EEEvlPKT_llllllllllllPS4_ --------------------------
	.section	.nv.constant0._ZN2at6native13im2col_kernelIN3c108BFloat16EEEvlPKT_llllllllllllPS4_,"a",@progbits
	.sectionflags	@""
	.align	4
.nv.constant0._ZN2at6native13im2col_kernelIN3c108BFloat16EEEvlPKT_llllllllllllPS4_:
	.zero		472


//--------------------- .nv.constant0._ZN2at6native13im2col_kernelIN3c104HalfEEEvlPKT_llllllllllllPS4_ --------------------------
	.section	.nv.constant0._ZN2at6native13im2col_kernelIN3c104HalfEEEvlPKT_llllllllllllPS4_,"a",@progbits
	.sectionflags	@""
	.align	4
.nv.constant0._ZN2at6native13im2col_kernelIN3c104HalfEEEvlPKT_llllllllllllPS4_:
	.zero		472


//--------------------- .nv.constant0._ZN2at6native13im2col_kernelIfEEvlPKT_llllllllllllPS2_ --------------------------
	.section	.nv.constant0._ZN2at6native13im2col_kernelIfEEvlPKT_llllllllllllPS2_,"a",@progbits
	.sectionflags	@""
	.align	4
.nv.constant0._ZN2at6native13im2col_kernelIfEEvlPKT_llllllllllllPS2_:
	.zero		472


//--------------------- .nv.constant0._ZN2at6native13im2col_kernelIdEEvlPKT_llllllllllllPS2_ --------------------------
	.section	.nv.constant0._ZN2at6native13im2col_kernelIdEEvlPKT_llllllllllllPS2_,"a",@progbits
	.sectionflags	@""
	.align	4
.nv.constant0._ZN2at6native13im2col_kernelIdEEvlPKT_llllllllllllPS2_:
	.zero		472


//--------------------- .nv.constant0._ZN2at6native13col2im_kernelIN3c108BFloat16EfEEvlPKT_llllllllllllPS4_ --------------------------
	.section	.nv.constant0._ZN2at6native13col2im_kernelIN3c108BFloat16EfEEvlPKT_llllllllllllPS4_,"a",@progbits
	.sectionflags	@""
	.align	4
.nv.constant0._ZN2at6native13col2im_kernelIN3c108BFloat16EfEEvlPKT_llllllllllllPS4_:
	.zero		472


//--------------------- .nv.constant0._ZN2at6native13col2im_kernelIN3c104HalfEfEEvlPKT_llllllllllllPS4_ --------------------------
	.section	.nv.constant0._ZN2at6native13col2im_kernelIN3c104HalfEfEEvlPKT_llllllllllllPS4_,"a",@progbits
	.sectionflags	@""
	.align	4
.nv.constant0._ZN2at6native13col2im_kernelIN3c104HalfEfEEvlPKT_llllllllllllPS4_:
	.zero		472


//--------------------- .nv.constant0._ZN2at6native13col2im_kernelIffEEvlPKT_llllllllllllPS2_ --------------------------
	.section	.nv.constant0._ZN2at6native13col2im_kernelIffEEvlPKT_llllllllllllPS2_,"a",@progbits
	.sectionflags	@""
	.align	4
.nv.constant0._ZN2at6native13col2im_kernelIffEEvlPKT_llllllllllllPS2_:
	.zero		472


//--------------------- .nv.constant0._ZN2at6native13col2im_kernelIddEEvlPKT_llllllllllllPS2_ --------------------------
	.section	.nv.constant0._ZN2at6native13col2im_kernelIddEEvlPKT_llllllllllllPS2_,"a",@progbits
	.sectionflags	@""
	.align	4
.nv.constant0._ZN2at6native13col2im_kernelIddEEvlPKT_llllllllllllPS2_:
	.zero		472


//--------------------- .text._ZN2at6native13im2col_kernelIN3c108BFloat16EEEvlPKT_llllllllllllPS4_ --------------------------
	.section	.text._ZN2at6native13im2col_kernelIN3c108BFloat16EEEvlPKT_llllllllllllPS4_,"ax",@progbits
	.sectioninfo	@"SHI_REGISTERS=44"
	.align	128
        .global         _ZN2at6native13im2col_kernelIN3c108BFloat16EEEvlPKT_llllllllllllPS4_
        .type           _ZN2at6native13im2col_kernelIN3c108BFloat16EEEvlPKT_llllllllllllPS4_,@function
        .size           _ZN2at6native13im2col_kernelIN3c108BFloat16EEEvlPKT_llllllllllllPS4_,(.L_x_512 - _ZN2at6native13im2col_kernelIN3c108BFloat16EEEvlPKT_llllllllllllPS4_)
        .other          _ZN2at6native13im2col_kernelIN3c108BFloat16EEEvlPKT_llllllllllllPS4_,@"STO_CUDA_ENTRY STV_DEFAULT"
_ZN2at6native13im2col_kernelIN3c108BFloat16EEEvlPKT_llllllllllllPS4_:
.text._ZN2at6native13im2col_kernelIN3c108BFloat16EEEvlPKT_llllllllllllPS4_:
[----:B------:R-:W-:Y:S02]  /*0000*/  IMAD.MOV.U32 R1, RZ, RZ, c[0x0][0x28] ;  /* 0x00000a00ff017624 */ /* 0x000fe400078e00ff */
[----:B------:R-:W0:Y:S01]  /*0010*/  S2R R2, SR_TID.X ;  /* 0x0000000000027919 */ /* 0x000e220000002100 */
[----:B------:R-:W-:-:S03]  /*0020*/  IMAD.MOV.U32 R3, RZ, RZ, RZ ;  /* 0x000000ffff037224 */ /* 0x000fc600078e00ff */
[----:B------:R-:W0:Y:S02]  /*0030*/  S2R R5, SR_CTAID.X ;  /* 0x0000000000057919 */ /* 0x000e240000002500 */
[----:B0-----:R-:W-:-:S05]  /*0040*/  IMAD.WIDE.U32 R2, R5, c[0x0][0x0], R2 ;  /* 0x0000000005027a25 */ /* 0x001fca00078e0002 */
[----:B------:R-:W-:-:S04]  /*0050*/  ISETP.GE.U32.AND P0, PT, R2, c[0x0][0x160], PT ;  /* 0x0000580002007a0c */ /* 0x000fc80003f06070 */
[----:B------:R-:W-:-:S13]  /*0060*/  ISETP.GE.AND.EX P0, PT, R3, c[0x0][0x164], PT, P0 ;  /* 0x0000590003007a0c */ /* 0x000fda0003f06300 */
[----:B------:R-:W-:Y:S05]  /*0070*/  @P0 EXIT ;  /* 0x000000000000094d */ /* 0x000fea0003800000 */
[----:B------:R-:W-:Y:S02]  /*0080*/  IMAD.MOV.U32 R0, RZ, RZ, c[0x0][0x180] ;  /* 0x00006000ff007624 */ /* 0x000fe400078e00ff */
[----:B------:R-:W-:-:S03]  /*0090*/  IMAD.MOV.U32 R4, RZ, RZ, c[0x0][0x184] ;  /* 0x00006100ff047624 */ /* 0x000fc600078e00ff */
[----:B------:R-:W-:-:S04]  /*00a0*/  ISETP.GE.U32.AND P0, PT, R0, 0x1, PT ;  /* 0x000000010000780c */ /* 0x000fc80003f06070 */
[----:B------:R-:W-:-:S13]  /*00b0*/  ISETP.GE.AND.EX P0, PT, R4, RZ, PT, P0 ;  /* 0x000000ff0400720c */ /* 0x000fda0003f06300 */
[----:B------:R-:W-:Y:S05]  /*00c0*/  @!P0 EXIT ;  /* 0x000000000000894d */ /* 0x000fea0003800000 */
[----:B------:R-:W-:Y:S01]  /*00d0*/  ULDC.64 UR6, c[0x0][0x1c0] ;  /* 0x0000700000067ab9 */ /* 0x000fe20000000a00 */
[----:B------:R-:W-:Y:S01]  /*00e0*/  IMAD.MOV.U32 R0, RZ, RZ, R2 ;  /* 0x000000ffff007224 */ /* 0x000fe200078e0002 */
[----:B------:R-:W-:Y:S02]  /*00f0*/  ULDC.64 UR10, c[0x0][0x1c8] ;  /* 0x00007200000a7ab9 */ /* 0x000fe40000000a00 */
[----:B------:R-:W-:Y:S02]  /*0100*/  UIMAD UR4, UR6, UR11, URZ ;  /* 0x0000000b060472a4 */ /* 0x000fe4000f8e023f */
[----:B------:R-:W-:Y:S02]  /*0110*/  UIMAD.WIDE.U32 UR8, UR6, UR10, URZ ;  /* 0x0000000a060872a5 */ /* 0x000fe4000f8e003f */
[----:B------:R-:W-:Y:S02]  /*0120*/  UIMAD UR4, UR10, UR7, UR4 ;  /* 0x000000070a0472a4 */ /* 0x000fe4000f8e0204 */
[----:B------:R-:W-:-:S02]  /*0130*/  USHF.L.U32 UR21, UR8, 0x1, URZ ;  /* 0x0000000108157899 */ /* 0x000fc4000800063f */
[----:B------:R-:W-:Y:S02]  /*0140*/  UIADD3 UR10, UR9, UR4, URZ ;  /* 0x00000004090a7290 */ /* 0x000fe4000fffe03f */
[----:B------:R-:W-:Y:S02]  /*0150*/  ULDC.64 UR16, c[0x0][0x118] ;  /* 0x0000460000107ab9 */ /* 0x000fe40000000a00 */
[----:B------:R-:W-:Y:S02]  /*0160*/  USHF.L.U64.HI UR20, UR8, 0x1, UR10 ;  /* 0x0000000108147899 */ /* 0x000fe4000801020a */
.L_x_12:
[----:B------:R-:W-:Y:S01]  /*0170*/  LOP3.LUT R2, R3, c[0x0][0x1cc], RZ, 0xfc, !PT ;  /* 0x0000730003027a12 */ /* 0x000fe200078efcff */
[----:B------:R-:W-:Y:S03]  /*0180*/  BSSY B0, `(.L_x_0) ;  /* 0x000002a000007945 */ /* 0x000fe60003800000 */
[----:B------:R-:W-:-:S13]  /*0190*/  ISETP.NE.U32.AND P0, PT, R2, RZ, PT ;  /* 0x000000ff0200720c */ /* 0x000fda0003f05070 */
[----:B01----:R-:W-:Y:S05]  /*01a0*/  @!P0 BRA `(.L_x_1) ;  /* 0x0000011000008947 */ /* 0x003fea0003800000 */
[----:B------:R-:W-:Y:S01]  /*01b0*/  IMAD.MOV.U32 R18, RZ, RZ, R0 ;  /* 0x000000ffff127224 */ /* 0x000fe200078e0000 */
[----:B------:R-:W-:Y:S01]  /*01c0*/  MOV R4, 0x210 ;  /* 0x0000021000047802 */ /* 0x000fe20000000f00 */
[----:B------:R-:W-:Y:S02]  /*01d0*/  IMAD.MOV.U32 R13, RZ, RZ, R3 ;  /* 0x000000ffff0d7224 */ /* 0x000fe400078e0003 */
[----:B------:R-:W-:Y:S02]  /*01e0*/  IMAD.MOV.U32 R11, RZ, RZ, c[0x0][0x1c8] ;  /* 0x00007200ff0b7624 */ /* 0x000fe400078e00ff */
[----:B------:R-:W-:Y:S02]  /*01f0*/  IMAD.MOV.U32 R10, RZ, RZ, c[0x0][0x1cc] ;  /* 0x00007300ff0a7624 */ /* 0x000fe400078e00ff */
[----:B------:R-:W-:Y:S05]  /*0200*/  CALL.REL.NOINC `($__internal_0_$__cuda_sm20_div_s64) ;  /* 0x000018a000007944 */ /* 0x000fea0003c00000 */
[----:B------:R-:W-:Y:S01]  /*0210*/  IADD3 R7, P0, RZ, -R10, RZ ;  /* 0x8000000aff077210 */ /* 0x000fe20007f1e0ff */
[----:B------:R-:W-:-:S04]  /*0220*/  IMAD.MOV.U32 R2, RZ, RZ, R0 ;  /* 0x000000ffff027224 */ /* 0x000fc800078e0000 */
[----:B------:R-:W-:Y:S02]  /*0230*/  IMAD.X R6, RZ, RZ, ~R13, P0 ;  /* 0x000000ffff067224 */ /* 0x000fe400000e0e0d */
[----:B------:R-:W-:-:S04]  /*0240*/  IMAD.WIDE.U32 R4, R7, c[0x0][0x1c8], R2 ;  /* 0x0000720007047a25 */ /* 0x000fc800078e0002 */
[----:B------:R-:W-:Y:S02]  /*0250*/  IMAD R6, R6, c[0x0][0x1c8], RZ ;  /* 0x0000720006067a24 */ /* 0x000fe400078e02ff */
[----:B------:R-:W-:Y:S02]  /*0260*/  IMAD.MOV.U32 R2, RZ, RZ, R4 ;  /* 0x000000ffff027224 */ /* 0x000fe400078e0004 */
[----:B------:R-:W-:Y:S02]  /*0270*/  IMAD R7, R7, c[0x0][0x1cc], R6 ;  /* 0x0000730007077a24 */ /* 0x000fe400078e0206 */
[----:B------:R-:W-:Y:S02]  /*0280*/  IMAD.MOV.U32 R6, RZ, RZ, R10 ;  /* 0x000000ffff067224 */ /* 0x000fe400078e000a */
[----:B------:R-:W-:Y:S02]  /*0290*/  IMAD.IADD R5, R5, 0x1, R7 ;  /* 0x0000000105057824 */ /* 0x000fe400078e0207 */
[----:B------:R-:W-:Y:S01]  /*02a0*/  IMAD.MOV.U32 R7, RZ, RZ, R13 ;  /* 0x000000ffff077224 */ /* 0x000fe200078e000d */
[----:B------:R-:W-:Y:S05]  /*02b0*/  BRA `(.L_x_2) ;  /* 0x0000016000007947 */ /* 0x000fea0003800000 */
.L_x_1:
[----:B------:R-:W0:Y:S01]  /*02c0*/  I2F.U32.RP R2, c[0x0][0x1c8] ;  /* 0x0000720000027b06 */ /* 0x000e220000209000 */
[----:B------:R-:W-:-:S07]  /*02d0*/  ISETP.NE.U32.AND P2, PT, RZ, c[0x0][0x1c8], PT ;  /* 0x00007200ff007a0c */ /* 0x000fce0003f45070 */
[----:B0-----:R-:W0:Y:S02]  /*02e0*/  MUFU.RCP R2, R2 ;  /* 0x0000000200027308 */ /* 0x001e240000001000 */
[----:B0-----:R-:W-:-:S06]  /*02f0*/  IADD3 R4, R2, 0xffffffe, RZ ;  /* 0x0ffffffe02047810 */ /* 0x001fcc0007ffe0ff */
[----:B------:R0:W1:Y:S02]  /*0300*/  F2I.FTZ.U32.TRUNC.NTZ R5, R4 ;  /* 0x0000000400057305 */ /* 0x000064000021f000 */
[----:B0-----:R-:W-:Y:S02]  /*0310*/  IMAD.MOV.U32 R4, RZ, RZ, RZ ;  /* 0x000000ffff047224 */ /* 0x001fe400078e00ff */
[----:B-1----:R-:W-:-:S04]  /*0320*/  IMAD.MOV R7, RZ, RZ, -R5 ;  /* 0x000000ffff077224 */ /* 0x002fc800078e0a05 */
[----:B------:R-:W-:-:S04]  /*0330*/  IMAD R7, R7, c[0x0][0x1c8], RZ ;  /* 0x0000720007077a24 */ /* 0x000fc800078e02ff */
[----:B------:R-:W-:-:S06]  /*0340*/  IMAD.HI.U32 R5, R5, R7, R4 ;  /* 0x0000000705057227 */ /* 0x000fcc00078e0004 */
[----:B------:R-:W-:-:S04]  /*0350*/  IMAD.HI.U32 R6, R5, R0, RZ ;  /* 0x0000000005067227 */ /* 0x000fc800078e00ff */
[----:B------:R-:W-:-:S04]  /*0360*/  IMAD.MOV R5, RZ, RZ, -R6 ;  /* 0x000000ffff057224 */ /* 0x000fc800078e0a06 */
[----:B------:R-:W-:-:S05]  /*0370*/  IMAD R5, R5, c[0x0][0x1c8], R0 ;  /* 0x0000720005057a24 */ /* 0x000fca00078e0200 */
[----:B------:R-:W-:-:S13]  /*0380*/  ISETP.GE.U32.AND P0, PT, R5, c[0x0][0x1c8], PT ;  /* 0x0000720005007a0c */ /* 0x000fda0003f06070 */
[----:B------:R-:W-:Y:S02]  /*0390*/  @P0 IADD3 R5, R5, -c[0x0][0x1c8], RZ ;  /* 0x8000720005050a10 */ /* 0x000fe40007ffe0ff */
[----:B------:R-:W-:Y:S02]  /*03a0*/  @P0 IADD3 R6, R6, 0x1, RZ ;  /* 0x0000000106060810 */ /* 0x000fe40007ffe0ff */
[----:B------:R-:W-:Y:S01]  /*03b0*/  ISETP.GE.U32.AND P1, PT, R5, c[0x0][0x1c8], PT ;  /* 0x0000720005007a0c */ /* 0x000fe20003f26070 */
[----:B------:R-:W-:-:S12]  /*03c0*/  IMAD.MOV.U32 R5, RZ, RZ, RZ ;  /* 0x000000ffff057224 */ /* 0x000fd800078e00ff */
[----:B------:R-:W-:Y:S02]  /*03d0*/  @P1 IADD3 R6, R6, 0x1, RZ ;  /* 0x0000000106061810 */ /* 0x000fe40007ffe0ff */
[----:B------:R-:W-:-:S05]  /*03e0*/  @!P2 LOP3.LUT R6, RZ, c[0x0][0x1c8], RZ, 0x33, !PT ;  /* 0x00007200ff06aa12 */ /* 0x000fca00078e33ff */
[----:B------:R-:W-:-:S04]  /*03f0*/  IMAD.MOV R7, RZ, RZ, -R6 ;  /* 0x000000ffff077224 */ /* 0x000fc800078e0a06 */
[----:B------:R-:W-:Y:S01]  /*0400*/  IMAD R2, R7, c[0x0][0x1c8], R0 ;  /* 0x0000720007027a24 */ /* 0x000fe200078e0200 */
[----:B------:R-:W-:-:S06]  /*0410*/  HFMA2.MMA R7, -RZ, RZ, 0, 0 ;  /* 0x00000000ff077435 */ /* 0x000fcc00000001ff */
.L_x_2:
[----:B------:R-:W-:Y:S05]  /*0420*/  BSYNC B0 ;  /* 0x0000000000007941 */ /* 0x000fea0003800000 */
.L_x_0:
[----:B------:R-:W-:Y:S01]  /*0430*/  LOP3.LUT R4, R7, c[0x0][0x1c4], RZ, 0xfc, !PT ;  /* 0x0000710007047a12 */ /* 0x000fe200078efcff */
[----:B------:R-:W-:Y:S03]  /*0440*/  BSSY B0, `(.L_x_3) ;  /* 0x000002a000007945 */ /* 0x000fe60003800000 */
[----:B------:R-:W-:-:S13]  /*0450*/  ISETP.NE.U32.AND P0, PT, R4, RZ, PT ;  /* 0x000000ff0400720c */ /* 0x000fda0003f05070 */
[----:B------:R-:W-:Y:S05]  /*0460*/  @!P0 BRA `(.L_x_4) ;  /* 0x0000010000008947 */ /* 0x000fea0003800000 */
[----:B------:R-:W-:Y:S01]  /*0470*/  IMAD.MOV.U32 R18, RZ, RZ, R6 ;  /* 0x000000ffff127224 */ /* 0x000fe200078e0006 */
[----:B------:R-:W-:Y:S01]  /*0480*/  MOV R4, 0x4d0 ;  /* 0x000004d000047802 */ /* 0x000fe20000000f00 */
[----:B------:R-:W-:Y:S02]  /*0490*/  IMAD.MOV.U32 R13, RZ, RZ, R7 ;  /* 0x000000ffff0d7224 */ /* 0x000fe400078e0007 */
[----:B------:R-:W-:Y:S02]  /*04a0*/  IMAD.MOV.U32 R11, RZ, RZ, c[0x0][0x1c0] ;  /* 0x00007000ff0b7624 */ /* 0x000fe400078e00ff */
[----:B------:R-:W-:Y:S02]  /*04b0*/  IMAD.MOV.U32 R10, RZ, RZ, c[0x0][0x1c4] ;  /* 0x00007100ff0a7624 */ /* 0x000fe400078e00ff */
[----:B------:R-:W-:Y:S05]  /*04c0*/  CALL.REL.NOINC `($__internal_0_$__cuda_sm20_div_s64) ;  /* 0x000015e000007944 */ /* 0x000fea0003c00000 */
[----:B------:R-:W-:-:S05]  /*04d0*/  IADD3 R11, P0, RZ, -R10, RZ ;  /* 0x8000000aff0b7210 */ /* 0x000fca0007f1e0ff */
[----:B------:R-:W-:Y:S02]  /*04e0*/  IMAD.X R4, RZ, RZ, ~R13, P0 ;  /* 0x000000ffff047224 */ /* 0x000fe400000e0e0d */
[----:B------:R-:W-:-:S04]  /*04f0*/  IMAD.WIDE.U32 R6, R11, c[0x0][0x1c0], R6 ;  /* 0x000070000b067a25 */ /* 0x000fc800078e0006 */
[----:B------:R-:W-:-:S04]  /*0500*/  IMAD R4, R4, c[0x0][0x1c0], RZ ;  /* 0x0000700004047a24 */ /* 0x000fc800078e02ff */
[----:B------:R-:W-:Y:S02]  /*0510*/  IMAD R11, R11, c[0x0][0x1c4], R4 ;  /* 0x000071000b0b7a24 */ /* 0x000fe400078e0204 */
[----:B------:R-:W-:Y:S02]  /*0520*/  IMAD.MOV.U32 R4, RZ, RZ, R6 ;  /* 0x000000ffff047224 */ /* 0x000fe400078e0006 */
[----:B------:R-:W-:Y:S02]  /*0530*/  IMAD.IADD R11, R7, 0x1, R11 ;  /* 0x00000001070b7824 */ /* 0x000fe400078e020b */
[----:B------:R-:W-:Y:S02]  /*0540*/  IMAD.MOV.U32 R6, RZ, RZ, R10 ;  /* 0x000000ffff067224 */ /* 0x000fe400078e000a */
[----:B------:R-:W-:Y:S01]  /*0550*/  IMAD.MOV.U32 R7, RZ, RZ, R13 ;  /* 0x000000ffff077224 */ /* 0x000fe200078e000d */
[----:B------:R-:W-:Y:S05]  /*0560*/  BRA `(.L_x_5) ;  /* 0x0000017000007947 */ /* 0x000fea0003800000 */
.L_x_4:
[----:B------:R-:W0:Y:S01]  /*0570*/  I2F.U32.RP R4, c[0x0][0x1c0] ;  /* 0x0000700000047b06 */ /* 0x000e220000209000 */
[----:B------:R-:W-:Y:S01]  /*0580*/  ISETP.NE.U32.AND P2, PT, RZ, c[0x0][0x1c0], PT ;  /* 0x00007000ff007a0c */ /* 0x000fe20003f45070 */
[----:B------:R-:W-:-:S06]  /*0590*/  IMAD.MOV.U32 R11, RZ, RZ, RZ ;  /* 0x000000ffff0b7224 */ /* 0x000fcc00078e00ff */
        /* <DEDUP_REMOVED lines=13> */
[----:B------:R-:W-:-:S13]  /*0670*/  ISETP.GE.U32.AND P1, PT, R7, c[0x0][0x1c0], PT ;  /* 0x0000700007007a0c */ /* 0x000fda0003f26070 */
[----:B------:R-:W-:Y:S02]  /*0680*/  @P1 IADD3 R9, R9, 0x1, RZ ;  /* 0x0000000109091810 */ /* 0x000fe40007ffe0ff */
[----:B------:R-:W-:-:S05]  /*0690*/  @!P2 LOP3.LUT R9, RZ, c[0x0][0x1c0], RZ, 0x33, !PT ;  /* 0x00007000ff09aa12 */ /* 0x000fca00078e33ff */
[----:B------:R-:W-:-:S04]  /*06a0*/  IMAD.MOV R7, RZ, RZ, -R9 ;  /* 0x000000ffff077224 */ /* 0x000fc800078e0a09 */
[----:B------:R-:W-:Y:S02]  /*06b0*/  IMAD R4, R7, c[0x0][0x1c0], R6 ;  /* 0x0000700007047a24 */ /* 0x000fe400078e0206 */
[----:B------:R-:W-:Y:S02]  /*06c0*/  IMAD.MOV.U32 R6, RZ, RZ, R9 ;  /* 0x000000ffff067224 */ /* 0x000fe400078e0009 */
[----:B------:R-:W-:Y:S02]  /*06d0*/  IMAD.MOV.U32 R7, RZ, RZ, RZ ;  /* 0x000000ffff077224 */ /* 0x000fe400078e00ff */
.L_x_5:
[----:B------:R-:W-:Y:S05]  /*06e0*/  BSYNC B0 ;  /* 0x0000000000007941 */ /* 0x000fea0003800000 */
.L_x_3:
[----:B------:R-:W-:Y:S01]  /*06f0*/  IMAD.MOV.U32 R15, RZ, RZ, c[0x0][0x188] ;  /* 0x00006200ff0f7624 */ /* 0x000fe200078e00ff */
[----:B------:R-:W-:Y:S01]  /*0700*/  MOV R10, c[0x0][0x18c] ;  /* 0x00006300000a7a02 */ /* 0x000fe20000000f00 */
[----:B------:R-:W-:Y:S02]  /*0710*/  ULDC.64 UR4, c[0x0][0x198] ;  /* 0x0000660000047ab9 */ /* 0x000fe40000000a00 */
[----:B------:R-:W-:Y:S01]  /*0720*/  UIADD3 UR4, UP0, URZ, -UR4, URZ ;  /* 0x800000043f047290 */ /* 0x000fe2000ff1e03f */
[----:B------:R-:W-:-:S03]  /*0730*/  ISETP.GE.U32.AND P0, PT, R15, 0x1, PT ;  /* 0x000000010f00780c */ /* 0x000fc60003f06070 */
[----:B------:R-:W-:Y:S01]  /*0740*/  UIADD3.X UR5, URZ, ~UR5, URZ, UP0, !UPT ;  /* 0x800000053f057290 */ /* 0x000fe200087fe43f */
[----:B------:R-:W-:Y:S01]  /*0750*/  ISETP.GE.AND.EX P0, PT, R10, RZ, PT, P0 ;  /* 0x000000ff0a00720c */ /* 0x000fe20003f06300 */
[----:B------:R-:W-:-:S04]  /*0760*/  IMAD.U32 R8, RZ, RZ, UR4 ;  /* 0x00000004ff087e24 */ /* 0x000fc8000f8e00ff */
[----:B------:R-:W-:-:S08]  /*0770*/  IMAD.U32 R9, RZ, RZ, UR5 ;  /* 0x00000005ff097e24 */ /* 0x000fd0000f8e00ff */
[----:B------:R-:W-:Y:S05]  /*0780*/  @!P0 BRA `(.L_x_6) ;  /* 0x0000129000008947 */ /* 0x000fea0003800000 */
[----:B------:R-:W-:Y:S01]  /*0790*/  IMAD R10, R10, c[0x0][0x180], RZ ;  /* 0x000060000a0a7a24 */ /* 0x000fe200078e02ff */
[----:B------:R-:W-:Y:S01]  /*07a0*/  UMOV UR4, URZ ;  /* 0x0000003f00047c82 */ /* 0x000fe20008000000 */
[----:B------:R-:W-:Y:S01]  /*07b0*/  IMAD.WIDE.U32 R12, R15, c[0x0][0x180], RZ ;  /* 0x000060000f0c7a25 */ /* 0x000fe200078e00ff */
[----:B------:R-:W-:-:S03]  /*07c0*/  UMOV UR5, URZ ;  /* 0x0000003f00057c82 */ /* 0x000fc60008000000 */
[----:B------:R-:W-:Y:S02]  /*07d0*/  IMAD R15, R15, c[0x0][0x184], R10 ;  /* 0x000061000f0f7a24 */ /* 0x000fe400078e020a */
[----:B------:R-:W-:-:S04]  /*07e0*/  IMAD.WIDE.U32 R8, R2, c[0x0][0x1a8], R8 ;  /* 0x00006a0002087a25 */ /* 0x000fc800078e0008 */
[----:B------:R-:W-:Y:S02]  /*07f0*/  IMAD.IADD R10, R13, 0x1, R15 ;  /* 0x000000010d0a7824 */ /* 0x000fe400078e020f */
[----:B------:R-:W-:-:S04]  /*0800*/  IMAD.WIDE.U32 R14, R12, c[0x0][0x1c0], RZ ;  /* 0x000070000c0e7a25 */ /* 0x000fc800078e00ff */
[----:B------:R-:W-:Y:S02]  /*0810*/  IMAD R13, R10, c[0x0][0x1c0], RZ ;  /* 0x000070000a0d7a24 */ /* 0x000fe400078e02ff */
[----:B------:R-:W-:Y:S02]  /*0820*/  IMAD.MOV.U32 R10, RZ, RZ, R4 ;  /* 0x000000ffff0a7224 */ /* 0x000fe400078e0004 */
[----:B------:R-:W-:-:S04]  /*0830*/  IMAD R13, R12, c[0x0][0x1c4], R13 ;  /* 0x000071000c0d7a24 */ /* 0x000fc800078e020d */
[----:B------:R-:W-:-:S04]  /*0840*/  IMAD.IADD R13, R15, 0x1, R13 ;  /* 0x000000010f0d7824 */ /* 0x000fc800078e020d */
[----:B------:R-:W-:Y:S02]  /*0850*/  IMAD R15, R13, R6, RZ ;  /* 0x000000060d0f7224 */ /* 0x000fe400078e02ff */
[----:B------:R-:W-:-:S04]  /*0860*/  IMAD.WIDE.U32 R12, R6, R14, R10 ;  /* 0x0000000e060c7225 */ /* 0x000fc800078e000a */
[----:B------:R-:W-:Y:S02]  /*0870*/  IMAD R15, R7, R14, R15 ;  /* 0x0000000e070f7224 */ /* 0x000fe400078e020f */
[----:B------:R-:W-:Y:S02]  /*0880*/  IMAD.MOV.U32 R14, RZ, RZ, R2 ;  /* 0x000000ffff0e7224 */ /* 0x000fe400078e0002 */
[----:B------:R-:W-:Y:S02]  /*0890*/  IMAD.IADD R10, R13, 0x1, R15 ;  /* 0x000000010d0a7824 */ /* 0x000fe400078e020f */
[----:B------:R-:W-:Y:S02]  /*08a0*/  IMAD.MOV.U32 R15, RZ, RZ, R5 ;  /* 0x000000ffff0f7224 */ /* 0x000fe400078e0005 */
[----:B------:R-:W-:Y:S02]  /*08b0*/  IMAD R17, R10, c[0x0][0x1c8], RZ ;  /* 0x000072000a117a24 */ /* 0x000fe400078e02ff */
[----:B------:R-:W-:-:S04]  /*08c0*/  IMAD.WIDE.U32 R14, R12, c[0x0][0x1c8], R14 ;  /* 0x000072000c0e7a25 */ /* 0x000fc800078e000e */
[----:B------:R-:W-:Y:S01]  /*08d0*/  IMAD R17, R12, c[0x0][0x1cc], R17 ;  /* 0x000073000c117a24 */ /* 0x000fe200078e0211 */
[----:B------:R-:W-:Y:S01]  /*08e0*/  LEA R10, P0, R14, c[0x0][0x1d0], 0x1 ;  /* 0x000074000e0a7a11 */ /* 0x000fe200078008ff */
[----:B------:R-:W-:Y:S02]  /*08f0*/  IMAD R13, R5, c[0x0][0x1a8], RZ ;  /* 0x00006a00050d7a24 */ /* 0x000fe400078e02ff */
[----:B------:R-:W-:Y:S02]  /*0900*/  IMAD.IADD R21, R15, 0x1, R17 ;  /* 0x000000010f157824 */ /* 0x000fe400078e0211 */
[----:B------:R-:W-:-:S03]  /*0910*/  IMAD R13, R2, c[0x0][0x1ac], R13 ;  /* 0x00006b00020d7a24 */ /* 0x000fc600078e020d */
[----:B------:R-:W-:Y:S01]  /*0920*/  LEA.HI.X R21, R14, c[0x0][0x1d4], R21, 0x1, P0 ;  /* 0x000075000e157a11 */ /* 0x000fe200000f0c15 */
[----:B------:R-:W-:Y:S02]  /*0930*/  IMAD.IADD R19, R9, 0x1, R13 ;  /* 0x0000000109137824 */ /* 0x000fe400078e020d */
.L_x_10:
[----:B------:R-:W-:Y:S01]  /*0940*/  ULDC.64 UR6, c[0x0][0x190] ;  /* 0x0000640000067ab9 */ /* 0x000fe20000000a00 */
[----:B-1----:R-:W-:Y:S01]  /*0950*/  IMAD R15, R11, c[0x0][0x1a0], RZ ;  /* 0x000068000b0f7a24 */ /* 0x002fe200078e02ff */
[----:B------:R-:W-:Y:S01]  /*0960*/  UIADD3 UR6, UP0, URZ, -UR6, URZ ;  /* 0x800000063f067290 */ /* 0x000fe2000ff1e03f */
[----:B------:R-:W-:Y:S01]  /*0970*/  IMAD.MOV.U32 R16, RZ, RZ, c[0x0][0x188] ;  /* 0x00006200ff107624 */ /* 0x000fe200078e00ff */
[----:B------:R-:W-:Y:S01]  /*0980*/  ULDC.64 UR24, c[0x0][0x180] ;  /* 0x0000600000187ab9 */ /* 0x000fe20000000a00 */
[----:B------:R-:W-:Y:S01]  /*0990*/  IMAD R15, R4, c[0x0][0x1a4], R15 ;  /* 0x00006900040f7a24 */ /* 0x000fe200078e020f */
[----:B------:R-:W-:Y:S01]  /*09a0*/  UIADD3.X UR7, URZ, ~UR7, URZ, UP0, !UPT ;  /* 0x800000073f077290 */ /* 0x000fe200087fe43f */
[----:B------:R-:W-:Y:S01]  /*09b0*/  IMAD.MOV.U32 R18, RZ, RZ, c[0x0][0x18c] ;  /* 0x00006300ff127624 */ /* 0x000fe200078e00ff */
[----:B------:R-:W-:Y:S01]  /*09c0*/  IADD3 R16, P1, R16, -0x1, RZ ;  /* 0xffffffff10107810 */ /* 0x000fe20007f3e0ff */
[----:B------:R-:W-:-:S02]  /*09d0*/  IMAD.U32 R12, RZ, RZ, UR6 ;  /* 0x00000006ff0c7e24 */ /* 0x000fc4000f8e00ff */
[----:B------:R-:W-:Y:S01]  /*09e0*/  IMAD R17, R7, c[0x0][0x170], RZ ;  /* 0x00005c0007117a24 */ /* 0x000fe200078e02ff */
[----:B------:R-:W-:Y:S01]  /*09f0*/  ISETP.GE.U32.AND P0, PT, R16, 0x3, PT ;  /* 0x000000031000780c */ /* 0x000fe20003f06070 */
[----:B------:R-:W-:Y:S01]  /*0a00*/  IMAD.U32 R13, RZ, RZ, UR7 ;  /* 0x00000007ff0d7e24 */ /* 0x000fe2000f8e00ff */
[----:B------:R-:W-:Y:S01]  /*0a10*/  ULDC.64 UR6, c[0x0][0x1b0] ;  /* 0x00006c0000067ab9 */ /* 0x000fe20000000a00 */
[----:B------:R-:W-:Y:S01]  /*0a20*/  IADD3.X R16, R18, -0x1, RZ, P1, !PT ;  /* 0xffffffff12107810 */ /* 0x000fe20000ffe4ff */
[----:B------:R-:W-:Y:S01]  /*0a30*/  UIMAD UR6, UR5, UR6, URZ ;  /* 0x00000006050672a4 */ /* 0x000fe2000f8e023f */
[----:B------:R-:W-:Y:S02]  /*0a40*/  IMAD.WIDE.U32 R12, R4, c[0x0][0x1a0], R12 ;  /* 0x00006800040c7a25 */ /* 0x000fe400078e000c */
[----:B------:R-:W-:Y:S01]  /*0a50*/  ISETP.GE.U32.AND.EX P0, PT, R16, RZ, PT, P0 ;  /* 0x000000ff1000720c */ /* 0x000fe20003f06100 */
[----:B------:R-:W-:Y:S01]  /*0a60*/  UIMAD UR6, UR4, UR7, UR6 ;  /* 0x00000007040672a4 */ /* 0x000fe2000f8e0206 */
[----:B------:R-:W-:-:S02]  /*0a70*/  IMAD.IADD R13, R13, 0x1, R15 ;  /* 0x000000010d0d7824 */ /* 0x000fc400078e020f */
[----:B------:R-:W-:Y:S01]  /*0a80*/  IMAD.U32 R15, RZ, RZ, UR4 ;  /* 0x00000004ff0f7e24 */ /* 0x000fe2000f8e00ff */
[----:B------:R-:W-:Y:S01]  /*0a90*/  UIADD3 UR4, UP0, UR4, 0x1, URZ ;  /* 0x0000000104047890 */ /* 0x000fe2000ff1e03f */
[----:B------:R-:W-:Y:S01]  /*0aa0*/  IMAD R17, R6, c[0x0][0x174], R17 ;  /* 0x00005d0006117a24 */ /* 0x000fe200078e0211 */
[----:B------:R-:W-:Y:S01]  /*0ab0*/  UMOV UR7, URZ ;  /* 0x0000003f00077c82 */ /* 0x000fe20008000000 */
[----:B------:R-:W-:Y:S01]  /*0ac0*/  IMAD.WIDE.U32 R12, R15, c[0x0][0x1b0], R12 ;  /* 0x00006c000f0c7a25 */ /* 0x000fe200078e000c */
[----:B------:R-:W-:-:S03]  /*0ad0*/  UIADD3.X UR5, URZ, UR5, URZ, UP0, !UPT ;  /* 0x000000053f057290 */ /* 0x000fc600087fe43f */
[----:B------:R-:W-:Y:S01]  /*0ae0*/  IMAD.MOV.U32 R14, RZ, RZ, R12 ;  /* 0x000000ffff0e7224 */ /* 0x000fe200078e000c */
[----:B------:R-:W-:Y:S01]  /*0af0*/  IADD3 R15, R13, UR6, RZ ;  /* 0x000000060d0f7c10 */ /* 0x000fe2000fffe0ff */
[----:B------:R-:W-:Y:S01]  /*0b00*/  IMAD.MOV.U32 R18, RZ, RZ, R8 ;  /* 0x000000ffff127224 */ /* 0x000fe200078e0008 */
[----:B------:R-:W-:-:S03]  /*0b10*/  UMOV UR6, URZ ;  /* 0x0000003f00067c82 */ /* 0x000fc60008000000 */
[----:B------:R-:W-:-:S05]  /*0b20*/  IMAD.WIDE.U32 R24, R6, c[0x0][0x170], R14 ;  /* 0x00005c0006187a25 */ /* 0x000fca00078e000e */
[----:B------:R-:W-:-:S05]  /*0b30*/  IADD3 R17, R25, R17, RZ ;  /* 0x0000001119117210 */ /* 0x000fca0007ffe0ff */
[----:B------:R-:W-:Y:S02]  /*0b40*/  IMAD R23, R17, c[0x0][0x178], RZ ;  /* 0x00005e0011177a24 */ /* 0x000fe400078e02ff */
[----:B------:R-:W-:-:S04]  /*0b50*/  IMAD.WIDE.U32 R16, R24, c[0x0][0x178], R18 ;  /* 0x00005e0018107a25 */ /* 0x000fc800078e0012 */
[----:B------:R-:W-:Y:S01]  /*0b60*/  IMAD R23, R24, c[0x0][0x17c], R23 ;  /* 0x00005f0018177a24 */ /* 0x000fe200078e0217 */
[----:B0-----:R-:W-:Y:S05]  /*0b70*/  @!P0 BRA `(.L_x_7) ;  /* 0x0000089000008947 */ /* 0x001fea0003800000 */
[----:B------:R-:W-:Y:S01]  /*0b80*/  ULDC.64 UR18, c[0x0][0x198] ;  /* 0x0000660000127ab9 */ /* 0x000fe20000000a00 */
[----:B------:R-:W-:Y:S01]  /*0b90*/  IMAD R25, R5, c[0x0][0x1a8], RZ ;  /* 0x00006a0005197a24 */ /* 0x000fe200078e02ff */
[----:B------:R-:W-:Y:S01]  /*0ba0*/  UIADD3 UR6, UP0, URZ, -UR18, URZ ;  /* 0x800000123f067290 */ /* 0x000fe2000ff1e03f */
[----:B------:R-:W-:Y:S01]  /*0bb0*/  IMAD.IADD R35, R23, 0x1, R17 ;  /* 0x0000000117237824 */ /* 0x000fe200078e0211 */
[----:B------:R-:W-:Y:S01]  /*0bc0*/  UMOV UR13, 0x1 ;  /* 0x00000001000d7882 */ /* 0x000fe20000000000 */
[----:B------:R-:W-:Y:S01]  /*0bd0*/  IMAD R25, R2, c[0x0][0x1ac], R25 ;  /* 0x00006b0002197a24 */ /* 0x000fe200078e0219 */
[----:B------:R-:W-:Y:S02]  /*0be0*/  ULDC.64 UR22, c[0x0][0x1b8] ;  /* 0x00006e0000167ab9 */ /* 0x000fe40000000a00 */
[----:B------:R-:W-:Y:S02]  /*0bf0*/  UIADD3.X UR7, URZ, ~UR19, URZ, UP0, !UPT ;  /* 0x800000133f077290 */ /* 0x000fe400087fe43f */
[----:B------:R-:W-:-:S02]  /*0c00*/  USHF.L.U64.HI UR13, UR22, UR13, UR23 ;  /* 0x0000000d160d7299 */ /* 0x000fc40008010217 */
[----:B------:R-:W-:Y:S02]  /*0c10*/  ULEA UR26, UP0, UR22, -UR18, 0x1 ;  /* 0x80000012161a7291 */ /* 0x000fe4000f80083f */
[----:B------:R-:W-:Y:S02]  /*0c20*/  UIADD3 UR11, UP1, UR22, -UR18, URZ ;  /* 0x80000012160b7290 */ /* 0x000fe4000ff3e03f */
[----:B------:R-:W-:Y:S02]  /*0c30*/  UMOV UR15, 0x3 ;  /* 0x00000003000f7882 */ /* 0x000fe40000000000 */
[----:B------:R-:W-:Y:S01]  /*0c40*/  UIMAD UR14, UR15, UR23, URZ ;  /* 0x000000170f0e72a4 */ /* 0x000fe2000f8e023f */
[----:B------:R-:W-:Y:S01]  /*0c50*/  IMAD.U32 R28, RZ, RZ, UR26 ;  /* 0x0000001aff1c7e24 */ /* 0x000fe2000f8e00ff */
[----:B------:R-:W-:Y:S01]  /*0c60*/  UIADD3.X UR13, UR13, ~UR19, URZ, UP0, !UPT ;  /* 0x800000130d0d7290 */ /* 0x000fe200087fe43f */
[----:B------:R-:W-:Y:S01]  /*0c70*/  IMAD.U32 R30, RZ, RZ, UR11 ;  /* 0x0000000bff1e7e24 */ /* 0x000fe2000f8e00ff */
[----:B------:R-:W-:-:S02]  /*0c80*/  UIMAD.WIDE.U32 UR6, UR15, UR22, UR6 ;  /* 0x000000160f0672a5 */ /* 0x000fc4000f8e0006 */
[----:B------:R-:W-:Y:S02]  /*0c90*/  UIADD3.X UR12, UR23, ~UR19, URZ, UP1, !UPT ;  /* 0x80000013170c7290 */ /* 0x000fe40008ffe43f */
[----:B------:R-:W-:Y:S01]  /*0ca0*/  UIADD3 UR14, UR7, UR14, URZ ;  /* 0x0000000e070e7290 */ /* 0x000fe2000fffe03f */
[----:B------:R-:W-:Y:S01]  /*0cb0*/  IMAD.U32 R29, RZ, RZ, UR13 ;  /* 0x0000000dff1d7e24 */ /* 0x000fe2000f8e00ff */
[----:B------:R-:W-:Y:S01]  /*0cc0*/  USHF.L.U64.HI UR19, UR22, 0x2, UR23 ;  /* 0x0000000216137899 */ /* 0x000fe20008010217 */
[----:B------:R-:W-:Y:S01]  /*0cd0*/  IMAD.U32 R27, RZ, RZ, UR7 ;  /* 0x00000007ff1b7e24 */ /* 0x000fe2000f8e00ff */
[----:B------:R-:W-:Y:S01]  /*0ce0*/  USHF.L.U64.HI UR13, UR22, 0x3, UR23 ;  /* 0x00000003160d7899 */ /* 0x000fe20008010217 */
[----:B------:R-:W-:Y:S01]  /*0cf0*/  IMAD.U32 R31, RZ, RZ, UR12 ;  /* 0x0000000cff1f7e24 */ /* 0x000fe2000f8e00ff */
[----:B------:R-:W-:Y:S01]  /*0d00*/  USHF.L.U32 UR18, UR22, 0x3, URZ ;  /* 0x0000000316127899 */ /* 0x000fe2000800063f */
[----:B------:R-:W-:Y:S01]  /*0d10*/  IMAD.U32 R26, RZ, RZ, UR6 ;  /* 0x00000006ff1a7e24 */ /* 0x000fe2000f8e00ff */
[----:B------:R-:W-:Y:S01]  /*0d20*/  ULDC.64 UR6, c[0x0][0x188] ;  /* 0x0000620000067ab9 */ /* 0x000fe20000000a00 */
[----:B------:R-:W-:Y:S01]  /*0d30*/  IMAD.U32 R27, RZ, RZ, UR14 ;  /* 0x0000000eff1b7e24 */ /* 0x000fe2000f8e00ff */
[----:B------:R-:W-:Y:S01]  /*0d40*/  ULOP3.LUT UR11, UR15, UR6, URZ, 0xc0, !UPT ;  /* 0x000000060f0b7292 */ /* 0x000fe2000f8ec03f */
[----:B------:R-:W-:-:S03]  /*0d50*/  IMAD.WIDE.U32 R28, R2, c[0x0][0x1a8], R28 ;  /* 0x00006a00021c7a25 */ /* 0x000fc600078e001c */
[----:B------:R-:W-:Y:S01]  /*0d60*/  UIADD3 UR11, UP0, UR11, -UR6, URZ ;  /* 0x800000060b0b7290 */ /* 0x000fe2000ff1e03f */
[C---:B------:R-:W-:Y:S02]  /*0d70*/  IMAD.WIDE.U32 R30, R2.reuse, c[0x0][0x1a8], R30 ;  /* 0x00006a00021e7a25 */ /* 0x040fe400078e001e */
[----:B------:R-:W-:Y:S02]  /*0d80*/  UMOV UR6, URZ ;  /* 0x0000003f00067c82 */ /* 0x000fe40008000000 */
[----:B------:R-:W-:Y:S01]  /*0d90*/  IMAD.WIDE.U32 R26, R2, c[0x0][0x1a8], R26 ;  /* 0x00006a00021a7a25 */ /* 0x000fe200078e001a */
[----:B------:R-:W-:-:S03]  /*0da0*/  UIADD3.X UR12, URZ, ~UR7, URZ, UP0, !UPT ;  /* 0x800000073f0c7290 */ /* 0x000fc600087fe43f */
[C---:B------:R-:W-:Y:S01]  /*0db0*/  IMAD.IADD R29, R25.reuse, 0x1, R29 ;  /* 0x00000001191d7824 */ /* 0x040fe200078e021d */
[----:B------:R-:W-:Y:S01]  /*0dc0*/  UMOV UR7, URZ ;  /* 0x0000003f00077c82 */ /* 0x000fe20008000000 */
[C---:B------:R-:W-:Y:S02]  /*0dd0*/  IMAD.IADD R31, R25.reuse, 0x1, R31 ;  /* 0x00000001191f7824 */ /* 0x040fe400078e021f */
[----:B------:R-:W-:Y:S02]  /*0de0*/  IMAD.IADD R33, R25, 0x1, R27 ;  /* 0x0000000119217824 */ /* 0x000fe400078e021b */
[----:B------:R-:W-:-:S04]  /*0df0*/  IMAD.WIDE.U32 R28, R24, c[0x0][0x178], R28 ;  /* 0x00005e00181c7a25 */ /* 0x000fc800078e001c */
[----:B------:R-:W-:Y:S01]  /*0e00*/  IMAD.MOV.U32 R32, RZ, RZ, R26 ;  /* 0x000000ffff207224 */ /* 0x000fe200078e001a */
[----:B------:R-:W-:Y:S01]  /*0e10*/  LEA R20, P1, R28, c[0x0][0x168], 0x1 ;  /* 0x00005a001c147a11 */ /* 0x000fe200078208ff */
[----:B------:R-:W-:-:S04]  /*0e20*/  IMAD.WIDE.U32 R26, R24, c[0x0][0x178], R30 ;  /* 0x00005e00181a7a25 */ /* 0x000fc800078e001e */
[C---:B------:R-:W-:Y:S01]  /*0e30*/  IMAD.IADD R29, R23.reuse, 0x1, R29 ;  /* 0x00000001171d7824 */ /* 0x040fe200078e021d */
[----:B------:R-:W-:Y:S01]  /*0e40*/  LEA R22, P0, R26, c[0x0][0x168], 0x1 ;  /* 0x00005a001a167a11 */ /* 0x000fe200078008ff */
[C---:B------:R-:W-:Y:S02]  /*0e50*/  IMAD.IADD R31, R23.reuse, 0x1, R27 ;  /* 0x00000001171f7824 */ /* 0x040fe400078e021b */
[----:B------:R-:W-:Y:S01]  /*0e60*/  IMAD.WIDE.U32 R24, R24, c[0x0][0x178], R32 ;  /* 0x00005e0018187a25 */ /* 0x000fe200078e0020 */
[----:B------:R-:W-:Y:S02]  /*0e70*/  LEA.HI.X R27, R28, c[0x0][0x16c], R29, 0x1, P1 ;  /* 0x00005b001c1b7a11 */ /* 0x000fe400008f0c1d */
[----:B------:R-:W-:Y:S01]  /*0e80*/  LEA.HI.X R29, R26, c[0x0][0x16c], R31, 0x1, P0 ;  /* 0x00005b001a1d7a11 */ /* 0x000fe200000f0c1f */
[----:B------:R-:W-:Y:S01]  /*0e90*/  IMAD.IADD R33, R23, 0x1, R25 ;  /* 0x0000000117217824 */ /* 0x000fe200078e0219 */
[----:B------:R-:W-:Y:S01]  /*0ea0*/  LEA R18, P2, R24, c[0x0][0x168], 0x1 ;  /* 0x00005a0018127a11 */ /* 0x000fe200078408ff */
[----:B------:R-:W-:Y:S01]  /*0eb0*/  IMAD.MOV.U32 R31, RZ, RZ, R19 ;  /* 0x000000ffff1f7224 */ /* 0x000fe200078e0013 */
[----:B------:R-:W-:-:S02]  /*0ec0*/  ISETP.GE.U32.AND P0, PT, R12, c[0x0][0x170], PT ;  /* 0x00005c000c007a0c */ /* 0x000fc40003f06070 */
[----:B------:R-:W-:Y:S02]  /*0ed0*/  LEA R28, P1, R16, c[0x0][0x168], 0x1 ;  /* 0x00005a00101c7a11 */ /* 0x000fe400078208ff */
[----:B------:R-:W-:Y:S02]  /*0ee0*/  LEA.HI.X R33, R24, c[0x0][0x16c], R33, 0x1, P2 ;  /* 0x00005b0018217a11 */ /* 0x000fe400010f0c21 */
[----:B------:R-:W-:Y:S02]  /*0ef0*/  ISETP.GE.AND.EX P0, PT, R15, c[0x0][0x174], PT, P0 ;  /* 0x00005d000f007a0c */ /* 0x000fe40003f06300 */
[----:B------:R-:W-:Y:S02]  /*0f00*/  MOV R26, R8 ;  /* 0x00000008001a7202 */ /* 0x000fe40000000f00 */
[----:B------:R-:W-:Y:S02]  /*0f10*/  LEA.HI.X R35, R16, c[0x0][0x16c], R35, 0x1, P1 ;  /* 0x00005b0010237a11 */ /* 0x000fe400008f0c23 */
.L_x_8:
[----:B0-----:R-:W-:Y:S02]  /*0f20*/  LOP3.LUT R24, R26, R12, RZ, 0xfc, !PT ;  /* 0x0000000c1a187212 */ /* 0x001fe400078efcff */
[----:B------:R-:W-:-:S02]  /*0f30*/  LOP3.LUT R25, R31, R15, RZ, 0xfc, !PT ;  /* 0x0000000f1f197212 */ /* 0x000fc400078efcff */
[----:B------:R-:W-:Y:S02]  /*0f40*/  ISETP.GT.U32.AND P1, PT, R24, -0x1, PT ;  /* 0xffffffff1800780c */ /* 0x000fe40003f24070 */
[----:B------:R-:W-:Y:S02]  /*0f50*/  ISETP.LT.U32.AND P2, PT, R26, c[0x0][0x178], PT ;  /* 0x00005e001a007a0c */ /* 0x000fe40003f41070 */
[----:B------:R-:W-:-:S04]  /*0f60*/  ISETP.GT.AND.EX P1, PT, R25, -0x1, !P0, P1 ;  /* 0xffffffff1900780c */ /* 0x000fc80004724310 */
[----:B------:R-:W-:-:S13]  /*0f70*/  ISETP.LT.AND.EX P1, PT, R31, c[0x0][0x17c], P1, P2 ;  /* 0x00005f001f007a0c */ /* 0x000fda0000f21320 */
[----:B------:R-:W-:Y:S01]  /*0f80*/  @!P1 PRMT R37, RZ, 0x7610, R37 ;  /* 0x00007610ff259816 */ /* 0x000fe20000000025 */
[----:B------:R-:W-:-:S05]  /*0f90*/  @P1 IMAD.MOV.U32 R34, RZ, RZ, R28 ;  /* 0x000000ffff221224 */ /* 0x000fca00078e001c */
[----:B------:R-:W2:Y:S01]  /*0fa0*/  @P1 LDG.E.U16 R37, [R34.64] ;  /* 0x0000001022251981 */ /* 0x000ea2000c1e1500 */
[----:B------:R-:W-:Y:S01]  /*0fb0*/  IADD3 R39, P1, R26, c[0x0][0x1b8], RZ ;  /* 0x00006e001a277a10 */ /* 0x000fe20007f3e0ff */
[----:B------:R-:W-:Y:S02]  /*0fc0*/  IMAD.MOV.U32 R24, RZ, RZ, R10 ;  /* 0x000000ffff187224 */ /* 0x000fe400078e000a */
[----:B------:R-:W-:Y:S01]  /*0fd0*/  IMAD.MOV.U32 R25, RZ, RZ, R21 ;  /* 0x000000ffff197224 */ /* 0x000fe200078e0015 */
[----:B------:R-:W-:Y:S02]  /*0fe0*/  LOP3.LUT R30, R39, R12, RZ, 0xfc, !PT ;  /* 0x0000000c271e7212 */ /* 0x000fe400078efcff */
[----:B------:R-:W-:Y:S02]  /*0ff0*/  IADD3.X R41, R31, c[0x0][0x1bc], RZ, P1, !PT ;  /* 0x00006f001f297a10 */ /* 0x000fe40000ffe4ff */
[----:B------:R-:W-:Y:S02]  /*1000*/  ISETP.GT.U32.AND P1, PT, R30, -0x1, PT ;  /* 0xffffffff1e00780c */ /* 0x000fe40003f24070 */
[----:B------:R-:W-:-:S02]  /*1010*/  LOP3.LUT R30, R41, R15, RZ, 0xfc, !PT ;  /* 0x0000000f291e7212 */ /* 0x000fc400078efcff */
[----:B------:R-:W-:Y:S02]  /*1020*/  ISETP.LT.U32.AND P2, PT, R39, c[0x0][0x178], PT ;  /* 0x00005e0027007a0c */ /* 0x000fe40003f41070 */
[----:B------:R-:W-:-:S04]  /*1030*/  ISETP.GT.AND.EX P1, PT, R30, -0x1, !P0, P1 ;  /* 0xffffffff1e00780c */ /* 0x000fc80004724310 */
[----:B------:R-:W-:-:S13]  /*1040*/  ISETP.LT.AND.EX P1, PT, R41, c[0x0][0x17c], P1, P2 ;  /* 0x00005f0029007a0c */ /* 0x000fda0000f21320 */
[----:B------:R-:W-:Y:S01]  /*1050*/  @!P1 PRMT R39, RZ, 0x7610, R39 ;  /* 0x00007610ff279816 */ /* 0x000fe20000000027 */
[----:B------:R-:W-:Y:S01]  /*1060*/  @P1 IMAD.MOV.U32 R36, RZ, RZ, R22 ;  /* 0x000000ffff241224 */ /* 0x000fe200078e0016 */
[----:B--2---:R0:W-:Y:S02]  /*1070*/  STG.E.U16 [R24.64], R37 ;  /* 0x0000002518007986 */ /* 0x0041e4000c101510 */
[----:B0-----:R-:W-:-:S05]  /*1080*/  @P1 IMAD.MOV.U32 R37, RZ, RZ, R29 ;  /* 0x000000ffff251224 */ /* 0x001fca00078e001d */
[----:B------:R-:W2:Y:S01]  /*1090*/  @P1 LDG.E.U16 R39, [R36.64] ;  /* 0x0000001024271981 */ /* 0x000ea2000c1e1500 */
[----:B------:R-:W-:Y:S01]  /*10a0*/  IADD3 R24, P1, R10, UR21, RZ ;  /* 0x000000150a187c10 */ /* 0x000fe2000ff3e0ff */
[----:B------:R-:W-:Y:S02]  /*10b0*/  IMAD.MOV.U32 R41, RZ, RZ, c[0x0][0x1b8] ;  /* 0x00006e00ff297624 */ /* 0x000fe400078e00ff */
[----:B------:R-:W-:Y:S01]  /*10c0*/  IMAD.MOV.U32 R32, RZ, RZ, c[0x0][0x1bc] ;  /* 0x00006f00ff207624 */ /* 0x000fe200078e00ff */
[----:B------:R-:W-:Y:S02]  /*10d0*/  IADD3.X R25, R21, UR20, RZ, P1, !PT ;  /* 0x0000001415197c10 */ /* 0x000fe40008ffe4ff */
[----:B------:R-:W-:-:S04]  /*10e0*/  LEA R21, P3, R41, R26, 0x1 ;  /* 0x0000001a29157211 */ /* 0x000fc800078608ff */
[C---:B------:R-:W-:Y:S02]  /*10f0*/  ISETP.LT.U32.AND P2, PT, R21.reuse, c[0x0][0x178], PT ;  /* 0x00005e0015007a0c */ /* 0x040fe40003f41070 */
[----:B------:R-:W-:Y:S02]  /*1100*/  LOP3.LUT R10, R21, R12, RZ, 0xfc, !PT ;  /* 0x0000000c150a7212 */ /* 0x000fe400078efcff */
[----:B------:R-:W-:Y:S02]  /*1110*/  LEA.HI.X R21, R41, R31, R32, 0x1, P3 ;  /* 0x0000001f29157211 */ /* 0x000fe400018f0c20 */
[----:B------:R-:W-:Y:S02]  /*1120*/  ISETP.GT.U32.AND P1, PT, R10, -0x1, PT ;  /* 0xffffffff0a00780c */ /* 0x000fe40003f24070 */
[----:B------:R-:W-:-:S04]  /*1130*/  LOP3.LUT R10, R21, R15, RZ, 0xfc, !PT ;  /* 0x0000000f150a7212 */ /* 0x000fc800078efcff */
[----:B------:R-:W-:-:S04]  /*1140*/  ISETP.GT.AND.EX P1, PT, R10, -0x1, !P0, P1 ;  /* 0xffffffff0a00780c */ /* 0x000fc80004724310 */
[----:B------:R-:W-:-:S13]  /*1150*/  ISETP.LT.AND.EX P1, PT, R21, c[0x0][0x17c], P1, P2 ;  /* 0x00005f0015007a0c */ /* 0x000fda0000f21320 */
[----:B------:R-:W-:Y:S01]  /*1160*/  @P1 IMAD.MOV.U32 R21, RZ, RZ, R27 ;  /* 0x000000ffff151224 */ /* 0x000fe200078e001b */
[----:B--2---:R0:W-:Y:S02]  /*1170*/  STG.E.U16 [R24.64], R39 ;  /* 0x0000002718007986 */ /* 0x0041e4000c101510 */
[----:B0-----:R-:W-:-:S06]  /*1180*/  @!P1 PRMT R39, RZ, 0x7610, R39 ;  /* 0x00007610ff279816 */ /* 0x001fcc0000000027 */
[----:B------:R-:W2:Y:S01]  /*1190*/  @P1 LDG.E.U16 R39, [R20.64] ;  /* 0x0000001014271981 */ /* 0x000ea2000c1e1500 */
[----:B------:R-:W-:Y:S01]  /*11a0*/  IMAD.MOV.U32 R30, RZ, RZ, R26 ;  /* 0x000000ffff1e7224 */ /* 0x000fe200078e001a */
[----:B------:R-:W-:-:S03]  /*11b0*/  IADD3 R24, P1, R24, UR21, RZ ;  /* 0x0000001518187c10 */ /* 0x000fc6000ff3e0ff */
[----:B------:R-:W-:Y:S01]  /*11c0*/  IMAD.WIDE.U32 R36, R41, 0x3, R30 ;  /* 0x0000000329247825 */ /* 0x000fe200078e001e */
[----:B------:R-:W-:-:S03]  /*11d0*/  IADD3.X R25, R25, UR20, RZ, P1, !PT ;  /* 0x0000001419197c10 */ /* 0x000fc60008ffe4ff */
[----:B------:R-:W-:Y:S01]  /*11e0*/  IMAD R41, R32, 0x3, RZ ;  /* 0x0000000320297824 */ /* 0x000fe200078e02ff */
[C---:B------:R-:W-:Y:S02]  /*11f0*/  LOP3.LUT R10, R36.reuse, R12, RZ, 0xfc, !PT ;  /* 0x0000000c240a7212 */ /* 0x040fe400078efcff */
[----:B------:R-:W-:Y:S01]  /*1200*/  ISETP.LT.U32.AND P2, PT, R36, c[0x0][0x178], PT ;  /* 0x00005e0024007a0c */ /* 0x000fe20003f41070 */
[----:B------:R-:W-:Y:S01]  /*1210*/  IMAD.IADD R37, R37, 0x1, R41 ;  /* 0x0000000125257824 */ /* 0x000fe200078e0229 */
[----:B------:R-:W-:-:S04]  /*1220*/  ISETP.GT.U32.AND P1, PT, R10, -0x1, PT ;  /* 0xffffffff0a00780c */ /* 0x000fc80003f24070 */
[----:B------:R-:W-:-:S04]  /*1230*/  LOP3.LUT R10, R37, R15, RZ, 0xfc, !PT ;  /* 0x0000000f250a7212 */ /* 0x000fc800078efcff */
[----:B------:R-:W-:-:S04]  /*1240*/  ISETP.GT.AND.EX P1, PT, R10, -0x1, !P0, P1 ;  /* 0xffffffff0a00780c */ /* 0x000fc80004724310 */
[----:B------:R-:W-:-:S13]  /*1250*/  ISETP.LT.AND.EX P1, PT, R37, c[0x0][0x17c], P1, P2 ;  /* 0x00005f0025007a0c */ /* 0x000fda0000f21320 */
[----:B------:R-:W-:Y:S01]  /*1260*/  @!P1 PRMT R37, RZ, 0x7610, R37 ;  /* 0x00007610ff259816 */ /* 0x000fe20000000025 */
[----:B------:R-:W-:Y:S01]  /*1270*/  @P1 IMAD.MOV.U32 R32, RZ, RZ, R18 ;  /* 0x000000ffff201224 */ /* 0x000fe200078e0012 */
[----:B--2---:R0:W-:Y:S04]  /*1280*/  STG.E.U16 [R24.64], R39 ;  /* 0x0000002718007986 */ /* 0x0041e8000c101510 */
[----:B------:R1:W2:Y:S01]  /*1290*/  @P1 LDG.E.U16 R37, [R32.64] ;  /* 0x0000001020251981 */ /* 0x0002a2000c1e1500 */
[----:B------:R-:W-:Y:S01]  /*12a0*/  UIADD3 UR6, UP0, UR6, 0x4, URZ ;  /* 0x0000000406067890 */ /* 0x000fe2000ff1e03f */
[----:B------:R-:W-:Y:S01]  /*12b0*/  IMAD.U32 R21, RZ, RZ, UR22 ;  /* 0x00000016ff157e24 */ /* 0x000fe2000f8e00ff */
[----:B------:R-:W-:Y:S02]  /*12c0*/  IADD3 R28, P6, R28, UR18, RZ ;  /* 0x000000121c1c7c10 */ /* 0x000fe4000ffde0ff */
[----:B------:R-:W-:Y:S01]  /*12d0*/  UIADD3.X UR7, URZ, UR7, URZ, UP0, !UPT ;  /* 0x000000073f077290 */ /* 0x000fe200087fe43f */
[----:B------:R-:W-:Y:S01]  /*12e0*/  IADD3 R20, P4, R20, UR18, RZ ;  /* 0x0000001214147c10 */ /* 0x000fe2000ff9e0ff */
[----:B------:R-:W-:Y:S01]  /*12f0*/  UIADD3 UR14, UP0, UR6, UR11, URZ ;  /* 0x0000000b060e7290 */ /* 0x000fe2000ff1e03f */
[----:B0-----:R-:W-:-:S02]  /*1300*/  IADD3 R24, P1, R24, UR21, RZ ;  /* 0x0000001518187c10 */ /* 0x001fc4000ff3e0ff */
[----:B------:R-:W-:Y:S01]  /*1310*/  LEA R26, P2, R21, R26, 0x2 ;  /* 0x0000001a151a7211 */ /* 0x000fe200078410ff */
[----:B------:R-:W-:Y:S01]  /*1320*/  UIADD3.X UR15, UR7, UR12, URZ, UP0, !UPT ;  /* 0x0000000c070f7290 */ /* 0x000fe200087fe43f */
[----:B------:R-:W-:Y:S02]  /*1330*/  IADD3.X R25, R25, UR20, RZ, P1, !PT ;  /* 0x0000001419197c10 */ /* 0x000fe40008ffe4ff */
[----:B------:R-:W-:Y:S02]  /*1340*/  ISETP.NE.U32.AND P1, PT, RZ, UR14, PT ;  /* 0x0000000eff007c0c */ /* 0x000fe4000bf25070 */
[----:B------:R-:W-:Y:S02]  /*1350*/  IADD3 R10, P3, R24, UR21, RZ ;  /* 0x00000015180a7c10 */ /* 0x000fe4000ff7e0ff */
[----:B------:R-:W-:Y:S02]  /*1360*/  ISETP.NE.AND.EX P1, PT, RZ, UR15, PT, P1 ;  /* 0x0000000fff007c0c */ /* 0x000fe4000bf25310 */
[----:B------:R-:W-:-:S02]  /*1370*/  IADD3.X R21, R25, UR20, RZ, P3, !PT ;  /* 0x0000001419157c10 */ /* 0x000fc40009ffe4ff */
[----:B------:R-:W-:Y:S02]  /*1380*/  IADD3 R22, P3, R22, UR18, RZ ;  /* 0x0000001216167c10 */ /* 0x000fe4000ff7e0ff */
[----:B------:R-:W-:Y:S02]  /*1390*/  IADD3 R18, P5, R18, UR18, RZ ;  /* 0x0000001212127c10 */ /* 0x000fe4000ffbe0ff */
[----:B------:R-:W-:Y:S02]  /*13a0*/  IADD3.X R31, R31, UR19, RZ, P2, !PT ;  /* 0x000000131f1f7c10 */ /* 0x000fe400097fe4ff */
[----:B------:R-:W-:Y:S02]  /*13b0*/  IADD3.X R35, R35, UR13, RZ, P6, !PT ;  /* 0x0000000d23237c10 */ /* 0x000fe4000b7fe4ff */
[----:B------:R-:W-:Y:S02]  /*13c0*/  IADD3.X R29, R29, UR13, RZ, P3, !PT ;  /* 0x0000000d1d1d7c10 */ /* 0x000fe40009ffe4ff */
[----:B------:R-:W-:-:S02]  /*13d0*/  IADD3.X R27, R27, UR13, RZ, P4, !PT ;  /* 0x0000000d1b1b7c10 */ /* 0x000fc4000a7fe4ff */
[----:B-1----:R-:W-:Y:S01]  /*13e0*/  IADD3.X R33, R33, UR13, RZ, P5, !PT ;  /* 0x0000000d21217c10 */ /* 0x002fe2000affe4ff */
[----:B--2---:R0:W-:Y:S01]  /*13f0*/  STG.E.U16 [R24.64], R37 ;  /* 0x0000002518007986 */ /* 0x0041e2000c101510 */
[----:B------:R-:W-:Y:S05]  /*1400*/  @P1 BRA `(.L_x_8) ;  /* 0xfffffb1000001947 */ /* 0x000fea000383ffff */
.L_x_7:
[----:B------:R-:W-:Y:S01]  /*1410*/  IMAD.MOV.U32 R20, RZ, RZ, 0x3 ;  /* 0x00000003ff147424 */ /* 0x000fe200078e00ff */
[----:B------:R-:W-:Y:S01]  /*1420*/  UISETP.GE.U32.AND UP0, UPT, UR4, UR24, UPT ;  /* 0x000000180400728c */ /* 0x000fe2000bf06070 */
[----:B0-----:R-:W-:-:S03]  /*1430*/  IMAD.IADD R25, R17, 0x1, R23 ;  /* 0x0000000111197824 */ /* 0x001fc600078e0217 */
[----:B------:R-:W-:Y:S01]  /*1440*/  LOP3.LUT P0, RZ, R20, c[0x0][0x188], RZ, 0xc0, !PT ;  /* 0x0000620014ff7a12 */ /* 0x000fe2000780c0ff */
[----:B------:R-:W-:-:S12]  /*1450*/  UISETP.GE.AND.EX UP0, UPT, UR5, UR25, UPT, UP0 ;  /* 0x000000190500728c */ /* 0x000fd8000bf06300 */
[----:B------:R-:W-:Y:S05]  /*1460*/  @!P0 BRA `(.L_x_9) ;  /* 0x0000058000008947 */ /* 0x000fea0003800000 */
[----:B------:R-:W-:Y:S01]  /*1470*/  ULDC.64 UR12, c[0x0][0x1b8] ;  /* 0x00006e00000c7ab9 */ /* 0x000fe20000000a00 */
[----:B------:R-:W-:Y:S01]  /*1480*/  MOV R18, R8 ;  /* 0x0000000800127202 */ /* 0x000fe20000000f00 */
[----:B------:R-:W-:Y:S01]  /*1490*/  IMAD.U32 R23, RZ, RZ, UR6 ;  /* 0x00000006ff177e24 */ /* 0x000fe2000f8e00ff */
[----:B------:R-:W-:Y:S01]  /*14a0*/  UIMAD UR7, UR7, UR12, URZ ;  /* 0x0000000c070772a4 */ /* 0x000fe2000f8e023f */
[----:B------:R-:W-:Y:S02]  /*14b0*/  ISETP.GE.U32.AND P0, PT, R12, c[0x0][0x170], PT ;  /* 0x00005c000c007a0c */ /* 0x000fe40003f06070 */
[----:B------:R-:W-:Y:S01]  /*14c0*/  IMAD.WIDE.U32 R22, R23, c[0x0][0x1b8], R18 ;  /* 0x00006e0017167a25 */ /* 0x000fe200078e0012 */
[----:B------:R-:W-:Y:S01]  /*14d0*/  UIMAD UR11, UR6, UR13, UR7 ;  /* 0x0000000d060b72a4 */ /* 0x000fe2000f8e0207 */
[----:B------:R-:W-:-:S03]  /*14e0*/  ISETP.GE.AND.EX P0, PT, R15, c[0x0][0x174], PT, P0 ;  /* 0x00005d000f007a0c */ /* 0x000fc60003f06300 */
[----:B------:R-:W-:Y:S02]  /*14f0*/  LOP3.LUT R18, R22, R12, RZ, 0xfc, !PT ;  /* 0x0000000c16127212 */ /* 0x000fe400078efcff */
[----:B------:R-:W-:Y:S02]  /*1500*/  IADD3 R23, R23, UR11, RZ ;  /* 0x0000000b17177c10 */ /* 0x000fe4000fffe0ff */
[----:B------:R-:W-:Y:S02]  /*1510*/  ISETP.GT.U32.AND P1, PT, R18, -0x1, PT ;  /* 0xffffffff1200780c */ /* 0x000fe40003f24070 */
[----:B------:R-:W-:Y:S02]  /*1520*/  LOP3.LUT R18, R23, R15, RZ, 0xfc, !PT ;  /* 0x0000000f17127212 */ /* 0x000fe400078efcff */
[----:B------:R-:W-:Y:S02]  /*1530*/  ISETP.LT.U32.AND P2, PT, R22, c[0x0][0x178], PT ;  /* 0x00005e0016007a0c */ /* 0x000fe40003f41070 */
[----:B------:R-:W-:-:S04]  /*1540*/  ISETP.GT.AND.EX P1, PT, R18, -0x1, !P0, P1 ;  /* 0xffffffff1200780c */ /* 0x000fc80004724310 */
[----:B------:R-:W-:Y:S01]  /*1550*/  ISETP.LT.AND.EX P1, PT, R23, c[0x0][0x17c], P1, P2 ;  /* 0x00005f0017007a0c */ /* 0x000fe20000f21320 */
[----:B------:R-:W-:-:S12]  /*1560*/  IMAD.U32 R23, RZ, RZ, UR6 ;  /* 0x00000006ff177e24 */ /* 0x000fd8000f8e00ff */
[----:B------:R-:W-:Y:S01]  /*1570*/  @P1 IMAD.MOV.U32 R24, RZ, RZ, R16 ;  /* 0x000000ffff181224 */ /* 0x000fe200078e0010 */
[----:B------:R-:W-:-:S03]  /*1580*/  @!P1 PRMT R29, RZ, 0x7610, R29 ;  /* 0x00007610ff1d9816 */ /* 0x000fc6000000001d */
[----:B------:R-:W-:-:S05]  /*1590*/  @P1 IMAD.WIDE.U32 R22, R23, c[0x0][0x1b8], R24 ;  /* 0x00006e0017161a25 */ /* 0x000fca00078e0018 */
[----:B------:R-:W-:Y:S02]  /*15a0*/  @P1 IADD3 R23, R23, UR11, RZ ;  /* 0x0000000b17171c10 */ /* 0x000fe4000fffe0ff */
[----:B------:R-:W-:-:S04]  /*15b0*/  @P1 LEA R26, P2, R22, c[0x0][0x168], 0x1 ;  /* 0x00005a00161a1a11 */ /* 0x000fc800078408ff */
[----:B------:R-:W-:-:S05]  /*15c0*/  @P1 LEA.HI.X R27, R22, c[0x0][0x16c], R23, 0x1, P2 ;  /* 0x00005b00161b1a11 */ /* 0x000fca00010f0c17 */
[----:B------:R0:W2:Y:S01]  /*15d0*/  @P1 LDG.E.U16 R29, [R26.64] ;  /* 0x000000101a1d1981 */ /* 0x0000a2000c1e1500 */
[----:B------:R-:W-:Y:S01]  /*15e0*/  LOP3.LUT R18, R20, c[0x0][0x188], RZ, 0xc0, !PT ;  /* 0x0000620014127a12 */ /* 0x000fe200078ec0ff */
[----:B------:R-:W-:Y:S02]  /*15f0*/  IMAD.MOV.U32 R22, RZ, RZ, R10 ;  /* 0x000000ffff167224 */ /* 0x000fe400078e000a */
[----:B------:R-:W-:Y:S01]  /*1600*/  IMAD.MOV.U32 R23, RZ, RZ, R21 ;  /* 0x000000ffff177224 */ /* 0x000fe200078e0015 */
[----:B------:R-:W-:-:S04]  /*1610*/  ISETP.NE.U32.AND P1, PT, R18, 0x1, PT ;  /* 0x000000011200780c */ /* 0x000fc80003f25070 */
[----:B------:R-:W-:Y:S01]  /*1620*/  ISETP.NE.AND.EX P1, PT, RZ, RZ, PT, P1 ;  /* 0x000000ffff00720c */ /* 0x000fe20003f25310 */
[----:B0-----:R-:W-:Y:S01]  /*1630*/  IMAD.MOV.U32 R26, RZ, RZ, R10 ;  /* 0x000000ffff1a7224 */ /* 0x001fe200078e000a */
[----:B------:R-:W-:Y:S01]  /*1640*/  IADD3 R10, P2, R10, UR21, RZ ;  /* 0x000000150a0a7c10 */ /* 0x000fe2000ff5e0ff */
[----:B------:R-:W-:-:S03]  /*1650*/  IMAD.MOV.U32 R27, RZ, RZ, R21 ;  /* 0x000000ffff1b7224 */ /* 0x000fc600078e0015 */
[----:B------:R-:W-:Y:S02]  /*1660*/  IADD3.X R21, R21, UR20, RZ, P2, !PT ;  /* 0x0000001415157c10 */ /* 0x000fe400097fe4ff */
[----:B--2---:R0:W-:Y:S05]  /*1670*/  STG.E.U16 [R26.64], R29 ;  /* 0x0000001d1a007986 */ /* 0x0041ea000c101510 */
[----:B------:R-:W-:Y:S05]  /*1680*/  @!P1 BRA `(.L_x_9) ;  /* 0x0000036000009947 */ /* 0x000fea0003800000 */
[----:B------:R-:W-:Y:S02]  /*1690*/  ULDC.64 UR12, c[0x0][0x1b8] ;  /* 0x00006e00000c7ab9 */ /* 0x000fe40000000a00 */
[----:B------:R-:W-:Y:S02]  /*16a0*/  ULDC UR7, c[0x0][0x1b8] ;  /* 0x00006e0000077ab9 */ /* 0x000fe40000000800 */
[----:B------:R-:W-:-:S04]  /*16b0*/  UIMAD.WIDE.U32 UR6, UR6, UR7, UR12 ;  /* 0x00000007060672a5 */ /* 0x000fc8000f8e000c */
[----:B------:R-:W-:Y:S02]  /*16c0*/  UIADD3 UR11, UR11, UR7, URZ ;  /* 0x000000070b0b7290 */ /* 0x000fe4000fffe03f */
[----:B------:R-:W-:-:S04]  /*16d0*/  IADD3 R21, P1, R8, UR6, RZ ;  /* 0x0000000608157c10 */ /* 0x000fc8000ff3e0ff */
[----:B------:R-:W-:Y:S02]  /*16e0*/  LOP3.LUT R10, R21, R12, RZ, 0xfc, !PT ;  /* 0x0000000c150a7212 */ /* 0x000fe400078efcff */
[----:B0-----:R-:W-:Y:S02]  /*16f0*/  IADD3.X R27, R19, UR11, RZ, P1, !PT ;  /* 0x0000000b131b7c10 */ /* 0x001fe40008ffe4ff */
[----:B------:R-:W-:Y:S02]  /*1700*/  ISETP.GT.U32.AND P1, PT, R10, -0x1, PT ;  /* 0xffffffff0a00780c */ /* 0x000fe40003f24070 */
[----:B------:R-:W-:Y:S02]  /*1710*/  LOP3.LUT R10, R27, R15, RZ, 0xfc, !PT ;  /* 0x0000000f1b0a7212 */ /* 0x000fe400078efcff */
[----:B------:R-:W-:Y:S02]  /*1720*/  ISETP.LT.U32.AND P2, PT, R21, c[0x0][0x178], PT ;  /* 0x00005e0015007a0c */ /* 0x000fe40003f41070 */
[----:B------:R-:W-:-:S04]  /*1730*/  ISETP.GT.AND.EX P1, PT, R10, -0x1, !P0, P1 ;  /* 0xffffffff0a00780c */ /* 0x000fc80004724310 */
[----:B------:R-:W-:-:S13]  /*1740*/  ISETP.LT.AND.EX P1, PT, R27, c[0x0][0x17c], P1, P2 ;  /* 0x00005f001b007a0c */ /* 0x000fda0000f21320 */
[----:B------:R-:W-:Y:S02]  /*1750*/  @P1 IADD3 R10, P2, R16, UR6, RZ ;  /* 0x00000006100a1c10 */ /* 0x000fe4000ff5e0ff */
[----:B------:R-:W-:Y:S02]  /*1760*/  @!P1 PRMT R31, RZ, 0x7610, R31 ;  /* 0x00007610ff1f9816 */ /* 0x000fe4000000001f */
[----:B------:R-:W-:Y:S02]  /*1770*/  @P1 IADD3.X R21, R25, UR11, RZ, P2, !PT ;  /* 0x0000000b19151c10 */ /* 0x000fe400097fe4ff */
[----:B------:R-:W-:-:S04]  /*1780*/  @P1 LEA R20, P2, R10, c[0x0][0x168], 0x1 ;  /* 0x00005a000a141a11 */ /* 0x000fc800078408ff */
[----:B------:R-:W-:-:S05]  /*1790*/  @P1 LEA.HI.X R21, R10, c[0x0][0x16c], R21, 0x1, P2 ;  /* 0x00005b000a151a11 */ /* 0x000fca00010f0c15 */
[----:B------:R0:W2:Y:S01]  /*17a0*/  @P1 LDG.E.U16 R31, [R20.64] ;  /* 0x00000010141f1981 */ /* 0x0000a2000c1e1500 */
[----:B------:R-:W-:Y:S01]  /*17b0*/  IADD3 R26, P1, R22, UR21, RZ ;  /* 0x00000015161a7c10 */ /* 0x000fe2000ff3e0ff */
[----:B------:R-:W-:Y:S02]  /*17c0*/  IMAD.U32 R29, RZ, RZ, UR21 ;  /* 0x00000015ff1d7e24 */ /* 0x000fe4000f8e00ff */
[----:B------:R-:W-:Y:S01]  /*17d0*/  IMAD.U32 R33, RZ, RZ, UR21 ;  /* 0x00000015ff217e24 */ /* 0x000fe2000f8e00ff */
[----:B------:R-:W-:Y:S01]  /*17e0*/  IADD3.X R27, R23, UR20, RZ, P1, !PT ;  /* 0x00000014171b7c10 */ /* 0x000fe20008ffe4ff */
[----:B------:R-:W-:Y:S01]  /*17f0*/  IMAD.U32 R10, RZ, RZ, UR20 ;  /* 0x00000014ff0a7e24 */ /* 0x000fe2000f8e00ff */
[----:B------:R-:W-:Y:S02]  /*1800*/  ISETP.NE.U32.AND P1, PT, R18, 0x2, PT ;  /* 0x000000021200780c */ /* 0x000fe40003f25070 */
[----:B------:R-:W-:Y:S02]  /*1810*/  LEA R28, P2, R29, R22, 0x1 ;  /* 0x000000161d1c7211 */ /* 0x000fe400078408ff */
[----:B------:R-:W-:-:S02]  /*1820*/  ISETP.NE.AND.EX P1, PT, RZ, RZ, PT, P1 ;  /* 0x000000ffff00720c */ /* 0x000fc40003f25310 */
[----:B------:R-:W-:Y:S01]  /*1830*/  LEA.HI.X R29, R33, R23, R10, 0x1, P2 ;  /* 0x00000017211d7211 */ /* 0x000fe200010f0c0a */
[----:B------:R-:W-:-:S04]  /*1840*/  IMAD.MOV.U32 R10, RZ, RZ, R28 ;  /* 0x000000ffff0a7224 */ /* 0x000fc800078e001c */
[----:B0-----:R-:W-:Y:S01]  /*1850*/  IMAD.MOV.U32 R21, RZ, RZ, R29 ;  /* 0x000000ffff157224 */ /* 0x001fe200078e001d */
[----:B--2---:R0:W-:Y:S05]  /*1860*/  STG.E.U16 [R26.64], R31 ;  /* 0x0000001f1a007986 */ /* 0x0041ea000c101510 */
[----:B------:R-:W-:Y:S05]  /*1870*/  @!P1 BRA `(.L_x_9) ;  /* 0x0000017000009947 */ /* 0x000fea0003800000 */
[----:B------:R-:W-:Y:S02]  /*1880*/  ULDC.64 UR12, c[0x0][0x1b8] ;  /* 0x00006e00000c7ab9 */ /* 0x000fe40000000a00 */
[----:B------:R-:W-:-:S04]  /*1890*/  UIADD3 UR6, UP1, UR6, UR12, URZ ;  /* 0x0000000c06067290 */ /* 0x000fc8000ff3e03f */
[----:B------:R-:W-:Y:S02]  /*18a0*/  UIADD3.X UR11, UR11, UR13, URZ, UP1, !UPT ;  /* 0x0000000d0b0b7290 */ /* 0x000fe40008ffe43f */
[----:B------:R-:W-:-:S04]  /*18b0*/  IADD3 R13, P1, R8, UR6, RZ ;  /* 0x00000006080d7c10 */ /* 0x000fc8000ff3e0ff */
[----:B------:R-:W-:Y:S02]  /*18c0*/  LOP3.LUT R12, R13, R12, RZ, 0xfc, !PT ;  /* 0x0000000c0d0c7212 */ /* 0x000fe400078efcff */
[----:B------:R-:W-:Y:S02]  /*18d0*/  IADD3.X R17, R19, UR11, RZ, P1, !PT ;  /* 0x0000000b13117c10 */ /* 0x000fe40008ffe4ff */
        /* <DEDUP_REMOVED lines=10> */
[----:B------:R-:W2:Y:S01]  /*1980*/  @P0 LDG.E.U16 R15, [R12.64] ;  /* 0x000000100c0f0981 */ /* 0x000ea2000c1e1500 */
[----:B------:R-:W-:Y:S01]  /*1990*/  IMAD.U32 R17, RZ, RZ, UR8 ;  /* 0x00000008ff117e24 */ /* 0x000fe2000f8e00ff */
[----:B------:R-:W-:-:S03]  /*19a0*/  UIMAD UR6, UR10, 0x6, URZ ;  /* 0x000000060a0678a4 */ /* 0x000fc6000f8e023f */
[----:B------:R-:W-:-:S04]  /*19b0*/  IMAD.WIDE.U32 R22, R17, 0x6, R22 ;  /* 0x0000000611167825 */ /* 0x000fc800078e0016 */
[----:B------:R-:W-:Y:S01]  /*19c0*/  IMAD.MOV.U32 R10, RZ, RZ, R22 ;  /* 0x000000ffff0a7224 */ /* 0x000fe200078e0016 */
[----:B------:R-:W-:Y:S01]  /*19d0*/  IADD3 R21, R23, UR6, RZ ;  /* 0x0000000617157c10 */ /* 0x000fe2000fffe0ff */
[----:B--2---:R1:W-:Y:S04]  /*19e0*/  STG.E.U16 [R28.64], R15 ;  /* 0x0000000f1c007986 */ /* 0x0043e8000c101510 */
.L_x_9:
[----:B------:R-:W-:-:S13]  /*19f0*/  PLOP3.LUT P0, PT, PT, PT, UP0, 0x80, 0x0 ;  /* 0x000000000000781c */ /* 0x000fda0003f0f008 */
[----:B------:R-:W-:Y:S01]  /*1a00*/  @P0 CALL.REL.NOINC `(.L_x_6) ;  /* 0x0000001000000944 */ /* 0x000fe20003c00000 */
[----:B------:R-:W-:Y:S05]  /*1a10*/  BRA `(.L_x_10) ;  /* 0xffffef2000007947 */ /* 0x000fea000383ffff */
.L_x_6:
[----:B------:R-:W-:-:S04]  /*1a20*/  IMAD.MOV.U32 R2, RZ, RZ, c[0x0][0x0] ;  /* 0x00000000ff027624 */ /* 0x000fc800078e00ff */
[----:B------:R-:W-:-:S05]  /*1a30*/  IMAD R5, R2, c[0x0][0xc], RZ ;  /* 0x0000030002057a24 */ /* 0x000fca00078e02ff */
[----:B------:R-:W-:-:S05]  /*1a40*/  IADD3 R0, P0, R5, R0, RZ ;  /* 0x0000000005007210 */ /* 0x000fca0007f1e0ff */
[----:B------:R-:W-:Y:S01]  /*1a50*/  IMAD.X R3, RZ, RZ, R3, P0 ;  /* 0x000000ffff037224 */ /* 0x000fe200000e0603 */
[----:B------:R-:W-:-:S04]  /*1a60*/  ISETP.GE.U32.AND P0, PT, R0, c[0x0][0x160], PT ;  /* 0x0000580000007a0c */ /* 0x000fc80003f06070 */
[----:B------:R-:W-:-:S13]  /*1a70*/  ISETP.GE.AND.EX P0, PT, R3, c[0x0][0x164], PT, P0 ;  /* 0x0000590003007a0c */ /* 0x000fda0003f06300 */
[----:B------:R-:W-:Y:S01]  /*1a80*/  @P0 CALL.REL.NOINC `(.L_x_11) ;  /* 0x0000001000000944 */ /* 0x000fe20003c00000 */
[----:B------:R-:W-:Y:S05]  /*1a90*/  BRA `(.L_x_12) ;  /* 0xffffe6d000007947 */ /* 0x000fea000383ffff */
.L_x_11:
[----:B------:R-:W-:Y:S05]  /*1aa0*/  EXIT ;  /* 0x000000000000794d */ /* 0x000fea0003800000 */
        .weak           $__internal_0_$__cuda_sm20_div_s64
        .type           $__internal_0_$__cuda_sm20_div_s64,@function
        .size           $__internal_0_$__cuda_sm20_div_s64,(.L_x_512 - $__internal_0_$__cuda_sm20_div_s64)
$__internal_0_$__cuda_sm20_div_s64:
[-C--:B------:R-:W-:Y:S02]  /*1ab0*/  IADD3 R8, P1, RZ, -R11.reuse, RZ ;  /* 0x8000000bff087210 */ /* 0x080fe40007f3e0ff */
[----:B------:R-:W-:Y:S02]  /*1ac0*/  ISETP.GE.AND P0, PT, R10, RZ, PT ;  /* 0x000000ff0a00720c */ /* 0x000fe40003f06270 */
[----:B------:R-:W-:Y:S01]  /*1ad0*/  ISETP.GE.AND P3, PT, R13, RZ, PT ;  /* 0x000000ff0d00720c */ /* 0x000fe20003f66270 */
[----:B------:R-:W-:Y:S01]  /*1ae0*/  IMAD.X R9, RZ, RZ, ~R10, P1 ;  /* 0x000000ffff097224 */ /* 0x000fe200008e0e0a */
[----:B------:R-:W-:-:S04]  /*1af0*/  SEL R8, R8, R11, !P0 ;  /* 0x0000000b08087207 */ /* 0x000fc80004000000 */
[----:B------:R-:W-:-:S04]  /*1b00*/  SEL R9, R9, R10, !P0 ;  /* 0x0000000a09097207 */ /* 0x000fc80004000000 */
[----:B------:R-:W0:Y:S08]  /*1b10*/  I2F.U64.RP R12, R8 ;  /* 0x00000008000c7312 */ /* 0x000e300000309000 */
[----:B0-----:R-:W0:Y:S02]  /*1b20*/  MUFU.RCP R12, R12 ;  /* 0x0000000c000c7308 */ /* 0x001e240000001000 */
[----:B0-----:R-:W-:-:S06]  /*1b30*/  IADD3 R14, R12, 0x1ffffffe, RZ ;  /* 0x1ffffffe0c0e7810 */ /* 0x001fcc0007ffe0ff */
[----:B------:R-:W0:Y:S02]  /*1b40*/  F2I.U64.TRUNC R14, R14 ;  /* 0x0000000e000e7311 */ /* 0x000e24000020d800 */
[----:B0-----:R-:W-:-:S04]  /*1b50*/  IMAD.WIDE.U32 R16, R14, R8, RZ ;  /* 0x000000080e107225 */ /* 0x001fc800078e00ff */
[----:B------:R-:W-:Y:S01]  /*1b60*/  IMAD R17, R14, R9, R17 ;  /* 0x000000090e117224 */ /* 0x000fe200078e0211 */
[----:B------:R-:W-:-:S03]  /*1b70*/  IADD3 R19, P0, RZ, -R16, RZ ;  /* 0x80000010ff137210 */ /* 0x000fc60007f1e0ff */
[----:B------:R-:W-:Y:S02]  /*1b80*/  IMAD R17, R15, R8, R17 ;  /* 0x000000080f117224 */ /* 0x000fe400078e0211 */
[----:B------:R-:W-:-:S03]  /*1b90*/  IMAD.HI.U32 R16, R14, R19, RZ ;  /* 0x000000130e107227 */ /* 0x000fc600078e00ff */
[----:B------:R-:W-:Y:S01]  /*1ba0*/  IADD3.X R21, RZ, ~R17, RZ, P0, !PT ;  /* 0x80000011ff157210 */ /* 0x000fe200007fe4ff */
[----:B------:R-:W-:-:S04]  /*1bb0*/  IMAD.MOV.U32 R17, RZ, RZ, R14 ;  /* 0x000000ffff117224 */ /* 0x000fc800078e000e */
[----:B------:R-:W-:-:S04]  /*1bc0*/  IMAD.WIDE.U32 R16, P0, R14, R21, R16 ;  /* 0x000000150e107225 */ /* 0x000fc80007800010 */
[C---:B------:R-:W-:Y:S02]  /*1bd0*/  IMAD R23, R15.reuse, R21, RZ ;  /* 0x000000150f177224 */ /* 0x040fe400078e02ff */
[----:B------:R-:W-:-:S04]  /*1be0*/  IMAD.HI.U32 R16, P1, R15, R19, R16 ;  /* 0x000000130f107227 */ /* 0x000fc80007820010 */
[----:B------:R-:W-:Y:S01]  /*1bf0*/  IMAD.HI.U32 R21, R15, R21, RZ ;  /* 0x000000150f157227 */ /* 0x000fe200078e00ff */
[----:B------:R-:W-:Y:S02]  /*1c00*/  IADD3 R17, P2, R23, R16, RZ ;  /* 0x0000001017117210 */ /* 0x000fe40007f5e0ff */
[----:B------:R-:W-:Y:S01]  /*1c10*/  IADD3 R23, P4, RZ, -R18, RZ ;  /* 0x80000012ff177210 */ /* 0x000fe20007f9e0ff */
[----:B------:R-:W-:Y:S02]  /*1c20*/  IMAD.X R12, R21, 0x1, R15, P0 ;  /* 0x00000001150c7824 */ /* 0x000fe400000e060f */
[----:B------:R-:W-:Y:S01]  /*1c30*/  IMAD.WIDE.U32 R14, R17, R8, RZ ;  /* 0x00000008110e7225 */ /* 0x000fe200078e00ff */
[----:B------:R-:W-:Y:S02]  /*1c40*/  SEL R23, R23, R18, !P3 ;  /* 0x0000001217177207 */ /* 0x000fe40005800000 */
[----:B------:R-:W-:Y:S01]  /*1c50*/  IADD3.X R19, RZ, RZ, R12, P2, P1 ;  /* 0x000000ffff137210 */ /* 0x000fe200017e240c */
[----:B------:R-:W-:Y:S01]  /*1c60*/  IMAD R12, R17, R9, R15 ;  /* 0x00000009110c7224 */ /* 0x000fe200078e020f */
[----:B------:R-:W-:-:S03]  /*1c70*/  IADD3 R15, P0, RZ, -R14, RZ ;  /* 0x8000000eff0f7210 */ /* 0x000fc60007f1e0ff */
[----:B------:R-:W-:Y:S02]  /*1c80*/  IMAD R12, R19, R8, R12 ;  /* 0x00000008130c7224 */ /* 0x000fe400078e020c */
[----:B------:R-:W-:-:S04]  /*1c90*/  IMAD.HI.U32 R16, R17, R15, RZ ;  /* 0x0000000f11107227 */ /* 0x000fc800078e00ff */
[----:B------:R-:W-:-:S04]  /*1ca0*/  IMAD.X R12, RZ, RZ, ~R12, P0 ;  /* 0x000000ffff0c7224 */ /* 0x000fc800000e0e0c */
[----:B------:R-:W-:-:S04]  /*1cb0*/  IMAD.WIDE.U32 R16, P0, R17, R12, R16 ;  /* 0x0000000c11107225 */ /* 0x000fc80007800010 */
[C---:B------:R-:W-:Y:S02]  /*1cc0*/  IMAD R14, R19.reuse, R12, RZ ;  /* 0x0000000c130e7224 */ /* 0x040fe400078e02ff */
[----:B------:R-:W-:-:S04]  /*1cd0*/  IMAD.HI.U32 R17, P1, R19, R15, R16 ;  /* 0x0000000f13117227 */ /* 0x000fc80007820010 */
[----:B------:R-:W-:Y:S01]  /*1ce0*/  IMAD.X R16, RZ, RZ, ~R13, P4 ;  /* 0x000000ffff107224 */ /* 0x000fe200020e0e0d */
[----:B------:R-:W-:Y:S01]  /*1cf0*/  IADD3 R17, P2, R14, R17, RZ ;  /* 0x000000110e117210 */ /* 0x000fe20007f5e0ff */
[----:B------:R-:W-:-:S03]  /*1d00*/  IMAD.HI.U32 R12, R19, R12, RZ ;  /* 0x0000000c130c7227 */ /* 0x000fc600078e00ff */
[----:B------:R-:W-:Y:S01]  /*1d10*/  SEL R16, R16, R13, !P3 ;  /* 0x0000000d10107207 */ /* 0x000fe20005800000 */
[----:B------:R-:W-:-:S04]  /*1d20*/  IMAD.HI.U32 R14, R17, R23, RZ ;  /* 0x00000017110e7227 */ /* 0x000fc800078e00ff */
[----:B------:R-:W-:Y:S02]  /*1d30*/  IMAD.X R19, R12, 0x1, R19, P0 ;  /* 0x000000010c137824 */ /* 0x000fe400000e0613 */
[----:B------:R-:W-:-:S03]  /*1d40*/  IMAD.MOV.U32 R15, RZ, RZ, RZ ;  /* 0x000000ffff0f7224 */ /* 0x000fc600078e00ff */
[----:B------:R-:W-:Y:S01]  /*1d50*/  IADD3.X R19, RZ, RZ, R19, P2, P1 ;  /* 0x000000ffff137210 */ /* 0x000fe200017e2413 */
[----:B------:R-:W-:-:S04]  /*1d60*/  IMAD.WIDE.U32 R14, R17, R16, R14 ;  /* 0x00000010110e7225 */ /* 0x000fc800078e000e */
[C---:B------:R-:W-:Y:S02]  /*1d70*/  IMAD R17, R19.reuse, R16, RZ ;  /* 0x0000001013117224 */ /* 0x040fe400078e02ff */
[----:B------:R-:W-:-:S04]  /*1d80*/  IMAD.HI.U32 R14, P0, R19, R23, R14 ;  /* 0x00000017130e7227 */ /* 0x000fc8000780000e */
[----:B------:R-:W-:Y:S01]  /*1d90*/  IMAD.HI.U32 R12, R19, R16, RZ ;  /* 0x00000010130c7227 */ /* 0x000fe200078e00ff */
[----:B------:R-:W-:-:S03]  /*1da0*/  IADD3 R17, P1, R17, R14, RZ ;  /* 0x0000000e11117210 */ /* 0x000fc60007f3e0ff */
[----:B------:R-:W-:Y:S02]  /*1db0*/  IMAD.X R12, RZ, RZ, R12, P0 ;  /* 0x000000ffff0c7224 */ /* 0x000fe400000e060c */
[----:B------:R-:W-:-:S04]  /*1dc0*/  IMAD.WIDE.U32 R14, R17, R8, RZ ;  /* 0x00000008110e7225 */ /* 0x000fc800078e00ff */
[----:B------:R-:W-:Y:S01]  /*1dd0*/  IMAD.X R19, RZ, RZ, R12, P1 ;  /* 0x000000ffff137224 */ /* 0x000fe200008e060c */
[----:B------:R-:W-:Y:S01]  /*1de0*/  IADD3 R23, P1, -R14, R23, RZ ;  /* 0x000000170e177210 */ /* 0x000fe20007f3e1ff */
[----:B------:R-:W-:-:S03]  /*1df0*/  IMAD R12, R17, R9, R15 ;  /* 0x00000009110c7224 */ /* 0x000fc600078e020f */
[-C--:B------:R-:W-:Y:S01]  /*1e00*/  ISETP.GE.U32.AND P0, PT, R23, R8.reuse, PT ;  /* 0x000000081700720c */ /* 0x080fe20003f06070 */
[----:B------:R-:W-:-:S04]  /*1e10*/  IMAD R12, R19, R8, R12 ;  /* 0x00000008130c7224 */ /* 0x000fc800078e020c */
[----:B------:R-:W-:Y:S01]  /*1e20*/  IMAD.X R25, R16, 0x1, ~R12, P1 ;  /* 0x0000000110197824 */ /* 0x000fe200008e0e0c */
[----:B------:R-:W-:Y:S02]  /*1e30*/  IADD3 R15, P1, R23, -R8, RZ ;  /* 0x80000008170f7210 */ /* 0x000fe40007f3e0ff */
[----:B------:R-:W-:Y:S02]  /*1e40*/  IADD3 R12, P2, R17, 0x1, RZ ;  /* 0x00000001110c7810 */ /* 0x000fe40007f5e0ff */
[C---:B------:R-:W-:Y:S01]  /*1e50*/  ISETP.GE.U32.AND.EX P0, PT, R25.reuse, R9, PT, P0 ;  /* 0x000000091900720c */ /* 0x040fe20003f06100 */
[----:B------:R-:W-:Y:S02]  /*1e60*/  IMAD.X R21, R25, 0x1, ~R9, P1 ;  /* 0x0000000119157824 */ /* 0x000fe400008e0e09 */
[----:B------:R-:W-:Y:S01]  /*1e70*/  IMAD.X R14, RZ, RZ, R19, P2 ;  /* 0x000000ffff0e7224 */ /* 0x000fe200010e0613 */
[----:B------:R-:W-:Y:S02]  /*1e80*/  SEL R15, R15, R23, P0 ;  /* 0x000000170f0f7207 */ /* 0x000fe40000000000 */
[----:B------:R-:W-:-:S02]  /*1e90*/  SEL R17, R12, R17, P0 ;  /* 0x000000110c117207 */ /* 0x000fc40000000000 */
[----:B------:R-:W-:Y:S02]  /*1ea0*/  SEL R21, R21, R25, P0 ;  /* 0x0000001915157207 */ /* 0x000fe40000000000 */
[----:B------:R-:W-:Y:S02]  /*1eb0*/  ISETP.GE.U32.AND P1, PT, R15, R8, PT ;  /* 0x000000080f00720c */ /* 0x000fe40003f26070 */
[----:B------:R-:W-:Y:S02]  /*1ec0*/  SEL R12, R14, R19, P0 ;  /* 0x000000130e0c7207 */ /* 0x000fe40000000000 */
[----:B------:R-:W-:Y:S02]  /*1ed0*/  IADD3 R8, P2, R17, 0x1, RZ ;  /* 0x0000000111087810 */ /* 0x000fe40007f5e0ff */
[----:B------:R-:W-:Y:S02]  /*1ee0*/  ISETP.GE.U32.AND.EX P0, PT, R21, R9, PT, P1 ;  /* 0x000000091500720c */ /* 0x000fe40003f06110 */
[----:B------:R-:W-:Y:S01]  /*1ef0*/  LOP3.LUT R14, R10, R13, RZ, 0x3c, !PT ;  /* 0x0000000d0a0e7212 */ /* 0x000fe200078e3cff */
[----:B------:R-:W-:Y:S01]  /*1f00*/  IMAD.X R9, RZ, RZ, R12, P2 ;  /* 0x000000ffff097224 */ /* 0x000fe200010e060c */
[----:B------:R-:W-:-:S02]  /*1f10*/  SEL R8, R8, R17, P0 ;  /* 0x0000001108087207 */ /* 0x000fc40000000000 */
[----:B------:R-:W-:Y:S02]  /*1f20*/  ISETP.GE.AND P1, PT, R14, RZ, PT ;  /* 0x000000ff0e00720c */ /* 0x000fe40003f26270 */
[----:B------:R-:W-:Y:S02]  /*1f30*/  SEL R13, R9, R12, P0 ;  /* 0x0000000c090d7207 */ /* 0x000fe40000000000 */
[----:B------:R-:W-:Y:S02]  /*1f40*/  IADD3 R9, P2, RZ, -R8, RZ ;  /* 0x80000008ff097210 */ /* 0x000fe40007f5e0ff */
[----:B------:R-:W-:-:S03]  /*1f50*/  ISETP.NE.U32.AND P0, PT, R11, RZ, PT ;  /* 0x000000ff0b00720c */ /* 0x000fc60003f05070 */
[----:B------:R-:W-:Y:S01]  /*1f60*/  IMAD.X R12, RZ, RZ, ~R13, P2 ;  /* 0x000000ffff0c7224 */ /* 0x000fe200010e0e0d */
[----:B------:R-:W-:Y:S02]  /*1f70*/  ISETP.NE.AND.EX P0, PT, R10, RZ, PT, P0 ;  /* 0x000000ff0a00720c */ /* 0x000fe40003f05300 */
[----:B------:R-:W-:Y:S01]  /*1f80*/  SEL R10, R9, R8, !P1 ;  /* 0x00000008090a7207 */ /* 0x000fe20004800000 */
[----:B------:R-:W-:Y:S01]  /*1f90*/  IMAD.MOV.U32 R8, RZ, RZ, R4 ;  /* 0x000000ffff087224 */ /* 0x000fe200078e0004 */
[----:B------:R-:W-:Y:S01]  /*1fa0*/  SEL R13, R12, R13, !P1 ;  /* 0x0000000d0c0d7207 */ /* 0x000fe20004800000 */
[----:B------:R-:W-:Y:S01]  /*1fb0*/  IMAD.MOV.U32 R9, RZ, RZ, 0x0 ;  /* 0x00000000ff097424 */ /* 0x000fe200078e00ff */
[----:B------:R-:W-:Y:S02]  /*1fc0*/  SEL R10, R10, 0xffffffff, P0 ;  /* 0xffffffff0a0a7807 */ /* 0x000fe40000000000 */
[----:B------:R-:W-:Y:S01]  /*1fd0*/  SEL R13, R13, 0xffffffff, P0 ;  /* 0xffffffff0d0d7807 */ /* 0x000fe20000000000 */
[----:B------:R-:W-:Y:S06]  /*1fe0*/  RET.REL.NODEC R8 `(_ZN2at6native13im2col_kernelIN3c108BFloat16EEEvlPKT_llllllllllllPS4_) ;  /* 0xffffe01008007950 */ /* 0x000fec0003c3ffff */
.L_x_13:
[----:B------:R-:W-:-:S00]  /*1ff0*/  BRA `(.L_x_13) ;  /* 0xfffffff000007947 */ /* 0x000fc0000383ffff */
[----:B------:R-:W-:-:S00]  /*2000*/  NOP ;  /* 0x0000000000007918 */ /* 0x000fc00000000000 */
[----:B------:R-:W-:-:S00]  /*2010*/  NOP ;  /* 0x0000000000007918 */ /* 0x000fc00000000000 */
[----:B------:R-:W-:-:S00]  /*2020*/  NOP ;  /* 0x0000000000007918 */ /* 0x000fc00000000000 */
[----:B------:R-:W-:-:S00]  /*2030*/  NOP ;  /* 0x0000000000007918 */ /* 0x000fc00000000000 */
[----:B------:R-:W-:-:S00]  /*2040*/  NOP ;  /* 0x0000000000007918 */ /* 0x000fc00000000000 */
[----:B------:R-:W-:-:S00]  /*2050*/  NOP ;  /* 0x0000000000007918 */ /* 0x000fc00000000000 */
[----:B------:R-:W-:-:S00]  /*2060*/  NOP ;  /* 0x0000000000007918 */ /* 0x000fc00000000000 */
[----:B------:R-:W-:-:S00]  /*2070*/  NOP ;  /* 0x0000000000007918 */ /* 0x000fc00000000000 */
.L_x_512:


//--------------------- .text._ZN2at6native13im2col_kernelIN3c104HalfEEEvlPKT_llllllllllllPS4_ --------------------------
	.section	.text._ZN2at6native13im2col_kernelIN3c104HalfEEEvlPKT_llllllllllllPS4_,"ax",@progbits
	.sectioninfo	@"SHI_REGISTERS=44"
	.align	128
        .global         _ZN2at6native13im2col_kernelIN3c104HalfEEEvlPKT_llllllllllllPS4_
        .type           _ZN2at6native13im2col_kernelIN3c104HalfEEEvlPKT_llllllllllllPS4_,@function
        .size           _ZN2at6native13im2col_kernelIN3c104HalfEEEvlPKT_llllllllllllPS4_,(.L_x_513 - _ZN2at6native13im2col_kernelIN3c104HalfEEEvlPKT_llllllllllllPS4_)
        .other          _ZN2at6native13im2col_kernelIN3c104HalfEEEvlPKT_llllllllllllPS4_,@"STO_CUDA_ENTRY STV_DEFAULT"
_ZN2at6native13im2col_kernelIN3c104HalfEEEvlPKT_llllllllllllPS4_:
.text._ZN2at6native13im2col_kernelIN3c104HalfEEEvlPKT_llllllllllllPS4_:
        /* <DEDUP_REMOVED lines=23> */
.L_x_26:
        /* <DEDUP_REMOVED lines=9> */
[----:B------:R-:W-:Y:S05]  /*0200*/  CALL.REL.NOINC `($__internal_1_$__cuda_sm20_div_s64) ;  /* 0x000018a000007944 */ /* 0x000fea0003c00000 */
        /* <DEDUP_REMOVED lines=11> */
.L_x_15:
        /* <DEDUP_REMOVED lines=22> */
.L_x_16:
[----:B------:R-:W-:Y:S05]  /*0420*/  BSYNC B0 ;  /* 0x0000000000007941 */ /* 0x000fea0003800000 */
.L_x_14:
        /* <DEDUP_REMOVED lines=9> */
[----:B------:R-:W-:Y:S05]  /*04c0*/  CALL.REL.NOINC `($__internal_1_$__cuda_sm20_div_s64) ;  /* 0x000015e000007944 */ /* 0x000fea0003c00000 */
        /* <DEDUP_REMOVED lines=10> */
.L_x_18:
        /* <DEDUP_REMOVED lines=23> */
.L_x_19:
[----:B------:R-:W-:Y:S05]  /*06e0*/  BSYNC B0 ;  /* 0x0000000000007941 */ /* 0x000fea0003800000 */
.L_x_17:
        /* <DEDUP_REMOVED lines=37> */
.L_x_24:
        /* <DEDUP_REMOVED lines=94> */
.L_x_22:
        /* <DEDUP_REMOVED lines=79> */
.L_x_21:
        /* <DEDUP_REMOVED lines=94> */
.L_x_23:
[----:B------:R-:W-:-:S13]  /*19f0*/  PLOP3.LUT P0, PT, PT, PT, UP0, 0x80, 0x0 ;  /* 0x000000000000781c */ /* 0x000fda0003f0f008 */
[----:B------:R-:W-:Y:S01]  /*1a00*/  @P0 CALL.REL.NOINC `(.L_x_20) ;  /* 0x0000001000000944 */ /* 0x000fe20003c00000 */
[----:B------:R-:W-:Y:S05]  /*1a10*/  BRA `(.L_x_24) ;  /* 0xffffef2000007947 */ /* 0x000fea000383ffff */
.L_x_20:
        /* <DEDUP_REMOVED lines=8> */
.L_x_25:
[----:B------:R-:W-:Y:S05]  /*1aa0*/  EXIT ;  /* 0x000000000000794d */ /* 0x000fea0003800000 */
        .weak           $__internal_1_$__cuda_sm20_div_s64
        .type           $__internal_1_$__cuda_sm20_div_s64,@function
        .size           $__internal_1_$__cuda_sm20_div_s64,(.L_x_513 - $__internal_1_$__cuda_sm20_div_s64)
$__internal_1_$__cuda_sm20_div_s64:
        /* <DEDUP_REMOVED lines=83> */
[----:B------:R-:W-:Y:S06]  /*1fe0*/  RET.REL.NODEC R8 `(_ZN2at6native13im2col_kernelIN3c104HalfEEEvlPKT_llllllllllllPS4_) ;  /* 0xffffe01008007950 */ /* 0x000fec0003c3ffff */
.L_x_27:
        /* <DEDUP_REMOVED lines=9> */
.L_x_513:


//--------------------- .text._ZN2at6native13im2col_kernelIfEEvlPKT_llllllllllllPS2_ --------------------------
	.section	.text._ZN2at6native13im2col_kernelIfEEvlPKT_llllllllllllPS2_,"ax",@progbits
	.sectioninfo	@"SHI_REGISTERS=56"
	.align	128
        .global         _ZN2at6native13im2col_kernelIfEEvlPKT_llllllllllllPS2_
        .type           _ZN2at6native13im2col_kernelIfEEvlPKT_llllllllllllPS2_,@function
        .size           _ZN2at6native13im2col_kernelIfEEvlPKT_llllllllllllPS2_,(.L_x_514 - _ZN2at6native13im2col_kernelIfEEvlPKT_llllllllllllPS2_)
        .other          _ZN2at6native13im2col_kernelIfEEvlPKT_llllllllllllPS2_,@"STO_CUDA_ENTRY STV_DEFAULT"
_ZN2at6native13im2col_kernelIfEEvlPKT_llllllllllllPS2_:
.text._ZN2at6native13im2col_kernelIfEEvlPKT_llllllllllllPS2_:
        /* <DEDUP_REMOVED lines=13> */
[----:B------:R-:W-:Y:S01]  /*00d0*/  MOV R0, R2 ;  /* 0x0000000200007202 */ /* 0x000fe20000000f00 */
[----:B------:R-:W-:Y:S02]  /*00e0*/  ULDC.64 UR12, c[0x0][0x118] ;  /* 0x00004600000c7ab9 */ /* 0x000fe40000000a00 */
.L_x_40:
        /* <DEDUP_REMOVED lines=9> */
[----:B------:R-:W-:Y:S05]  /*0180*/  CALL.REL.NOINC `($__internal_2_$__cuda_sm20_div_s64) ;  /* 0x0000178000007944 */ /* 0x000fea0003c00000 */
[----:B------:R-:W-:Y:S01]  /*0190*/  IADD3 R7, P0, RZ, -R24, RZ ;  /* 0x80000018ff077210 */ /* 0x000fe20007f1e0ff */
[----:B------:R-:W-:-:S03]  /*01a0*/  IMAD.MOV.U32 R2, RZ, RZ, R0 ;  /* 0x000000ffff027224 */ /* 0x000fc600078e0000 */
[----:B------:R-:W-:Y:S01]  /*01b0*/  IADD3.X R6, RZ, ~R25, RZ, P0, !PT ;  /* 0x80000019ff067210 */ /* 0x000fe200007fe4ff */
[----:B------:R-:W-:-:S04]  /*01c0*/  IMAD.WIDE.U32 R4, R7, c[0x0][0x1c8], R2 ;  /* 0x0000720007047a25 */ /* 0x000fc800078e0002 */
[----:B------:R-:W-:Y:S02]  /*01d0*/  IMAD R6, R6, c[0x0][0x1c8], RZ ;  /* 0x0000720006067a24 */ /* 0x000fe400078e02ff */
[----:B------:R-:W-:Y:S02]  /*01e0*/  IMAD.MOV.U32 R2, RZ, RZ, R4 ;  /* 0x000000ffff027224 */ /* 0x000fe400078e0004 */
[----:B------:R-:W-:Y:S01]  /*01f0*/  IMAD R7, R7, c[0x0][0x1cc], R6 ;  /* 0x0000730007077a24 */ /* 0x000fe200078e0206 */
[----:B------:R-:W-:-:S03]  /*0200*/  MOV R6, R24 ;  /* 0x0000001800067202 */ /* 0x000fc60000000f00 */
[----:B------:R-:W-:Y:S02]  /*0210*/  IMAD.IADD R5, R5, 0x1, R7 ;  /* 0x0000000105057824 */ /* 0x000fe400078e0207 */
[----:B------:R-:W-:Y:S01]  /*0220*/  IMAD.MOV.U32 R7, RZ, RZ, R25 ;  /* 0x000000ffff077224 */ /* 0x000fe200078e0019 */
[----:B------:R-:W-:Y:S05]  /*0230*/  BRA `(.L_x_30) ;  /* 0x0000016000007947 */ /* 0x000fea0003800000 */
.L_x_29:
        /* <DEDUP_REMOVED lines=9> */
[----:B------:R-:W-:-:S05]  /*02d0*/  IMAD.HI.U32 R6, R5, R0, RZ ;  /* 0x0000000005067227 */ /* 0x000fca00078e00ff */
[----:B------:R-:W-:-:S05]  /*02e0*/  IADD3 R5, -R6, RZ, RZ ;  /* 0x000000ff06057210 */ /* 0x000fca0007ffe1ff */
        /* <DEDUP_REMOVED lines=9> */
[----:B------:R-:W-:Y:S02]  /*0380*/  IMAD R2, R7, c[0x0][0x1c8], R0 ;  /* 0x0000720007027a24 */ /* 0x000fe400078e0200 */
[----:B------:R-:W-:Y:S02]  /*0390*/  IMAD.MOV.U32 R7, RZ, RZ, RZ ;  /* 0x000000ffff077224 */ /* 0x000fe400078e00ff */
.L_x_30:
[----:B------:R-:W-:Y:S05]  /*03a0*/  BSYNC B0 ;  /* 0x0000000000007941 */ /* 0x000fea0003800000 */
.L_x_28:
[----:B------:R-:W-:Y:S01]  /*03b0*/  LOP3.LUT R4, R7, c[0x0][0x1c4], RZ, 0xfc, !PT ;  /* 0x0000710007047a12 */ /* 0x000fe200078efcff */
[----:B------:R-:W-:Y:S03]  /*03c0*/  BSSY B0, `(.L_x_31) ;  /* 0x0000027000007945 */ /* 0x000fe60003800000 */
[----:B------:R-:W-:-:S13]  /*03d0*/  ISETP.NE.U32.AND P0, PT, R4, RZ, PT ;  /* 0x000000ff0400720c */ /* 0x000fda0003f05070 */
[----:B------:R-:W-:Y:S05]  /*03e0*/  @!P0 BRA `(.L_x_32) ;  /* 0x000000e000008947 */ /* 0x000fea0003800000 */
[----:B------:R-:W-:Y:S01]  /*03f0*/  MOV R18, R6 ;  /* 0x0000000600127202 */ /* 0x000fe20000000f00 */
[----:B------:R-:W-:Y:S01]  /*0400*/  IMAD.MOV.U32 R13, RZ, RZ, R7 ;  /* 0x000000ffff0d7224 */ /* 0x000fe200078e0007 */
[----:B------:R-:W-:Y:S01]  /*0410*/  MOV R4, 0x450 ;  /* 0x0000045000047802 */ /* 0x000fe20000000f00 */
[----:B------:R-:W-:Y:S02]  /*0420*/  IMAD.MOV.U32 R11, RZ, RZ, c[0x0][0x1c0] ;  /* 0x00007000ff0b7624 */ /* 0x000fe400078e00ff */
[----:B------:R-:W-:Y:S02]  /*0430*/  IMAD.MOV.U32 R10, RZ, RZ, c[0x0][0x1c4] ;  /* 0x00007100ff0a7624 */ /* 0x000fe400078e00ff */
[----:B------:R-:W-:Y:S05]  /*0440*/  CALL.REL.NOINC `($__internal_2_$__cuda_sm20_div_s64) ;  /* 0x000014c000007944 */ /* 0x000fea0003c00000 */
[----:B------:R-:W-:-:S04]  /*0450*/  IADD3 R9, P0, RZ, -R24, RZ ;  /* 0x80000018ff097210 */ /* 0x000fc80007f1e0ff */
[----:B------:R-:W-:Y:S01]  /*0460*/  IADD3.X R4, RZ, ~R25, RZ, P0, !PT ;  /* 0x80000019ff047210 */ /* 0x000fe200007fe4ff */
[----:B------:R-:W-:-:S04]  /*0470*/  IMAD.WIDE.U32 R6, R9, c[0x0][0x1c0], R6 ;  /* 0x0000700009067a25 */ /* 0x000fc800078e0006 */
[----:B------:R-:W-:-:S04]  /*0480*/  IMAD R4, R4, c[0x0][0x1c0], RZ ;  /* 0x0000700004047a24 */ /* 0x000fc800078e02ff */
[----:B------:R-:W-:Y:S02]  /*0490*/  IMAD R9, R9, c[0x0][0x1c4], R4 ;  /* 0x0000710009097a24 */ /* 0x000fe400078e0204 */
[----:B------:R-:W-:Y:S02]  /*04a0*/  IMAD.MOV.U32 R4, RZ, RZ, R6 ;  /* 0x000000ffff047224 */ /* 0x000fe400078e0006 */
[----:B------:R-:W-:Y:S01]  /*04b0*/  IMAD.IADD R7, R7, 0x1, R9 ;  /* 0x0000000107077824 */ /* 0x000fe200078e0209 */
[----:B------:R-:W-:Y:S05]  /*04c0*/  BRA `(.L_x_33) ;  /* 0x0000016000007947 */ /* 0x000fea0003800000 */
.L_x_32:
[----:B------:R-:W0:Y:S01]  /*04d0*/  I2F.U32.RP R4, c[0x0][0x1c0] ;  /* 0x0000700000047b06 */ /* 0x000e220000209000 */
[----:B------:R-:W-:Y:S02]  /*04e0*/  ISETP.NE.U32.AND P2, PT, RZ, c[0x0][0x1c0], PT ;  /* 0x00007000ff007a0c */ /* 0x000fe40003f45070 */
[----:B------:R-:W-:-:S05]  /*04f0*/  MOV R25, RZ ;  /* 0x000000ff00197202 */ /* 0x000fca0000000f00 */
[----:B0-----:R-:W0:Y:S02]  /*0500*/  MUFU.RCP R4, R4 ;  /* 0x0000000400047308 */ /* 0x001e240000001000 */
[----:B0-----:R-:W-:-:S06]  /*0510*/  IADD3 R8, R4, 0xffffffe, RZ ;  /* 0x0ffffffe04087810 */ /* 0x001fcc0007ffe0ff */
[----:B------:R0:W1:Y:S02]  /*0520*/  F2I.FTZ.U32.TRUNC.NTZ R9, R8 ;  /* 0x0000000800097305 */ /* 0x000064000021f000 */
[----:B0-----:R-:W-:Y:S01]  /*0530*/  HFMA2.MMA R8, -RZ, RZ, 0, 0 ;  /* 0x00000000ff087435 */ /* 0x001fe200000001ff */
[----:B-1----:R-:W-:-:S04]  /*0540*/  IMAD.MOV R7, RZ, RZ, -R9 ;  /* 0x000000ffff077224 */ /* 0x002fc800078e0a09 */
[----:B------:R-:W-:-:S05]  /*0550*/  IMAD R7, R7, c[0x0][0x1c0], RZ ;  /* 0x0000700007077a24 */ /* 0x000fca00078e02ff */
        /* <DEDUP_REMOVED lines=13> */
.L_x_33:
[----:B------:R-:W-:Y:S05]  /*0630*/  BSYNC B0 ;  /* 0x0000000000007941 */ /* 0x000fea0003800000 */
.L_x_31:
[----:B------:R-:W-:Y:S01]  /*0640*/  IMAD.MOV.U32 R11, RZ, RZ, c[0x0][0x188] ;  /* 0x00006200ff0b7624 */ /* 0x000fe200078e00ff */
[----:B------:R-:W-:Y:S01]  /*0650*/  ULDC.64 UR4, c[0x0][0x198] ;  /* 0x0000660000047ab9 */ /* 0x000fe20000000a00 */
[----:B------:R-:W-:Y:S01]  /*0660*/  IMAD.MOV.U32 R6, RZ, RZ, c[0x0][0x18c] ;  /* 0x00006300ff067624 */ /* 0x000fe200078e00ff */
[----:B------:R-:W-:Y:S02]  /*0670*/  UIADD3 UR4, UP0, URZ, -UR4, URZ ;  /* 0x800000043f047290 */ /* 0x000fe4000ff1e03f */
[----:B------:R-:W-:Y:S02]  /*0680*/  ISETP.GE.U32.AND P0, PT, R11, 0x1, PT ;  /* 0x000000010b00780c */ /* 0x000fe40003f06070 */
[----:B------:R-:W-:Y:S02]  /*0690*/  UIADD3.X UR5, URZ, ~UR5, URZ, UP0, !UPT ;  /* 0x800000053f057290 */ /* 0x000fe400087fe43f */
[----:B------:R-:W-:Y:S01]  /*06a0*/  ISETP.GE.AND.EX P0, PT, R6, RZ, PT, P0 ;  /* 0x000000ff0600720c */ /* 0x000fe20003f06300 */
[----:B------:R-:W-:-:S03]  /*06b0*/  IMAD.U32 R26, RZ, RZ, UR4 ;  /* 0x00000004ff1a7e24 */ /* 0x000fc6000f8e00ff */
[----:B------:R-:W-:-:S09]  /*06c0*/  MOV R27, UR5 ;  /* 0x00000005001b7c02 */ /* 0x000fd20008000f00 */
[----:B------:R-:W-:Y:S05]  /*06d0*/  @!P0 BRA `(.L_x_34) ;  /* 0x000011a000008947 */ /* 0x000fea0003800000 */
[----:B------:R-:W-:Y:S02]  /*06e0*/  IMAD R6, R6, c[0x0][0x180], RZ ;  /* 0x0000600006067a24 */ /* 0x000fe400078e02ff */
[----:B------:R-:W-:-:S04]  /*06f0*/  IMAD.WIDE.U32 R8, R11, c[0x0][0x180], RZ ;  /* 0x000060000b087a25 */ /* 0x000fc800078e00ff */
[----:B------:R-:W-:Y:S02]  /*0700*/  IMAD R11, R11, c[0x0][0x184], R6 ;  /* 0x000061000b0b7a24 */ /* 0x000fe400078e0206 */
[----:B------:R-:W-:Y:S02]  /*0710*/  IMAD.MOV.U32 R15, RZ, RZ, 0x3 ;  /* 0x00000003ff0f7424 */ /* 0x000fe400078e00ff */
[----:B------:R-:W-:Y:S02]  /*0720*/  IMAD.IADD R6, R9, 0x1, R11 ;  /* 0x0000000109067824 */ /* 0x000fe400078e020b */
[----:B------:R-:W-:-:S04]  /*0730*/  IMAD.WIDE.U32 R10, R8, c[0x0][0x1c0], RZ ;  /* 0x00007000080a7a25 */ /* 0x000fc800078e00ff */
[----:B------:R-:W-:Y:S01]  /*0740*/  IMAD R9, R6, c[0x0][0x1c0], RZ ;  /* 0x0000700006097a24 */ /* 0x000fe200078e02ff */
[----:B------:R-:W-:Y:S01]  /*0750*/  MOV R6, R4 ;  /* 0x0000000400067202 */ /* 0x000fe20000000f00 */
[----:B------:R-:W-:Y:S02]  /*0760*/  IMAD.MOV.U32 R48, RZ, RZ, RZ ;  /* 0x000000ffff307224 */ /* 0x000fe400078e00ff */
[----:B------:R-:W-:Y:S02]  /*0770*/  IMAD R9, R8, c[0x0][0x1c4], R9 ;  /* 0x0000710008097a24 */ /* 0x000fe400078e0209 */
[----:B------:R-:W-:-:S04]  /*0780*/  IMAD.WIDE.U32 R12, R24, R10, R6 ;  /* 0x0000000a180c7225 */ /* 0x000fc800078e0006 */
[----:B------:R-:W-:Y:S02]  /*0790*/  IMAD.IADD R9, R11, 0x1, R9 ;  /* 0x000000010b097824 */ /* 0x000fe400078e0209 */
[----:B------:R-:W-:Y:S02]  /*07a0*/  IMAD R11, R15, c[0x0][0x1bc], RZ ;  /* 0x00006f000f0b7a24 */ /* 0x000fe400078e02ff */
[----:B------:R-:W-:-:S04]  /*07b0*/  IMAD R9, R9, R24, RZ ;  /* 0x0000001809097224 */ /* 0x000fc800078e02ff */
[----:B------:R-:W-:Y:S02]  /*07c0*/  IMAD R9, R25, R10, R9 ;  /* 0x0000000a19097224 */ /* 0x000fe400078e0209 */
[----:B------:R-:W-:Y:S02]  /*07d0*/  IMAD.MOV.U32 R10, RZ, RZ, R2 ;  /* 0x000000ffff0a7224 */ /* 0x000fe400078e0002 */
[----:B------:R-:W-:Y:S02]  /*07e0*/  IMAD.IADD R6, R13, 0x1, R9 ;  /* 0x000000010d067824 */ /* 0x000fe400078e0209 */
[----:B------:R-:W-:-:S04]  /*07f0*/  IMAD.WIDE.U32 R8, R15, c[0x0][0x1b8], R26 ;  /* 0x00006e000f087a25 */ /* 0x000fc800078e001a */
[----:B------:R-:W-:Y:S02]  /*0800*/  IMAD R13, R6, c[0x0][0x1c8], RZ ;  /* 0x00007200060d7a24 */ /* 0x000fe400078e02ff */
[----:B------:R-:W-:Y:S01]  /*0810*/  IMAD.IADD R9, R9, 0x1, R11 ;  /* 0x0000000109097824 */ /* 0x000fe200078e020b */
[----:B------:R-:W-:Y:S01]  /*0820*/  MOV R11, R5 ;  /* 0x00000005000b7202 */ /* 0x000fe20000000f00 */
[C---:B------:R-:W-:Y:S02]  /*0830*/  IMAD R39, R12.reuse, c[0x0][0x1cc], R13 ;  /* 0x000073000c277a24 */ /* 0x040fe400078e020d */
[----:B------:R-:W-:Y:S02]  /*0840*/  IMAD R13, R5, c[0x0][0x1a8], RZ ;  /* 0x00006a00050d7a24 */ /* 0x000fe400078e02ff */
[----:B------:R-:W-:-:S04]  /*0850*/  IMAD.WIDE.U32 R10, R12, c[0x0][0x1c8], R10 ;  /* 0x000072000c0a7a25 */ /* 0x000fc800078e000a */
[----:B------:R-:W-:Y:S01]  /*0860*/  IMAD.WIDE.U32 R26, R2, c[0x0][0x1a8], R26 ;  /* 0x00006a00021a7a25 */ /* 0x000fe200078e001a */
[----:B------:R-:W-:-:S03]  /*0870*/  LEA R38, P0, R10, c[0x0][0x1d0], 0x2 ;  /* 0x000074000a267a11 */ /* 0x000fc600078010ff */
[C---:B------:R-:W-:Y:S02]  /*0880*/  IMAD R13, R2.reuse, c[0x0][0x1ac], R13 ;  /* 0x00006b00020d7a24 */ /* 0x040fe400078e020d */
[----:B------:R-:W-:Y:S02]  /*0890*/  IMAD.IADD R39, R11, 0x1, R39 ;  /* 0x000000010b277824 */ /* 0x000fe400078e0227 */
[----:B------:R-:W-:Y:S01]  /*08a0*/  IMAD.WIDE.U32 R28, R2, c[0x0][0x1a8], R8 ;  /* 0x00006a00021c7a25 */ /* 0x000fe200078e0008 */
[----:B------:R-:W-:Y:S02]  /*08b0*/  IADD3 R11, R27, R13, RZ ;  /* 0x0000000d1b0b7210 */ /* 0x000fe40007ffe0ff */
[----:B------:R-:W-:Y:S01]  /*08c0*/  LEA.HI.X R39, R10, c[0x0][0x1d4], R39, 0x2, P0 ;  /* 0x000075000a277a11 */ /* 0x000fe200000f1427 */
[----:B------:R-:W-:Y:S02]  /*08d0*/  IMAD.MOV.U32 R8, RZ, RZ, RZ ;  /* 0x000000ffff087224 */ /* 0x000fe400078e00ff */
[----:B------:R-:W-:-:S02]  /*08e0*/  IMAD.IADD R13, R13, 0x1, R29 ;  /* 0x000000010d0d7824 */ /* 0x000fc400078e021d */
.L_x_38:
[----:B------:R-:W-:Y:S01]  /*08f0*/  ULDC.64 UR4, c[0x0][0x190] ;  /* 0x0000640000047ab9 */ /* 0x000fe20000000a00 */
[----:B-1----:R-:W-:Y:S01]  /*0900*/  IMAD R9, R7, c[0x0][0x1a0], RZ ;  /* 0x0000680007097a24 */ /* 0x002fe200078e02ff */
[----:B------:R-:W-:Y:S01]  /*0910*/  UIADD3 UR4, UP0, URZ, -UR4, URZ ;  /* 0x800000043f047290 */ /* 0x000fe2000ff1e03f */
[----:B------:R-:W-:-:S02]  /*0920*/  IMAD R17, R48, c[0x0][0x1b0], RZ ;  /* 0x00006c0030117a24 */ /* 0x000fc400078e02ff */
[----:B------:R-:W-:Y:S01]  /*0930*/  IMAD R9, R4, c[0x0][0x1a4], R9 ;  /* 0x0000690004097a24 */ /* 0x000fe200078e0209 */
[----:B------:R-:W-:Y:S01]  /*0940*/  UIADD3.X UR5, URZ, ~UR5, URZ, UP0, !UPT ;  /* 0x800000053f057290 */ /* 0x000fe200087fe43f */
[----:B------:R-:W-:Y:S02]  /*0950*/  IMAD.MOV.U32 R6, RZ, RZ, c[0x0][0x18c] ;  /* 0x00006300ff067624 */ /* 0x000fe400078e00ff */
[----:B------:R-:W-:Y:S02]  /*0960*/  IMAD.U32 R14, RZ, RZ, UR4 ;  /* 0x00000004ff0e7e24 */ /* 0x000fe4000f8e00ff */
[----:B------:R-:W-:Y:S02]  /*0970*/  IMAD R17, R8, c[0x0][0x1b4], R17 ;  /* 0x00006d0008117a24 */ /* 0x000fe400078e0211 */
[----:B------:R-:W-:Y:S02]  /*0980*/  IMAD.U32 R15, RZ, RZ, UR5 ;  /* 0x00000005ff0f7e24 */ /* 0x000fe4000f8e00ff */
[----:B------:R-:W-:-:S02]  /*0990*/  IMAD.MOV.U32 R47, RZ, RZ, RZ ;  /* 0x000000ffff2f7224 */ /* 0x000fc400078e00ff */
[----:B------:R-:W-:-:S04]  /*09a0*/  IMAD.WIDE.U32 R14, R4, c[0x0][0x1a0], R14 ;  /* 0x00006800040e7a25 */ /* 0x000fc800078e000e */
[----:B------:R-:W-:Y:S01]  /*09b0*/  IMAD.MOV.U32 R19, RZ, RZ, RZ ;  /* 0x000000ffff137224 */ /* 0x000fe200078e00ff */
[----:B------:R-:W-:Y:S01]  /*09c0*/  IADD3 R15, R15, R9, RZ ;  /* 0x000000090f0f7210 */ /* 0x000fe20007ffe0ff */
[----:B------:R-:W-:-:S04]  /*09d0*/  IMAD.MOV.U32 R9, RZ, RZ, c[0x0][0x188] ;  /* 0x00006200ff097624 */ /* 0x000fc800078e00ff */
[C---:B0-----:R-:W-:Y:S01]  /*09e0*/  IMAD.WIDE.U32 R30, R8.reuse, c[0x0][0x1b0], R14 ;  /* 0x00006c00081e7a25 */ /* 0x041fe200078e000e */
[----:B------:R-:W-:Y:S02]  /*09f0*/  IADD3 R10, P1, R9, -0x1, RZ ;  /* 0xffffffff090a7810 */ /* 0x000fe40007f3e0ff */
[----:B------:R-:W-:Y:S01]  /*0a00*/  IADD3 R8, P2, R8, 0x1, RZ ;  /* 0x0000000108087810 */ /* 0x000fe20007f5e0ff */
[----:B------:R-:W-:Y:S01]  /*0a10*/  IMAD R15, R25, c[0x0][0x170], RZ ;  /* 0x00005c00190f7a24 */ /* 0x000fe200078e02ff */
[----:B------:R-:W-:Y:S01]  /*0a20*/  ISETP.GE.U32.AND P0, PT, R10, 0x3, PT ;  /* 0x000000030a00780c */ /* 0x000fe20003f06070 */
[----:B------:R-:W-:Y:S01]  /*0a30*/  IMAD.IADD R33, R31, 0x1, R17 ;  /* 0x000000011f217824 */ /* 0x000fe200078e0211 */
[----:B------:R-:W-:Y:S01]  /*0a40*/  IADD3.X R6, R6, -0x1, RZ, P1, !PT ;  /* 0xffffffff06067810 */ /* 0x000fe20000ffe4ff */
[----:B------:R-:W-:Y:S01]  /*0a50*/  IMAD R17, R24, c[0x0][0x174], R15 ;  /* 0x00005d0018117a24 */ /* 0x000fe200078e020f */
[----:B------:R-:W-:Y:S02]  /*0a60*/  MOV R32, R30 ;  /* 0x0000001e00207202 */ /* 0x000fe40000000f00 */
[----:B------:R-:W-:-:S02]  /*0a70*/  ISETP.GE.U32.AND.EX P0, PT, R6, RZ, PT, P0 ;  /* 0x000000ff0600720c */ /* 0x000fc40003f06100 */
[----:B------:R-:W-:Y:S01]  /*0a80*/  MOV R10, R26 ;  /* 0x0000001a000a7202 */ /* 0x000fe20000000f00 */
[----:B------:R-:W-:-:S04]  /*0a90*/  IMAD.WIDE.U32 R14, R24, c[0x0][0x170], R32 ;  /* 0x00005c00180e7a25 */ /* 0x000fc800078e0020 */
[----:B------:R-:W-:Y:S02]  /*0aa0*/  IMAD.IADD R17, R15, 0x1, R17 ;  /* 0x000000010f117824 */ /* 0x000fe400078e0211 */
[----:B------:R-:W-:-:S04]  /*0ab0*/  IMAD.WIDE.U32 R34, R14, c[0x0][0x178], R10 ;  /* 0x00005e000e227a25 */ /* 0x000fc800078e000a */
[----:B------:R-:W-:-:S04]  /*0ac0*/  IMAD R17, R17, c[0x0][0x178], RZ ;  /* 0x00005e0011117a24 */ /* 0x000fc800078e02ff */
[----:B------:R-:W-:Y:S01]  /*0ad0*/  IMAD R12, R14, c[0x0][0x17c], R17 ;  /* 0x00005f000e0c7a24 */ /* 0x000fe200078e0211 */
[----:B------:R-:W-:Y:S05]  /*0ae0*/  @!P0 BRA `(.L_x_35) ;  /* 0x0000083000008947 */ /* 0x000fea0003800000 */
[----:B------:R-:W-:Y:S01]  /*0af0*/  IMAD.MOV.U32 R15, RZ, RZ, c[0x0][0x1b8] ;  /* 0x00006e00ff0f7624 */ /* 0x000fe200078e00ff */
[----:B------:R-:W-:Y:S01]  /*0b00*/  MOV R18, R28 ;  /* 0x0000001c00127202 */ /* 0x000fe20000000f00 */
[----:B------:R-:W-:Y:S01]  /*0b10*/  IMAD.MOV.U32 R6, RZ, RZ, 0x1 ;  /* 0x00000001ff067424 */ /* 0x000fe200078e00ff */
[----:B------:R-:W-:Y:S01]  /*0b20*/  ULDC.64 UR8, c[0x0][0x1c0] ;  /* 0x0000700000087ab9 */ /* 0x000fe20000000a00 */
[----:B------:R-:W-:Y:S01]  /*0b30*/  IMAD.MOV.U32 R46, RZ, RZ, c[0x0][0x1bc] ;  /* 0x00006f00ff2e7624 */ /* 0x000fe200078e00ff */
[----:B------:R-:W-:Y:S01]  /*0b40*/  LEA R16, P0, R15, -c[0x0][0x198], 0x1 ;  /* 0x800066000f107a11 */ /* 0x000fe200078008ff */
[----:B------:R-:W-:Y:S01]  /*0b50*/  IMAD R19, R5, c[0x0][0x1a8], RZ ;  /* 0x00006a0005137a24 */ /* 0x000fe200078e02ff */
[C---:B------:R-:W-:Y:S01]  /*0b60*/  SHF.L.U64.HI R6, R15.reuse, R6, c[0x0][0x1bc] ;  /* 0x00006f000f067619 */ /* 0x040fe20000010206 */
[----:B------:R-:W-:Y:S01]  /*0b70*/  ULDC.64 UR10, c[0x0][0x1c8] ;  /* 0x00007200000a7ab9 */ /* 0x000fe20000000a00 */
[----:B------:R-:W-:Y:S01]  /*0b80*/  IADD3 R20, P1, R15, -c[0x0][0x198], RZ ;  /* 0x800066000f147a10 */ /* 0x000fe20007f3e0ff */
[----:B------:R-:W-:Y:S01]  /*0b90*/  IMAD R37, R2, c[0x0][0x1ac], R19 ;  /* 0x00006b0002257a24 */ /* 0x000fe200078e0213 */
[----:B------:R-:W-:Y:S01]  /*0ba0*/  IADD3.X R17, R6, ~c[0x0][0x19c], RZ, P0, !PT ;  /* 0x8000670006117a10 */ /* 0x000fe200007fe4ff */
[----:B------:R-:W-:Y:S01]  /*0bb0*/  IMAD.MOV.U32 R19, RZ, RZ, R13 ;  /* 0x000000ffff137224 */ /* 0x000fe200078e000d */
[----:B------:R-:W-:Y:S01]  /*0bc0*/  IADD3.X R21, R46, ~c[0x0][0x19c], RZ, P1, !PT ;  /* 0x800067002e157a10 */ /* 0x000fe20000ffe4ff */
[----:B------:R-:W-:Y:S01]  /*0bd0*/  UIMAD UR6, UR8, UR11, URZ ;  /* 0x0000000b080672a4 */ /* 0x000fe2000f8e023f */
[----:B------:R-:W-:Y:S01]  /*0be0*/  LOP3.LUT R42, R9, 0x3, RZ, 0xc0, !PT ;  /* 0x00000003092a7812 */ /* 0x000fe200078ec0ff */
[C---:B------:R-:W-:Y:S01]  /*0bf0*/  IMAD.WIDE.U32 R16, R2.reuse, c[0x0][0x1a8], R16 ;  /* 0x00006a0002107a25 */ /* 0x040fe200078e0010 */
[----:B------:R-:W-:Y:S01]  /*0c00*/  UIMAD.WIDE.U32 UR4, UR8, UR10, URZ ;  /* 0x0000000a080472a5 */ /* 0x000fe2000f8e003f */
[----:B------:R-:W-:Y:S01]  /*0c10*/  SHF.L.U64.HI R44, R15, 0x2, R46 ;  /* 0x000000020f2c7819 */ /* 0x000fe2000001022e */
[----:B------:R-:W-:Y:S01]  /*0c20*/  UIMAD UR6, UR10, UR9, UR6 ;  /* 0x000000090a0672a4 */ /* 0x000fe2000f8e0206 */
[----:B------:R-:W-:Y:S01]  /*0c30*/  IMAD.WIDE.U32 R20, R2, c[0x0][0x1a8], R20 ;  /* 0x00006a0002147a25 */ /* 0x000fe200078e0014 */
[----:B------:R-:W-:-:S02]  /*0c40*/  IADD3 R42, P3, R42, -c[0x0][0x188], RZ ;  /* 0x800062002a2a7a10 */ /* 0x000fc40007f7e0ff */
[----:B------:R-:W-:Y:S01]  /*0c50*/  UIADD3 UR5, UR5, UR6, URZ ;  /* 0x0000000605057290 */ /* 0x000fe2000fffe03f */
[----:B------:R-:W-:Y:S01]  /*0c60*/  IMAD.WIDE.U32 R18, R14, c[0x0][0x178], R18 ;  /* 0x00005e000e127a25 */ /* 0x000fe200078e0012 */
[----:B------:R-:W-:Y:S01]  /*0c70*/  MOV R9, R11 ;  /* 0x0000000b00097202 */ /* 0x000fe20000000f00 */
[----:B------:R-:W-:Y:S01]  /*0c80*/  USHF.L.U32 UR6, UR4, 0x2, URZ ;  /* 0x0000000204067899 */ /* 0x000fe2000800063f */
[----:B------:R-:W-:Y:S01]  /*0c90*/  SHF.L.U64.HI R46, R15, 0x4, R46 ;  /* 0x000000040f2e7819 */ /* 0x000fe2000001022e */
[C---:B------:R-:W-:Y:S01]  /*0ca0*/  IMAD.IADD R23, R37.reuse, 0x1, R17 ;  /* 0x0000000125177824 */ /* 0x040fe200078e0211 */
[----:B------:R-:W-:Y:S01]  /*0cb0*/  IADD3 R17, R12, R19, RZ ;  /* 0x000000130c117210 */ /* 0x000fe20007ffe0ff */
[----:B------:R-:W-:Y:S01]  /*0cc0*/  IMAD.IADD R21, R37, 0x1, R21 ;  /* 0x0000000125157824 */ /* 0x000fe200078e0215 */
[----:B------:R-:W-:Y:S01]  /*0cd0*/  USHF.L.U64.HI UR4, UR4, 0x2, UR5 ;  /* 0x0000000204047899 */ /* 0x000fe20008010205 */
[----:B------:R-:W-:Y:S01]  /*0ce0*/  IMAD.MOV.U32 R22, RZ, RZ, R16 ;  /* 0x000000ffff167224 */ /* 0x000fe200078e0010 */
[----:B------:R-:W-:Y:S01]  /*0cf0*/  LEA R16, P0, R18, c[0x0][0x168], 0x2 ;  /* 0x00005a0012107a11 */ /* 0x000fe200078010ff */
[----:B------:R-:W-:-:S03]  /*0d00*/  IMAD.WIDE.U32 R36, R14, c[0x0][0x178], R20 ;  /* 0x00005e000e247a25 */ /* 0x000fc600078e0014 */
[----:B------:R-:W-:Y:S01]  /*0d10*/  LEA.HI.X R21, R18, c[0x0][0x16c], R17, 0x2, P0 ;  /* 0x00005b0012157a11 */ /* 0x000fe200000f1411 */
[----:B------:R-:W-:Y:S01]  /*0d20*/  IMAD.WIDE.U32 R22, R14, c[0x0][0x178], R22 ;  /* 0x00005e000e167a25 */ /* 0x000fe200078e0016 */
[----:B------:R-:W-:Y:S02]  /*0d30*/  LEA R18, P0, R36, c[0x0][0x168], 0x2 ;  /* 0x00005a0024127a11 */ /* 0x000fe400078010ff */
[C---:B------:R-:W-:Y:S01]  /*0d40*/  IADD3 R17, R12.reuse, R35, RZ ;  /* 0x000000230c117210 */ /* 0x040fe20007ffe0ff */
[----:B------:R-:W-:Y:S01]  /*0d50*/  IMAD.IADD R23, R12, 0x1, R23 ;  /* 0x000000010c177824 */ /* 0x000fe200078e0217 */
[----:B------:R-:W-:Y:S01]  /*0d60*/  LEA R6, P1, R22, c[0x0][0x168], 0x2 ;  /* 0x00005a0016067a11 */ /* 0x000fe200078210ff */
[----:B------:R-:W-:Y:S02]  /*0d70*/  IMAD.IADD R43, R12, 0x1, R37 ;  /* 0x000000010c2b7824 */ /* 0x000fe400078e0225 */
[----:B------:R-:W-:Y:S01]  /*0d80*/  IMAD.MOV.U32 R47, RZ, RZ, RZ ;  /* 0x000000ffff2f7224 */ /* 0x000fe200078e00ff */
[----:B------:R-:W-:Y:S01]  /*0d90*/  LEA.HI.X R23, R22, c[0x0][0x16c], R23, 0x2, P1 ;  /* 0x00005b0016177a11 */ /* 0x000fe200008f1417 */
[----:B------:R-:W-:Y:S01]  /*0da0*/  IMAD.MOV.U32 R19, RZ, RZ, RZ ;  /* 0x000000ffff137224 */ /* 0x000fe200078e00ff */
[----:B------:R-:W-:Y:S01]  /*0db0*/  LEA.HI.X R43, R36, c[0x0][0x16c], R43, 0x2, P0 ;  /* 0x00005b00242b7a11 */ /* 0x000fe200000f142b */
[----:B------:R-:W-:Y:S01]  /*0dc0*/  IMAD.MOV.U32 R10, RZ, RZ, R26 ;  /* 0x000000ffff0a7224 */ /* 0x000fe200078e001a */
[----:B------:R-:W-:Y:S01]  /*0dd0*/  ISETP.GE.U32.AND P0, PT, R30, c[0x0][0x170], PT ;  /* 0x00005c001e007a0c */ /* 0x000fe20003f06070 */
[----:B------:R-:W-:Y:S01]  /*0de0*/  IMAD.SHL.U32 R45, R15, 0x10, RZ ;  /* 0x000000100f2d7824 */ /* 0x000fe200078e00ff */
[----:B------:R-:W-:Y:S01]  /*0df0*/  LEA R20, P1, R34, c[0x0][0x168], 0x2 ;  /* 0x00005a0022147a11 */ /* 0x000fe200078210ff */
[----:B------:R-:W-:Y:S01]  /*0e00*/  IMAD.X R14, RZ, RZ, ~c[0x0][0x18c], P3 ;  /* 0x80006300ff0e7624 */ /* 0x000fe200018e06ff */
[----:B------:R-:W-:-:S02]  /*0e10*/  ISETP.GE.AND.EX P0, PT, R33, c[0x0][0x174], PT, P0 ;  /* 0x00005d0021007a0c */ /* 0x000fc40003f06300 */
[----:B------:R-:W-:Y:S02]  /*0e20*/  LEA.HI.X R17, R34, c[0x0][0x16c], R17, 0x2, P1 ;  /* 0x00005b0022117a11 */ /* 0x000fe400008f1411 */
.L_x_36:
[----:B------:R-:W-:Y:S01]  /*0e30*/  LOP3.LUT R22, R9, R33, RZ, 0xfc, !PT ;  /* 0x0000002109167212 */ /* 0x000fe200078efcff */
[----:B------:R-:W-:Y:S01]  /*0e40*/  IMAD.MOV.U32 R51, RZ, RZ, RZ ;  /* 0x000000ffff337224 */ /* 0x000fe200078e00ff */
[----:B------:R-:W-:Y:S02]  /*0e50*/  ISETP.GE.U32.AND P3, PT, R10, c[0x0][0x178], PT ;  /* 0x00005e000a007a0c */ /* 0x000fe40003f66070 */
[----:B------:R-:W-:-:S04]  /*0e60*/  ISETP.LT.OR P1, PT, R22, RZ, P0 ;  /* 0x000000ff1600720c */ /* 0x000fc80000721670 */
[----:B------:R-:W-:-:S13]  /*0e70*/  ISETP.GE.OR.EX P1, PT, R9, c[0x0][0x17c], P1, P3 ;  /* 0x00005f0009007a0c */ /* 0x000fda0000f26730 */
[----:B------:R-:W-:Y:S01]  /*0e80*/  @!P1 MOV R36, R20 ;  /* 0x0000001400249202 */ /* 0x000fe20000000f00 */
[----:B------:R-:W-:-:S05]  /*0e90*/  @!P1 IMAD.MOV.U32 R37, RZ, RZ, R17 ;  /* 0x000000ffff259224 */ /* 0x000fca00078e0011 */
[----:B0-----:R0:W2:Y:S01]  /*0ea0*/  @!P1 LDG.E R51, [R36.64] ;  /* 0x0000000c24339981 */ /* 0x0010a2000c1e1900 */
[----:B------:R-:W-:Y:S01]  /*0eb0*/  IADD3 R40, P1, R10, c[0x0][0x1b8], RZ ;  /* 0x00006e000a287a10 */ /* 0x000fe20007f3e0ff */
[----:B------:R-:W-:-:S03]  /*0ec0*/  IMAD.MOV.U32 R49, RZ, RZ, RZ ;  /* 0x000000ffff317224 */ /* 0x000fc600078e00ff */
[----:B------:R-:W-:Y:S02]  /*0ed0*/  IADD3.X R41, R9, c[0x0][0x1bc], RZ, P1, !PT ;  /* 0x00006f0009297a10 */ /* 0x000fe40000ffe4ff */
[----:B------:R-:W-:Y:S01]  /*0ee0*/  ISETP.GE.U32.AND P3, PT, R40, c[0x0][0x178], PT ;  /* 0x00005e0028007a0c */ /* 0x000fe20003f66070 */
[----:B------:R-:W-:Y:S01]  /*0ef0*/  IMAD.MOV.U32 R40, RZ, RZ, R38 ;  /* 0x000000ffff287224 */ /* 0x000fe200078e0026 */
[----:B------:R-:W-:-:S04]  /*0f00*/  LOP3.LUT R22, R41, R33, RZ, 0xfc, !PT ;  /* 0x0000002129167212 */ /* 0x000fc800078efcff */
[----:B------:R-:W-:-:S04]  /*0f10*/  ISETP.LT.OR P1, PT, R22, RZ, P0 ;  /* 0x000000ff1600720c */ /* 0x000fc80000721670 */
[----:B------:R-:W-:Y:S02]  /*0f20*/  ISETP.GE.OR.EX P1, PT, R41, c[0x0][0x17c], P1, P3 ;  /* 0x00005f0029007a0c */ /* 0x000fe40000f26730 */
[----:B------:R-:W-:Y:S01]  /*0f30*/  MOV R41, R39 ;  /* 0x0000002700297202 */ /* 0x000fe20000000f00 */
[----:B------:R-:W-:Y:S01]  /*0f40*/  IMAD.MOV.U32 R22, RZ, RZ, c[0x0][0x1cc] ;  /* 0x00007300ff167624 */ /* 0x000fe200078e00ff */
[----:B0-----:R-:W-:-:S03]  /*0f50*/  MOV R37, c[0x0][0x1c8] ;  /* 0x0000720000257a02 */ /* 0x001fc60000000f00 */
[----:B------:R-:W-:-:S04]  /*0f60*/  IMAD R22, R22, c[0x0][0x1c0], RZ ;  /* 0x0000700016167a24 */ /* 0x000fc800078e02ff */
[C---:B------:R-:W-:Y:S02]  /*0f70*/  IMAD R53, R37.reuse, c[0x0][0x1c4], R22 ;  /* 0x0000710025357a24 */ /* 0x040fe400078e0216 */
[----:B------:R-:W-:Y:S01]  /*0f80*/  IMAD.WIDE.U32 R36, R37, c[0x0][0x1c0], RZ ;  /* 0x0000700025247a25 */ /* 0x000fe200078e00ff */
[----:B--2---:R0:W-:Y:S03]  /*0f90*/  STG.E [R40.64], R51 ;  /* 0x0000003328007986 */ /* 0x0041e6000c10190c */
[----:B0-----:R-:W-:Y:S02]  /*0fa0*/  @!P1 IMAD.MOV.U32 R40, RZ, RZ, R18 ;  /* 0x000000ffff289224 */ /* 0x001fe400078e0012 */
[----:B------:R-:W-:-:S05]  /*0fb0*/  @!P1 IMAD.MOV.U32 R41, RZ, RZ, R43 ;  /* 0x000000ffff299224 */ /* 0x000fca00078e002b */
[----:B------:R0:W2:Y:S01]  /*0fc0*/  @!P1 LDG.E R49, [R40.64] ;  /* 0x0000000c28319981 */ /* 0x0000a2000c1e1900 */
[----:B------:R-:W-:Y:S01]  /*0fd0*/  IMAD.IADD R37, R37, 0x1, R53 ;  /* 0x0000000125257824 */ /* 0x000fe200078e0235 */
[C---:B------:R-:W-:Y:S01]  /*0fe0*/  LEA R38, P1, R36.reuse, R38, 0x2 ;  /* 0x0000002624267211 */ /* 0x040fe200078210ff */
[----:B------:R-:W-:Y:S01]  /*0ff0*/  IMAD.MOV.U32 R53, RZ, RZ, c[0x0][0x1b8] ;  /* 0x00006e00ff357624 */ /* 0x000fe200078e00ff */
[----:B------:R-:W-:Y:S01]  /*1000*/  HFMA2.MMA R51, -RZ, RZ, 0, 0 ;  /* 0x00000000ff337435 */ /* 0x000fe200000001ff */
[----:B------:R-:W-:Y:S01]  /*1010*/  IMAD.MOV.U32 R50, RZ, RZ, c[0x0][0x1bc] ;  /* 0x00006f00ff327624 */ /* 0x000fe200078e00ff */
[----:B------:R-:W-:Y:S02]  /*1020*/  LEA.HI.X R39, R36, R39, R37, 0x2, P1 ;  /* 0x0000002724277211 */ /* 0x000fe400008f1425 */
[----:B------:R-:W-:-:S04]  /*1030*/  LEA R22, P1, R53, R10, 0x1 ;  /* 0x0000000a35167211 */ /* 0x000fc800078208ff */
[----:B0-----:R-:W-:Y:S02]  /*1040*/  LEA.HI.X R41, R53, R9, R50, 0x1, P1 ;  /* 0x0000000935297211 */ /* 0x001fe400008f0c32 */
[----:B------:R-:W-:Y:S02]  /*1050*/  ISETP.GE.U32.AND P3, PT, R22, c[0x0][0x178], PT ;  /* 0x00005e0016007a0c */ /* 0x000fe40003f66070 */
[----:B------:R-:W-:-:S04]  /*1060*/  LOP3.LUT R22, R41, R33, RZ, 0xfc, !PT ;  /* 0x0000002129167212 */ /* 0x000fc800078efcff */
[----:B------:R-:W-:-:S04]  /*1070*/  ISETP.LT.OR P1, PT, R22, RZ, P0 ;  /* 0x000000ff1600720c */ /* 0x000fc80000721670 */
[----:B------:R-:W-:-:S13]  /*1080*/  ISETP.GE.OR.EX P1, PT, R41, c[0x0][0x17c], P1, P3 ;  /* 0x00005f0029007a0c */ /* 0x000fda0000f26730 */
[----:B------:R-:W-:Y:S01]  /*1090*/  @!P1 IMAD.MOV.U32 R22, RZ, RZ, R6 ;  /* 0x000000ffff169224 */ /* 0x000fe200078e0006 */
[----:B--2---:R0:W-:Y:S04]  /*10a0*/  STG.E [R38.64], R49 ;  /* 0x0000003126007986 */ /* 0x0041e8000c10190c */
[----:B------:R-:W2:Y:S01]  /*10b0*/  @!P1 LDG.E R51, [R22.64] ;  /* 0x0000000c16339981 */ /* 0x000ea2000c1e1900 */
[----:B------:R-:W-:Y:S02]  /*10c0*/  IMAD.MOV.U32 R40, RZ, RZ, R10 ;  /* 0x000000ffff287224 */ /* 0x000fe400078e000a */
[----:B------:R-:W-:-:S04]  /*10d0*/  IMAD.MOV.U32 R41, RZ, RZ, R9 ;  /* 0x000000ffff297224 */ /* 0x000fc800078e0009 */
[----:B------:R-:W-:-:S04]  /*10e0*/  IMAD.WIDE.U32 R40, R53, 0x3, R40 ;  /* 0x0000000335287825 */ /* 0x000fc800078e0028 */
[----:B0-----:R-:W-:Y:S01]  /*10f0*/  IMAD R49, R50, 0x3, RZ ;  /* 0x0000000332317824 */ /* 0x001fe200078e02ff */
[----:B------:R-:W-:-:S04]  /*1100*/  ISETP.GE.U32.AND P3, PT, R40, c[0x0][0x178], PT ;  /* 0x00005e0028007a0c */ /* 0x000fc80003f66070 */
[----:B------:R-:W-:Y:S01]  /*1110*/  IADD3 R41, R41, R49, RZ ;  /* 0x0000003129297210 */ /* 0x000fe20007ffe0ff */
[----:B------:R-:W-:-:S03]  /*1120*/  IMAD.MOV.U32 R49, RZ, RZ, RZ ;  /* 0x000000ffff317224 */ /* 0x000fc600078e00ff */
[----:B------:R-:W-:-:S04]  /*1130*/  LOP3.LUT R40, R41, R33, RZ, 0xfc, !PT ;  /* 0x0000002129287212 */ /* 0x000fc800078efcff */
[----:B------:R-:W-:-:S04]  /*1140*/  ISETP.LT.OR P1, PT, R40, RZ, P0 ;  /* 0x000000ff2800720c */ /* 0x000fc80000721670 */
[----:B------:R-:W-:Y:S02]  /*1150*/  ISETP.GE.OR.EX P1, PT, R41, c[0x0][0x17c], P1, P3 ;  /* 0x00005f0029007a0c */ /* 0x000fe40000f26730 */
[----:B------:R-:W-:-:S04]  /*1160*/  LEA R38, P3, R36, R38, 0x2 ;  /* 0x0000002624267211 */ /* 0x000fc800078610ff */
[----:B------:R-:W-:-:S07]  /*1170*/  LEA.HI.X R39, R36, R39, R37, 0x2, P3 ;  /* 0x0000002724277211 */ /* 0x000fce00018f1425 */
[----:B------:R-:W-:Y:S02]  /*1180*/  @!P1 IMAD.MOV.U32 R36, RZ, RZ, R16 ;  /* 0x000000ffff249224 */ /* 0x000fe400078e0010 */
[----:B------:R-:W-:Y:S01]  /*1190*/  @!P1 IMAD.MOV.U32 R37, RZ, RZ, R21 ;  /* 0x000000ffff259224 */ /* 0x000fe200078e0015 */
[----:B--2---:R0:W-:Y:S04]  /*11a0*/  STG.E [R38.64], R51 ;  /* 0x0000003326007986 */ /* 0x0041e8000c10190c */
[----:B------:R-:W2:Y:S01]  /*11b0*/  @!P1 LDG.E R49, [R36.64] ;  /* 0x0000000c24319981 */ /* 0x000ea2000c1e1900 */
[----:B------:R-:W-:Y:S02]  /*11c0*/  IADD3 R47, P3, R47, 0x4, RZ ;  /* 0x000000042f2f7810 */ /* 0x000fe40007f7e0ff */
[----:B------:R-:W-:-:S02]  /*11d0*/  IADD3 R40, P1, R38, UR6, RZ ;  /* 0x0000000626287c10 */ /* 0x000fc4000ff3e0ff */
[----:B------:R-:W-:Y:S02]  /*11e0*/  IADD3.X R19, RZ, R19, RZ, P3, !PT ;  /* 0x00000013ff137210 */ /* 0x000fe40001ffe4ff */
[----:B------:R-:W-:Y:S02]  /*11f0*/  IADD3 R22, P3, R47, R42, RZ ;  /* 0x0000002a2f167210 */ /* 0x000fe40007f7e0ff */
[----:B------:R-:W-:Y:S02]  /*1200*/  IADD3.X R41, R39, UR4, RZ, P1, !PT ;  /* 0x0000000427297c10 */ /* 0x000fe40008ffe4ff */
[----:B------:R-:W-:Y:S01]  /*1210*/  ISETP.NE.U32.AND P1, PT, R22, RZ, PT ;  /* 0x000000ff1600720c */ /* 0x000fe20003f25070 */
[----:B------:R-:W-:Y:S01]  /*1220*/  IMAD.X R22, R19, 0x1, R14, P3 ;  /* 0x0000000113167824 */ /* 0x000fe200018e060e */
[----:B------:R-:W-:Y:S02]  /*1230*/  LEA R10, P3, R15, R10, 0x2 ;  /* 0x0000000a0f0a7211 */ /* 0x000fe400078610ff */
[----:B0-----:R-:W-:-:S02]  /*1240*/  IADD3 R38, P5, R40, UR6, RZ ;  /* 0x0000000628267c10 */ /* 0x001fc4000ffbe0ff */
[----:B------:R-:W-:Y:S01]  /*1250*/  ISETP.NE.AND.EX P1, PT, R22, RZ, PT, P1 ;  /* 0x000000ff1600720c */ /* 0x000fe20003f25310 */
[----:B------:R-:W-:Y:S01]  /*1260*/  IMAD.X R9, R9, 0x1, R44, P3 ;  /* 0x0000000109097824 */ /* 0x000fe200018e062c */
[----:B------:R-:W-:Y:S02]  /*1270*/  IADD3.X R39, R41, UR4, RZ, P5, !PT ;  /* 0x0000000429277c10 */ /* 0x000fe4000affe4ff */
[-C--:B------:R-:W-:Y:S02]  /*1280*/  IADD3 R20, P4, R20, R45.reuse, RZ ;  /* 0x0000002d14147210 */ /* 0x080fe40007f9e0ff */
[-C--:B------:R-:W-:Y:S02]  /*1290*/  IADD3 R6, P5, R6, R45.reuse, RZ ;  /* 0x0000002d06067210 */ /* 0x080fe40007fbe0ff */
[-C--:B------:R-:W-:Y:S01]  /*12a0*/  IADD3 R16, P6, R16, R45.reuse, RZ ;  /* 0x0000002d10107210 */ /* 0x080fe20007fde0ff */
[--C-:B------:R-:W-:Y:S01]  /*12b0*/  IMAD.X R17, R17, 0x1, R46.reuse, P4 ;  /* 0x0000000111117824 */ /* 0x100fe200020e062e */
[----:B------:R-:W-:Y:S01]  /*12c0*/  IADD3 R18, P3, R18, R45, RZ ;  /* 0x0000002d12127210 */ /* 0x000fe20007f7e0ff */
[----:B------:R-:W-:-:S02]  /*12d0*/  IMAD.X R23, R23, 0x1, R46, P5 ;  /* 0x0000000117177824 */ /* 0x000fc400028e062e */
[----:B------:R-:W-:Y:S01]  /*12e0*/  IMAD.X R21, R21, 0x1, R46, P6 ;  /* 0x0000000115157824 */ /* 0x000fe200030e062e */
[----:B------:R-:W-:Y:S01]  /*12f0*/  IADD3.X R43, R43, R46, RZ, P3, !PT ;  /* 0x0000002e2b2b7210 */ /* 0x000fe20001ffe4ff */
[----:B--2---:R0:W-:Y:S01]  /*1300*/  STG.E [R40.64], R49 ;  /* 0x0000003128007986 */ /* 0x0041e2000c10190c */
[----:B------:R-:W-:Y:S05]  /*1310*/  @P1 BRA `(.L_x_36) ;  /* 0xfffffb1000001947 */ /* 0x000fea000383ffff */
.L_x_35:
[----:B------:R-:W-:Y:S01]  /*1320*/  IMAD.MOV.U32 R16, RZ, RZ, c[0x0][0x188] ;  /* 0x00006200ff107624 */ /* 0x000fe200078e00ff */
[----:B------:R-:W-:Y:S01]  /*1330*/  IADD3.X R48, RZ, R48, RZ, P2, !PT ;  /* 0x00000030ff307210 */ /* 0x000fe200017fe4ff */
[----:B------:R-:W-:Y:S01]  /*1340*/  IMAD.IADD R9, R35, 0x1, R12 ;  /* 0x0000000123097824 */ /* 0x000fe200078e020c */
[----:B------:R-:W-:Y:S02]  /*1350*/  ISETP.GE.U32.AND P0, PT, R8, c[0x0][0x180], PT ;  /* 0x0000600008007a0c */ /* 0x000fe40003f06070 */
[----:B------:R-:W-:Y:S02]  /*1360*/  LOP3.LUT P1, RZ, R16, 0x3, RZ, 0xc0, !PT ;  /* 0x0000000310ff7812 */ /* 0x000fe4000782c0ff */
[----:B------:R-:W-:-:S11]  /*1370*/  ISETP.GE.AND.EX P0, PT, R48, c[0x0][0x184], PT, P0 ;  /* 0x0000610030007a0c */ /* 0x000fd60003f06300 */
[----:B------:R-:W-:Y:S05]  /*1380*/  @!P1 BRA `(.L_x_37) ;  /* 0x000004d000009947 */ /* 0x000fea0003800000 */
[----:B------:R-:W-:Y:S01]  /*1390*/  IMAD R6, R19, c[0x0][0x1b8], RZ ;  /* 0x00006e0013067a24 */ /* 0x000fe200078e02ff */
[----:B------:R-:W-:Y:S01]  /*13a0*/  ISETP.GE.U32.AND P1, PT, R30, c[0x0][0x170], PT ;  /* 0x00005c001e007a0c */ /* 0x000fe20003f26070 */
[----:B------:R-:W-:Y:S02]  /*13b0*/  IMAD.MOV.U32 R10, RZ, RZ, R26 ;  /* 0x000000ffff0a7224 */ /* 0x000fe400078e001a */
[----:B------:R-:W-:Y:S01]  /*13c0*/  IMAD R23, R47, c[0x0][0x1bc], R6 ;  /* 0x00006f002f177a24 */ /* 0x000fe200078e0206 */
[----:B------:R-:W-:Y:S01]  /*13d0*/  ISETP.GE.AND.EX P1, PT, R33, c[0x0][0x174], PT, P1 ;  /* 0x00005d0021007a0c */ /* 0x000fe20003f26310 */
[----:B------:R-:W-:-:S04]  /*13e0*/  IMAD.WIDE.U32 R14, R47, c[0x0][0x1b8], R10 ;  /* 0x00006e002f0e7a25 */ /* 0x000fc800078e000a */
[----:B------:R-:W-:Y:S01]  /*13f0*/  IMAD.IADD R15, R15, 0x1, R23 ;  /* 0x000000010f0f7824 */ /* 0x000fe200078e0217 */
[----:B------:R-:W-:Y:S01]  /*1400*/  ISETP.GE.U32.AND P3, PT, R14, c[0x0][0x178], PT ;  /* 0x00005e000e007a0c */ /* 0x000fe20003f66070 */
[----:B------:R-:W-:-:S03]  /*1410*/  IMAD.MOV.U32 R21, RZ, RZ, RZ ;  /* 0x000000ffff157224 */ /* 0x000fc600078e00ff */
[----:B------:R-:W-:-:S04]  /*1420*/  LOP3.LUT R6, R15, R33, RZ, 0xfc, !PT ;  /* 0x000000210f067212 */ /* 0x000fc800078efcff */
[----:B------:R-:W-:-:S04]  /*1430*/  ISETP.LT.OR P2, PT, R6, RZ, P1 ;  /* 0x000000ff0600720c */ /* 0x000fc80000f41670 */
[----:B------:R-:W-:-:S13]  /*1440*/  ISETP.GE.OR.EX P2, PT, R15, c[0x0][0x17c], P2, P3 ;  /* 0x00005f000f007a0c */ /* 0x000fda0001746730 */
[----:B------:R-:W-:Y:S01]  /*1450*/  @!P2 MOV R14, R34 ;  /* 0x00000022000ea202 */ /* 0x000fe20000000f00 */
[----:B------:R-:W-:-:S04]  /*1460*/  @!P2 IMAD.MOV.U32 R15, RZ, RZ, R9 ;  /* 0x000000ffff0fa224 */ /* 0x000fc800078e0009 */
[----:B------:R-:W-:-:S04]  /*1470*/  @!P2 IMAD.WIDE.U32 R14, R47, c[0x0][0x1b8], R14 ;  /* 0x00006e002f0eaa25 */ /* 0x000fc800078e000e */
[----:B------:R-:W-:Y:S01]  /*1480*/  @!P2 IMAD.IADD R15, R23, 0x1, R15 ;  /* 0x00000001170fa824 */ /* 0x000fe200078e020f */
[----:B------:R-:W-:-:S04]  /*1490*/  @!P2 LEA R18, P3, R14, c[0x0][0x168], 0x2 ;  /* 0x00005a000e12aa11 */ /* 0x000fc800078610ff */
[----:B------:R-:W-:-:S05]  /*14a0*/  @!P2 LEA.HI.X R19, R14, c[0x0][0x16c], R15, 0x2, P3 ;  /* 0x00005b000e13aa11 */ /* 0x000fca00018f140f */
[----:B------:R-:W2:Y:S01]  /*14b0*/  @!P2 LDG.E R21, [R18.64] ;  /* 0x0000000c1215a981 */ /* 0x000ea2000c1e1900 */
[----:B------:R-:W-:Y:S01]  /*14c0*/  LOP3.LUT R12, R16, 0x3, RZ, 0xc0, !PT ;  /* 0x00000003100c7812 */ /* 0x000fe200078ec0ff */
[----:B------:R-:W-:Y:S01]  /*14d0*/  IMAD.MOV.U32 R6, RZ, RZ, c[0x0][0x1c8] ;  /* 0x00007200ff067624 */ /* 0x000fe200078e00ff */
[----:B------:R-:W-:Y:S01]  /*14e0*/  MOV R10, c[0x0][0x1cc] ;  /* 0x00007300000a7a02 */ /* 0x000fe20000000f00 */
[----:B------:R-:W-:Y:S01]  /*14f0*/  IMAD.MOV.U32 R14, RZ, RZ, R38 ;  /* 0x000000ffff0e7224 */ /* 0x000fe200078e0026 */
[----:B------:R-:W-:Y:S01]  /*1500*/  ISETP.NE.U32.AND P2, PT, R12, 0x1, PT ;  /* 0x000000010c00780c */ /* 0x000fe20003f45070 */
[----:B------:R-:W-:-:S03]  /*1510*/  IMAD.WIDE.U32 R16, R6, c[0x0][0x1c0], RZ ;  /* 0x0000700006107a25 */ /* 0x000fc600078e00ff */
[----:B------:R-:W-:Y:S01]  /*1520*/  ISETP.NE.AND.EX P2, PT, RZ, RZ, PT, P2 ;  /* 0x000000ffff00720c */ /* 0x000fe20003f45320 */
[----:B------:R-:W-:-:S04]  /*1530*/  IMAD R15, R10, c[0x0][0x1c0], RZ ;  /* 0x000070000a0f7a24 */ /* 0x000fc800078e02ff */
[----:B------:R-:W-:-:S04]  /*1540*/  IMAD R15, R6, c[0x0][0x1c4], R15 ;  /* 0x00007100060f7a24 */ /* 0x000fc800078e020f */
[----:B0-----:R-:W-:Y:S01]  /*1550*/  IMAD.IADD R41, R17, 0x1, R15 ;  /* 0x0000000111297824 */ /* 0x001fe200078e020f */
[----:B------:R-:W-:Y:S01]  /*1560*/  MOV R15, R39 ;  /* 0x00000027000f7202 */ /* 0x000fe20000000f00 */
[----:B--2---:R0:W-:Y:S02]  /*1570*/  STG.E [R38.64], R21 ;  /* 0x0000001526007986 */ /* 0x0041e4000c10190c */
[----:B0-----:R-:W-:-:S04]  /*1580*/  LEA R38, P3, R16, R38, 0x2 ;  /* 0x0000002610267211 */ /* 0x001fc800078610ff */
[----:B------:R-:W-:Y:S01]  /*1590*/  LEA.HI.X R39, R16, R39, R41, 0x2, P3 ;  /* 0x0000002710277211 */ /* 0x000fe200018f1429 */
[----:B------:R-:W-:Y:S05]  /*15a0*/  @!P2 BRA `(.L_x_37) ;  /* 0x000002b00000a947 */ /* 0x000fea0003800000 */
[----:B------:R-:W-:Y:S02]  /*15b0*/  IMAD.MOV.U32 R20, RZ, RZ, c[0x0][0x1b8] ;  /* 0x00006e00ff147624 */ /* 0x000fe400078e00ff */
[----:B------:R-:W-:Y:S02]  /*15c0*/  IMAD.MOV.U32 R37, RZ, RZ, RZ ;  /* 0x000000ffff257224 */ /* 0x000fe400078e00ff */
[----:B------:R-:W-:-:S04]  /*15d0*/  IMAD.WIDE.U32 R20, R47, R20, c[0x0][0x1b8] ;  /* 0x00006e002f147625 */ /* 0x000fc800078e0014 */
[----:B------:R-:W-:Y:S01]  /*15e0*/  IMAD.IADD R10, R23, 0x1, R21 ;  /* 0x00000001170a7824 */ /* 0x000fe200078e0215 */
[----:B------:R-:W-:-:S04]  /*15f0*/  IADD3 R18, P2, R26, R20, RZ ;  /* 0x000000141a127210 */ /* 0x000fc80007f5e0ff */
[----:B------:R-:W-:Y:S01]  /*1600*/  ISETP.GE.U32.AND P3, PT, R18, c[0x0][0x178], PT ;  /* 0x00005e0012007a0c */ /* 0x000fe20003f66070 */
[----:B------:R-:W-:-:S05]  /*1610*/  IMAD.X R19, R10, 0x1, R11, P2 ;  /* 0x000000010a137824 */ /* 0x000fca00010e060b */
[----:B------:R-:W-:-:S04]  /*1620*/  LOP3.LUT R6, R19, R33, RZ, 0xfc, !PT ;  /* 0x0000002113067212 */ /* 0x000fc800078efcff */
[----:B------:R-:W-:-:S04]  /*1630*/  ISETP.LT.OR P2, PT, R6, RZ, P1 ;  /* 0x000000ff0600720c */ /* 0x000fc80000f41670 */
[----:B------:R-:W-:-:S13]  /*1640*/  ISETP.GE.OR.EX P2, PT, R19, c[0x0][0x17c], P2, P3 ;  /* 0x00005f0013007a0c */ /* 0x000fda0001746730 */
[----:B------:R-:W-:-:S04]  /*1650*/  @!P2 IADD3 R6, P3, R34, R20, RZ ;  /* 0x000000142206a210 */ /* 0x000fc80007f7e0ff */
[----:B------:R-:W-:Y:S02]  /*1660*/  @!P2 IADD3.X R19, R10, R9, RZ, P3, !PT ;  /* 0x000000090a13a210 */ /* 0x000fe40001ffe4ff */
[----:B------:R-:W-:-:S04]  /*1670*/  @!P2 LEA R22, P3, R6, c[0x0][0x168], 0x2 ;  /* 0x00005a000616aa11 */ /* 0x000fc800078610ff */
[----:B------:R-:W-:-:S05]  /*1680*/  @!P2 LEA.HI.X R23, R6, c[0x0][0x16c], R19, 0x2, P3 ;  /* 0x00005b000617aa11 */ /* 0x000fca00018f1413 */
[----:B------:R-:W2:Y:S01]  /*1690*/  @!P2 LDG.E R37, [R22.64] ;  /* 0x0000000c1625a981 */ /* 0x000ea2000c1e1900 */
[CC--:B------:R-:W-:Y:S02]  /*16a0*/  LEA R30, P2, R16.reuse, R14.reuse, 0x2 ;  /* 0x0000000e101e7211 */ /* 0x0c0fe400078410ff */
[C---:B------:R-:W-:Y:S02]  /*16b0*/  LEA R18, P3, R16.reuse, R14, 0x3 ;  /* 0x0000000e10127211 */ /* 0x040fe400078618ff */
[-CC-:B------:R-:W-:Y:S02]  /*16c0*/  LEA.HI.X R31, R16, R15.reuse, R41.reuse, 0x2, P2 ;  /* 0x0000000f101f7211 */ /* 0x180fe400010f1429 */
[----:B------:R-:W-:Y:S01]  /*16d0*/  ISETP.NE.U32.AND P2, PT, R12, 0x2, PT ;  /* 0x000000020c00780c */ /* 0x000fe20003f45070 */
[----:B------:R-:W-:Y:S01]  /*16e0*/  IMAD.MOV.U32 R38, RZ, RZ, R18 ;  /* 0x000000ffff267224 */ /* 0x000fe200078e0012 */
[----:B------:R-:W-:Y:S02]  /*16f0*/  LEA.HI.X R19, R16, R15, R41, 0x3, P3 ;  /* 0x0000000f10137211 */ /* 0x000fe400018f1c29 */
[----:B------:R-:W-:-:S03]  /*1700*/  ISETP.NE.AND.EX P2, PT, RZ, RZ, PT, P2 ;  /* 0x000000ffff00720c */ /* 0x000fc60003f45320 */
[----:B------:R-:W-:Y:S01]  /*1710*/  IMAD.MOV.U32 R39, RZ, RZ, R19 ;  /* 0x000000ffff277224 */ /* 0x000fe200078e0013 */
[----:B--2---:R0:W-:Y:S09]  /*1720*/  STG.E [R30.64], R37 ;  /* 0x000000251e007986 */ /* 0x0041f2000c10190c */
[----:B------:R-:W-:Y:S05]  /*1730*/  @!P2 BRA `(.L_x_37) ;  /* 0x000001200000a947 */ /* 0x000fea0003800000 */
[----:B------:R-:W-:-:S04]  /*1740*/  IADD3 R21, P2, R20, c[0x0][0x1b8], RZ ;  /* 0x00006e0014157a10 */ /* 0x000fc80007f5e0ff */
[----:B------:R-:W-:Y:S02]  /*1750*/  IADD3.X R10, R10, c[0x0][0x1bc], RZ, P2, !PT ;  /* 0x00006f000a0a7a10 */ /* 0x000fe400017fe4ff */
[----:B------:R-:W-:-:S04]  /*1760*/  IADD3 R6, P2, R21, R26, RZ ;  /* 0x0000001a15067210 */ /* 0x000fc80007f5e0ff */
[----:B------:R-:W-:Y:S02]  /*1770*/  IADD3.X R17, R10, R11, RZ, P2, !PT ;  /* 0x0000000b0a117210 */ /* 0x000fe400017fe4ff */
[----:B------:R-:W-:Y:S02]  /*1780*/  ISETP.GE.U32.AND P2, PT, R6, c[0x0][0x178], PT ;  /* 0x00005e0006007a0c */ /* 0x000fe40003f46070 */
[----:B------:R-:W-:-:S04]  /*1790*/  LOP3.LUT R32, R17, R33, RZ, 0xfc, !PT ;  /* 0x0000002111207212 */ /* 0x000fc800078efcff */
[----:B------:R-:W-:-:S04]  /*17a0*/  ISETP.LT.OR P1, PT, R32, RZ, P1 ;  /* 0x000000ff2000720c */ /* 0x000fc80000f21670 */
[----:B------:R-:W-:-:S13]  /*17b0*/  ISETP.GE.OR.EX P1, PT, R17, c[0x0][0x17c], P1, P2 ;  /* 0x00005f0011007a0c */ /* 0x000fda0000f26720 */
[----:B------:R-:W-:-:S05]  /*17c0*/  @!P1 IADD3 R34, P2, R21, R34, RZ ;  /* 0x0000002215229210 */ /* 0x000fca0007f5e0ff */
[----:B------:R-:W-:Y:S01]  /*17d0*/  @!P1 IMAD.X R9, R10, 0x1, R9, P2 ;  /* 0x000000010a099824 */ /* 0x000fe200010e0609 */
[----:B------:R-:W-:-:S04]  /*17e0*/  @!P1 LEA R20, P2, R34, c[0x0][0x168], 0x2 ;  /* 0x00005a0022149a11 */ /* 0x000fc800078410ff */
[----:B------:R-:W-:Y:S01]  /*17f0*/  @!P1 LEA.HI.X R21, R34, c[0x0][0x16c], R9, 0x2, P2 ;  /* 0x00005b0022159a11 */ /* 0x000fe200010f1409 */
[----:B------:R-:W-:-:S06]  /*1800*/  IMAD.MOV.U32 R9, RZ, RZ, RZ ;  /* 0x000000ffff097224 */ /* 0x000fcc00078e00ff */
[----:B------:R-:W2:Y:S01]  /*1810*/  @!P1 LDG.E R9, [R20.64] ;  /* 0x0000000c14099981 */ /* 0x000ea2000c1e1900 */
[----:B------:R-:W-:Y:S02]  /*1820*/  IMAD R17, R41, 0xc, RZ ;  /* 0x0000000c29117824 */ /* 0x000fe400078e02ff */
[----:B------:R-:W-:-:S04]  /*1830*/  IMAD.WIDE.U32 R38, R16, 0xc, R14 ;  /* 0x0000000c10267825 */ /* 0x000fc800078e000e */
[----:B------:R-:W-:Y:S01]  /*1840*/  IMAD.IADD R39, R39, 0x1, R17 ;  /* 0x0000000127277824 */ /* 0x000fe200078e0211 */
[----:B--2---:R1:W-:Y:S04]  /*1850*/  STG.E [R18.64], R9 ;  /* 0x0000000912007986 */ /* 0x0043e8000c10190c */
.L_x_37:
[----:B------:R-:W-:Y:S01]  /*1860*/  @P0 CALL.REL.NOINC `(.L_x_34) ;  /* 0x0000001000000944 */ /* 0x000fe20003c00000 */
[----:B------:R-:W-:Y:S05]  /*1870*/  BRA `(.L_x_38) ;  /* 0xfffff07000007947 */ /* 0x000fea000383ffff */
.L_x_34:
[----:B------:R-:W-:-:S05]  /*1880*/  MOV R2, c[0x0][0x0] ;  /* 0x0000000000027a02 */ /* 0x000fca0000000f00 */
[----:B------:R-:W-:-:S05]  /*1890*/  IMAD R5, R2, c[0x0][0xc], RZ ;  /* 0x0000030002057a24 */ /* 0x000fca00078e02ff */
[----:B------:R-:W-:-:S05]  /*18a0*/  IADD3 R0, P0, R5, R0, RZ ;  /* 0x0000000005007210 */ /* 0x000fca0007f1e0ff */
[----:B------:R-:W-:Y:S01]  /*18b0*/  IMAD.X R3, RZ, RZ, R3, P0 ;  /* 0x000000ffff037224 */ /* 0x000fe200000e0603 */
[----:B------:R-:W-:-:S04]  /*18c0*/  ISETP.GE.U32.AND P0, PT, R0, c[0x0][0x160], PT ;  /* 0x0000580000007a0c */ /* 0x000fc80003f06070 */
[----:B------:R-:W-:-:S13]  /*18d0*/  ISETP.GE.AND.EX P0, PT, R3, c[0x0][0x164], PT, P0 ;  /* 0x0000590003007a0c */ /* 0x000fda0003f06300 */
[----:B------:R-:W-:Y:S01]  /*18e0*/  @P0 CALL.REL.NOINC `(.L_x_39) ;  /* 0x0000001000000944 */ /* 0x000fe20003c00000 */
[----:B------:R-:W-:Y:S05]  /*18f0*/  BRA `(.L_x_40) ;  /* 0xffffe7f000007947 */ /* 0x000fea000383ffff */
.L_x_39:
[----:B------:R-:W-:Y:S05]  /*1900*/  EXIT ;  /* 0x000000000000794d */ /* 0x000fea0003800000 */
        .weak           $__internal_2_$__cuda_sm20_div_s64
        .type           $__internal_2_$__cuda_sm20_div_s64,@function
        .size           $__internal_2_$__cuda_sm20_div_s64,(.L_x_514 - $__internal_2_$__cuda_sm20_div_s64)
$__internal_2_$__cuda_sm20_div_s64:
        /* <DEDUP_REMOVED lines=14> */
[----:B------:R-:W-:-:S04]  /*19f0*/  IMAD.HI.U32 R16, R14, R19, RZ ;  /* 0x000000130e107227 */ /* 0x000fc800078e00ff */
[----:B------:R-:W-:Y:S01]  /*1a00*/  IMAD.X R21, RZ, RZ, ~R17, P0 ;  /* 0x000000ffff157224 */ /* 0x000fe200000e0e11 */
[----:B------:R-:W-:-:S03]  /*1a10*/  MOV R17, R14 ;  /* 0x0000000e00117202 */ /* 0x000fc60000000f00 */
[-C--:B------:R-:W-:Y:S02]  /*1a20*/  IMAD R23, R15, R21.reuse, RZ ;  /* 0x000000150f177224 */ /* 0x080fe400078e02ff */
[----:B------:R-:W-:-:S04]  /*1a30*/  IMAD.WIDE.U32 R16, P0, R14, R21, R16 ;  /* 0x000000150e107225 */ /* 0x000fc80007800010 */
[----:B------:R-:W-:-:S04]  /*1a40*/  IMAD.HI.U32 R21, R15, R21, RZ ;  /* 0x000000150f157227 */ /* 0x000fc800078e00ff */
[----:B------:R-:W-:-:S04]  /*1a50*/  IMAD.HI.U32 R16, P1, R15, R19, R16 ;  /* 0x000000130f107227 */ /* 0x000fc80007820010 */
[----:B------:R-:W-:Y:S01]  /*1a60*/  IMAD.X R12, R21, 0x1, R15, P0 ;  /* 0x00000001150c7824 */ /* 0x000fe200000e060f */
[----:B------:R-:W-:Y:S02]  /*1a70*/  IADD3 R17, P2, R23, R16, RZ ;  /* 0x0000001017117210 */ /* 0x000fe40007f5e0ff */
[----:B------:R-:W-:Y:S02]  /*1a80*/  IADD3 R23, P4, RZ, -R18, RZ ;  /* 0x80000012ff177210 */ /* 0x000fe40007f9e0ff */
[----:B------:R-:W-:Y:S01]  /*1a90*/  IADD3.X R19, RZ, RZ, R12, P2, P1 ;  /* 0x000000ffff137210 */ /* 0x000fe200017e240c */
[----:B------:R-:W-:Y:S01]  /*1aa0*/  IMAD.WIDE.U32 R14, R17, R8, RZ ;  /* 0x00000008110e7225 */ /* 0x000fe200078e00ff */
[----:B------:R-:W-:-:S03]  /*1ab0*/  SEL R23, R23, R18, !P3 ;  /* 0x0000001217177207 */ /* 0x000fc60005800000 */
        /* <DEDUP_REMOVED lines=12> */
[----:B------:R-:W-:Y:S01]  /*1b80*/  IMAD.HI.U32 R14, R17, R23, RZ ;  /* 0x00000017110e7227 */ /* 0x000fe200078e00ff */
[----:B------:R-:W-:-:S03]  /*1b90*/  IADD3.X R19, R12, R19, RZ, P0, !PT ;  /* 0x000000130c137210 */ /* 0x000fc600007fe4ff */
[----:B------:R-:W-:Y:S01]  /*1ba0*/  IMAD.MOV.U32 R15, RZ, RZ, RZ ;  /* 0x000000ffff0f7224 */ /* 0x000fe200078e00ff */
[----:B------:R-:W-:-:S03]  /*1bb0*/  IADD3.X R19, RZ, RZ, R19, P2, P1 ;  /* 0x000000ffff137210 */ /* 0x000fc600017e2413 */
        /* <DEDUP_REMOVED lines=11> */
[----:B------:R-:W-:-:S05]  /*1c70*/  IMAD R12, R19, R8, R12 ;  /* 0x00000008130c7224 */ /* 0x000fca00078e020c */
[----:B------:R-:W-:Y:S02]  /*1c80*/  IADD3.X R25, ~R12, R16, RZ, P1, !PT ;  /* 0x000000100c197210 */ /* 0x000fe40000ffe5ff */
[----:B------:R-:W-:Y:S02]  /*1c90*/  IADD3 R15, P1, R23, -R8, RZ ;  /* 0x80000008170f7210 */ /* 0x000fe40007f3e0ff */
[----:B------:R-:W-:Y:S02]  /*1ca0*/  ISETP.GE.U32.AND.EX P0, PT, R25, R9, PT, P0 ;  /* 0x000000091900720c */ /* 0x000fe40003f06100 */
[----:B------:R-:W-:Y:S01]  /*1cb0*/  IADD3 R12, P2, R17, 0x1, RZ ;  /* 0x00000001110c7810 */ /* 0x000fe20007f5e0ff */
[----:B------:R-:W-:Y:S01]  /*1cc0*/  IMAD.X R21, R25, 0x1, ~R9, P1 ;  /* 0x0000000119157824 */ /* 0x000fe200008e0e09 */
[----:B------:R-:W-:Y:S02]  /*1cd0*/  SEL R15, R15, R23, P0 ;  /* 0x000000170f0f7207 */ /* 0x000fe40000000000 */
[----:B------:R-:W-:Y:S01]  /*1ce0*/  SEL R17, R12, R17, P0 ;  /* 0x000000110c117207 */ /* 0x000fe20000000000 */
[----:B------:R-:W-:Y:S01]  /*1cf0*/  IMAD.X R14, RZ, RZ, R19, P2 ;  /* 0x000000ffff0e7224 */ /* 0x000fe200010e0613 */
[----:B------:R-:W-:-:S02]  /*1d00*/  SEL R21, R21, R25, P0 ;  /* 0x0000001915157207 */ /* 0x000fc40000000000 */
        /* <DEDUP_REMOVED lines=9> */
[-C--:B------:R-:W-:Y:S02]  /*1da0*/  IADD3 R9, P2, RZ, -R24.reuse, RZ ;  /* 0x80000018ff097210 */ /* 0x080fe40007f5e0ff */
[----:B------:R-:W-:Y:S02]  /*1db0*/  ISETP.NE.U32.AND P0, PT, R11, RZ, PT ;  /* 0x000000ff0b00720c */ /* 0x000fe40003f05070 */
[-C--:B------:R-:W-:Y:S02]  /*1dc0*/  IADD3.X R8, RZ, ~R25.reuse, RZ, P2, !PT ;  /* 0x80000019ff087210 */ /* 0x080fe400017fe4ff */
[----:B------:R-:W-:Y:S01]  /*1dd0*/  SEL R24, R9, R24, !P1 ;  /* 0x0000001809187207 */ /* 0x000fe20004800000 */
[----:B------:R-:W-:Y:S01]  /*1de0*/  IMAD.MOV.U32 R9, RZ, RZ, 0x0 ;  /* 0x00000000ff097424 */ /* 0x000fe200078e00ff */
[----:B------:R-:W-:Y:S01]  /*1df0*/  SEL R25, R8, R25, !P1 ;  /* 0x0000001908197207 */ /* 0x000fe20004800000 */
[----:B------:R-:W-:Y:S01]  /*1e00*/  IMAD.MOV.U32 R8, RZ, RZ, R4 ;  /* 0x000000ffff087224 */ /* 0x000fe200078e0004 */
[----:B------:R-:W-:-:S04]  /*1e10*/  ISETP.NE.AND.EX P0, PT, R10, RZ, PT, P0 ;  /* 0x000000ff0a00720c */ /* 0x000fc80003f05300 */
[----:B------:R-:W-:Y:S02]  /*1e20*/  SEL R24, R24, 0xffffffff, P0 ;  /* 0xffffffff18187807 */ /* 0x000fe40000000000 */
[----:B------:R-:W-:Y:S01]  /*1e30*/  SEL R25, R25, 0xffffffff, P0 ;  /* 0xffffffff19197807 */ /* 0x000fe20000000000 */
[----:B------:R-:W-:Y:S06]  /*1e40*/  RET.REL.NODEC R8 `(_ZN2at6native13im2col_kernelIfEEvlPKT_llllllllllllPS2_) ;  /* 0xffffe1b008007950 */ /* 0x000fec0003c3ffff */
.L_x_41:
        /* <DEDUP_REMOVED lines=11> */
.L_x_514:


//--------------------- .text._ZN2at6native13im2col_kernelIdEEvlPKT_llllllllllllPS2_ --------------------------
	.section	.text._ZN2at6native13im2col_kernelIdEEvlPKT_llllllllllllPS2_,"ax",@progbits
	.sectioninfo	@"SHI_REGISTERS=58"
	.align	128
        .global         _ZN2at6native13im2col_kernelIdEEvlPKT_llllllllllllPS2_
        .type           _ZN2at6native13im2col_kernelIdEEvlPKT_llllllllllllPS2_,@function
        .size           _ZN2at6native13im2col_kernelIdEEvlPKT_llllllllllllPS2_,(.L_x_515 - _ZN2at6native13im2col_kernelIdEEvlPKT_llllllllllllPS2_)
        .other          _ZN2at6native13im2col_kernelIdEEvlPKT_llllllllllllPS2_,@"STO_CUDA_ENTRY STV_DEFAULT"
_ZN2at6native13im2col_kernelIdEEvlPKT_llllllllllllPS2_:
.text._ZN2at6native13im2col_kernelIdEEvlPKT_llllllllllllPS2_:
        /* <DEDUP_REMOVED lines=13> */
[----:B------:R-:W-:Y:S02]  /*00d0*/  ULDC.64 UR12, c[0x0][0x118] ;  /* 0x00004600000c7ab9 */ /* 0x000fe40000000a00 */
.L_x_54:
[----:B------:R-:W-:Y:S01]  /*00e0*/  LOP3.LUT R0, R7, c[0x0][0x1cc], RZ, 0xfc, !PT ;  /* 0x0000730007007a12 */ /* 0x000fe200078efcff */
[----:B------:R-:W-:Y:S03]  /*00f0*/  BSSY B0, `(.L_x_42) ;  /* 0x0000028000007945 */ /* 0x000fe60003800000 */
[----:B------:R-:W-:-:S13]  /*0100*/  ISETP.NE.U32.AND P0, PT, R0, RZ, PT ;  /* 0x000000ff0000720c */ /* 0x000fda0003f05070 */
[----:B01----:R-:W-:Y:S05]  /*0110*/  @!P0 BRA `(.L_x_43) ;  /* 0x000000f000008947 */ /* 0x003fea0003800000 */
[----:B------:R-:W-:Y:S01]  /*0120*/  MOV R18, R6 ;  /* 0x0000000600127202 */ /* 0x000fe20000000f00 */
[----:B------:R-:W-:Y:S01]  /*0130*/  IMAD.MOV.U32 R13, RZ, RZ, R7 ;  /* 0x000000ffff0d7224 */ /* 0x000fe200078e0007 */
[----:B------:R-:W-:Y:S01]  /*0140*/  MOV R0, 0x180 ;  /* 0x0000018000007802 */ /* 0x000fe20000000f00 */
[----:B------:R-:W-:Y:S02]  /*0150*/  IMAD.MOV.U32 R5, RZ, RZ, c[0x0][0x1c8] ;  /* 0x00007200ff057624 */ /* 0x000fe400078e00ff */
[----:B------:R-:W-:Y:S02]  /*0160*/  IMAD.MOV.U32 R4, RZ, RZ, c[0x0][0x1cc] ;  /* 0x00007300ff047624 */ /* 0x000fe400078e00ff */
[----:B------:R-:W-:Y:S05]  /*0170*/  CALL.REL.NOINC `($__internal_3_$__cuda_sm20_div_s64) ;  /* 0x000016f000007944 */ /* 0x000fea0003c00000 */
[----:B------:R-:W-:Y:S01]  /*0180*/  IADD3 R3, P0, RZ, -R22, RZ ;  /* 0x80000016ff037210 */ /* 0x000fe20007f1e0ff */
[----:B------:R-:W-:Y:S02]  /*0190*/  IMAD.MOV.U32 R10, RZ, RZ, R22 ;  /* 0x000000ffff0a7224 */ /* 0x000fe400078e0016 */
[--C-:B------:R-:W-:Y:S02]  /*01a0*/  IMAD.MOV.U32 R11, RZ, RZ, R23.reuse ;  /* 0x000000ffff0b7224 */ /* 0x100fe400078e0017 */
[----:B------:R-:W-:-:S02]  /*01b0*/  IMAD.X R0, RZ, RZ, ~R23, P0 ;  /* 0x000000ffff007224 */ /* 0x000fc400000e0e17 */
[----:B------:R-:W-:-:S04]  /*01c0*/  IMAD.WIDE.U32 R8, R3, c[0x0][0x1c8], R6 ;  /* 0x0000720003087a25 */ /* 0x000fc800078e0006 */
[----:B------:R-:W-:-:S04]  /*01d0*/  IMAD R0, R0, c[0x0][0x1c8], RZ ;  /* 0x0000720000007a24 */ /* 0x000fc800078e02ff */
[----:B------:R-:W-:-:S05]  /*01e0*/  IMAD R3, R3, c[0x0][0x1cc], R0 ;  /* 0x0000730003037a24 */ /* 0x000fca00078e0200 */
[----:B------:R-:W-:Y:S01]  /*01f0*/  IADD3 R9, R9, R3, RZ ;  /* 0x0000000309097210 */ /* 0x000fe20007ffe0ff */
[----:B------:R-:W-:Y:S05]  /*0200*/  BRA `(.L_x_44) ;  /* 0x0000016000007947 */ /* 0x000fea0003800000 */
.L_x_43:
[----:B------:R-:W0:Y:S01]  /*0210*/  I2F.U32.RP R0, c[0x0][0x1c8] ;  /* 0x0000720000007b06 */ /* 0x000e220000209000 */
[----:B------:R-:W-:Y:S01]  /*0220*/  ISETP.NE.U32.AND P2, PT, RZ, c[0x0][0x1c8], PT ;  /* 0x00007200ff007a0c */ /* 0x000fe20003f45070 */
[----:B------:R-:W-:Y:S02]  /*0230*/  IMAD.MOV.U32 R9, RZ, RZ, RZ ;  /* 0x000000ffff097224 */ /* 0x000fe400078e00ff */
[----:B------:R-:W-:-:S04]  /*0240*/  IMAD.MOV.U32 R11, RZ, RZ, RZ ;  /* 0x000000ffff0b7224 */ /* 0x000fc800078e00ff */
        /* <DEDUP_REMOVED lines=18> */
.L_x_44:
[----:B------:R-:W-:Y:S05]  /*0370*/  BSYNC B0 ;  /* 0x0000000000007941 */ /* 0x000fea0003800000 */
.L_x_42:
[----:B------:R-:W-:Y:S01]  /*0380*/  LOP3.LUT R0, R11, c[0x0][0x1c4], RZ, 0xfc, !PT ;  /* 0x000071000b007a12 */ /* 0x000fe200078efcff */
[----:B------:R-:W-:Y:S03]  /*0390*/  BSSY B0, `(.L_x_45) ;  /* 0x0000026000007945 */ /* 0x000fe60003800000 */
[----:B------:R-:W-:-:S13]  /*03a0*/  ISETP.NE.U32.AND P0, PT, R0, RZ, PT ;  /* 0x000000ff0000720c */ /* 0x000fda0003f05070 */
[----:B------:R-:W-:Y:S05]  /*03b0*/  @!P0 BRA `(.L_x_46) ;  /* 0x000000d000008947 */ /* 0x000fea0003800000 */
[----:B------:R-:W-:Y:S01]  /*03c0*/  IMAD.MOV.U32 R18, RZ, RZ, R10 ;  /* 0x000000ffff127224 */ /* 0x000fe200078e000a */
[----:B------:R-:W-:Y:S01]  /*03d0*/  MOV R13, R11 ;  /* 0x0000000b000d7202 */ /* 0x000fe20000000f00 */
[----:B------:R-:W-:Y:S01]  /*03e0*/  IMAD.MOV.U32 R5, RZ, RZ, c[0x0][0x1c0] ;  /* 0x00007000ff057624 */ /* 0x000fe200078e00ff */
[----:B------:R-:W-:Y:S01]  /*03f0*/  MOV R0, 0x420 ;  /* 0x0000042000007802 */ /* 0x000fe20000000f00 */
[----:B------:R-:W-:Y:S02]  /*0400*/  IMAD.MOV.U32 R4, RZ, RZ, c[0x0][0x1c4] ;  /* 0x00007100ff047624 */ /* 0x000fe400078e00ff */
[----:B------:R-:W-:Y:S05]  /*0410*/  CALL.REL.NOINC `($__internal_3_$__cuda_sm20_div_s64) ;  /* 0x0000145000007944 */ /* 0x000fea0003c00000 */
[----:B------:R-:W-:-:S05]  /*0420*/  IADD3 R3, P0, RZ, -R22, RZ ;  /* 0x80000016ff037210 */ /* 0x000fca0007f1e0ff */
[----:B------:R-:W-:Y:S02]  /*0430*/  IMAD.X R0, RZ, RZ, ~R23, P0 ;  /* 0x000000ffff007224 */ /* 0x000fe400000e0e17 */
[----:B------:R-:W-:-:S04]  /*0440*/  IMAD.WIDE.U32 R10, R3, c[0x0][0x1c0], R10 ;  /* 0x00007000030a7a25 */ /* 0x000fc800078e000a */
[----:B------:R-:W-:-:S04]  /*0450*/  IMAD R0, R0, c[0x0][0x1c0], RZ ;  /* 0x0000700000007a24 */ /* 0x000fc800078e02ff */
[----:B------:R-:W-:-:S04]  /*0460*/  IMAD R3, R3, c[0x0][0x1c4], R0 ;  /* 0x0000710003037a24 */ /* 0x000fc800078e0200 */
[----:B------:R-:W-:Y:S01]  /*0470*/  IMAD.IADD R11, R11, 0x1, R3 ;  /* 0x000000010b0b7824 */ /* 0x000fe200078e0203 */
[----:B------:R-:W-:Y:S05]  /*0480*/  BRA `(.L_x_47) ;  /* 0x0000016000007947 */ /* 0x000fea0003800000 */
.L_x_46:
[----:B------:R-:W0:Y:S01]  /*0490*/  I2F.U32.RP R0, c[0x0][0x1c0] ;  /* 0x0000700000007b06 */ /* 0x000e220000209000 */
[----:B------:R-:W-:Y:S01]  /*04a0*/  ISETP.NE.U32.AND P2, PT, RZ, c[0x0][0x1c0], PT ;  /* 0x00007000ff007a0c */ /* 0x000fe20003f45070 */
[----:B------:R-:W-:Y:S01]  /*04b0*/  HFMA2.MMA R23, -RZ, RZ, 0, 0 ;  /* 0x00000000ff177435 */ /* 0x000fe200000001ff */
[----:B------:R-:W-:-:S05]  /*04c0*/  IMAD.MOV.U32 R11, RZ, RZ, RZ ;  /* 0x000000ffff0b7224 */ /* 0x000fca00078e00ff */
[----:B0-----:R-:W0:Y:S02]  /*04d0*/  MUFU.RCP R0, R0 ;  /* 0x0000000000007308 */ /* 0x001e240000001000 */
[----:B0-----:R-:W-:-:S06]  /*04e0*/  IADD3 R2, R0, 0xffffffe, RZ ;  /* 0x0ffffffe00027810 */ /* 0x001fcc0007ffe0ff */
[----:B------:R0:W1:Y:S02]  /*04f0*/  F2I.FTZ.U32.TRUNC.NTZ R3, R2 ;  /* 0x0000000200037305 */ /* 0x000064000021f000 */
[----:B0-----:R-:W-:Y:S01]  /*0500*/  IMAD.MOV.U32 R2, RZ, RZ, RZ ;  /* 0x000000ffff027224 */ /* 0x001fe200078e00ff */
[----:B-1----:R-:W-:-:S05]  /*0510*/  IADD3 R5, RZ, -R3, RZ ;  /* 0x80000003ff057210 */ /* 0x002fca0007ffe0ff */
        /* <DEDUP_REMOVED lines=13> */
.L_x_47:
[----:B------:R-:W-:Y:S05]  /*05f0*/  BSYNC B0 ;  /* 0x0000000000007941 */ /* 0x000fea0003800000 */
.L_x_45:
        /* <DEDUP_REMOVED lines=8> */
[----:B------:R-:W-:-:S09]  /*0680*/  IMAD.U32 R25, RZ, RZ, UR5 ;  /* 0x00000005ff197e24 */ /* 0x000fd2000f8e00ff */
[----:B------:R-:W-:Y:S05]  /*0690*/  @!P0 BRA `(.L_x_48) ;  /* 0x0000114000008947 */ /* 0x000fea0003800000 */
[----:B------:R-:W-:Y:S02]  /*06a0*/  IMAD R0, R0, c[0x0][0x180], RZ ;  /* 0x0000600000007a24 */ /* 0x000fe400078e02ff */
[----:B------:R-:W-:-:S04]  /*06b0*/  IMAD.WIDE.U32 R2, R5, c[0x0][0x180], RZ ;  /* 0x0000600005027a25 */ /* 0x000fc800078e00ff */
[----:B------:R-:W-:Y:S02]  /*06c0*/  IMAD R5, R5, c[0x0][0x184], R0 ;  /* 0x0000610005057a24 */ /* 0x000fe400078e0200 */
[----:B------:R-:W-:Y:S02]  /*06d0*/  IMAD.MOV.U32 R15, RZ, RZ, 0x3 ;  /* 0x00000003ff0f7424 */ /* 0x000fe400078e00ff */
[----:B------:R-:W-:Y:S01]  /*06e0*/  IMAD.MOV.U32 R14, RZ, RZ, RZ ;  /* 0x000000ffff0e7224 */ /* 0x000fe200078e00ff */
[----:B------:R-:W-:Y:S01]  /*06f0*/  IADD3 R0, R3, R5, RZ ;  /* 0x0000000503007210 */ /* 0x000fe20007ffe0ff */
[----:B------:R-:W-:-:S04]  /*0700*/  IMAD.WIDE.U32 R4, R2, c[0x0][0x1c0], RZ ;  /* 0x0000700002047a25 */ /* 0x000fc800078e00ff */
[----:B------:R-:W-:Y:S02]  /*0710*/  IMAD R3, R0, c[0x0][0x1c0], RZ ;  /* 0x0000700000037a24 */ /* 0x000fe400078e02ff */
[----:B------:R-:W-:-:S04]  /*0720*/  IMAD.WIDE.U32 R12, R22, R4, R10 ;  /* 0x00000004160c7225 */ /* 0x000fc800078e000a */
[----:B------:R-:W-:-:S04]  /*0730*/  IMAD R3, R2, c[0x0][0x1c4], R3 ;  /* 0x0000710002037a24 */ /* 0x000fc800078e0203 */
[----:B------:R-:W-:Y:S02]  /*0740*/  IMAD.IADD R3, R5, 0x1, R3 ;  /* 0x0000000105037824 */ /* 0x000fe400078e0203 */
[----:B------:R-:W-:Y:S02]  /*0750*/  IMAD R5, R15, c[0x0][0x1bc], RZ ;  /* 0x00006f000f057a24 */ /* 0x000fe400078e02ff */
[----:B------:R-:W-:-:S04]  /*0760*/  IMAD R3, R3, R22, RZ ;  /* 0x0000001603037224 */ /* 0x000fc800078e02ff */
[----:B------:R-:W-:-:S04]  /*0770*/  IMAD R3, R23, R4, R3 ;  /* 0x0000000417037224 */ /* 0x000fc800078e0203 */
[----:B------:R-:W-:Y:S02]  /*0780*/  IMAD.IADD R0, R13, 0x1, R3 ;  /* 0x000000010d007824 */ /* 0x000fe400078e0203 */
[----:B------:R-:W-:-:S04]  /*0790*/  IMAD.WIDE.U32 R2, R15, c[0x0][0x1b8], R24 ;  /* 0x00006e000f027a25 */ /* 0x000fc800078e0018 */
[----:B------:R-:W-:Y:S02]  /*07a0*/  IMAD R13, R0, c[0x0][0x1c8], RZ ;  /* 0x00007200000d7a24 */ /* 0x000fe400078e02ff */
[----:B------:R-:W-:Y:S02]  /*07b0*/  IMAD.IADD R3, R3, 0x1, R5 ;  /* 0x0000000103037824 */ /* 0x000fe400078e0205 */
[C---:B------:R-:W-:Y:S02]  /*07c0*/  IMAD R41, R12.reuse, c[0x0][0x1cc], R13 ;  /* 0x000073000c297a24 */ /* 0x040fe400078e020d */
[----:B------:R-:W-:-:S04]  /*07d0*/  IMAD.WIDE.U32 R4, R12, c[0x0][0x1c8], R8 ;  /* 0x000072000c047a25 */ /* 0x000fc800078e0008 */
[----:B------:R-:W-:Y:S01]  /*07e0*/  IMAD R13, R9, c[0x0][0x1a8], RZ ;  /* 0x00006a00090d7a24 */ /* 0x000fe200078e02ff */
[----:B------:R-:W-:Y:S01]  /*07f0*/  LEA R40, P0, R4, c[0x0][0x1d0], 0x3 ;  /* 0x0000740004287a11 */ /* 0x000fe200078018ff */
[----:B------:R-:W-:Y:S01]  /*0800*/  IMAD.WIDE.U32 R24, R8, c[0x0][0x1a8], R24 ;  /* 0x00006a0008187a25 */ /* 0x000fe200078e0018 */
[----:B------:R-:W-:-:S03]  /*0810*/  IADD3 R41, R5, R41, RZ ;  /* 0x0000002905297210 */ /* 0x000fc60007ffe0ff */
[----:B------:R-:W-:Y:S01]  /*0820*/  IMAD R17, R8, c[0x0][0x1ac], R13 ;  /* 0x00006b0008117a24 */ /* 0x000fe200078e020d */
[----:B------:R-:W-:Y:S01]  /*0830*/  LEA.HI.X R41, R4, c[0x0][0x1d4], R41, 0x3, P0 ;  /* 0x0000750004297a11 */ /* 0x000fe200000f1c29 */
[----:B------:R-:W-:-:S04]  /*0840*/  IMAD.WIDE.U32 R26, R8, c[0x0][0x1a8], R2 ;  /* 0x00006a00081a7a25 */ /* 0x000fc800078e0002 */
[----:B------:R-:W-:Y:S02]  /*0850*/  IMAD.IADD R15, R25, 0x1, R17 ;  /* 0x00000001190f7824 */ /* 0x000fe400078e0211 */
[----:B------:R-:W-:Y:S02]  /*0860*/  IMAD.MOV.U32 R13, RZ, RZ, RZ ;  /* 0x000000ffff0d7224 */ /* 0x000fe400078e00ff */
[----:B------:R-:W-:Y:S02]  /*0870*/  IMAD.IADD R17, R17, 0x1, R27 ;  /* 0x0000000111117824 */ /* 0x000fe400078e021b */
.L_x_52:
[----:B------:R-:W-:Y:S01]  /*0880*/  ULDC.64 UR4, c[0x0][0x190] ;  /* 0x0000640000047ab9 */ /* 0x000fe20000000a00 */
[----:B------:R-:W-:Y:S01]  /*0890*/  IMAD R5, R11, c[0x0][0x1a0], RZ ;  /* 0x000068000b057a24 */ /* 0x000fe200078e02ff */
[----:B------:R-:W-:Y:S01]  /*08a0*/  UIADD3 UR4, UP0, URZ, -UR4, URZ ;  /* 0x800000043f047290 */ /* 0x000fe2000ff1e03f */
[----:B------:R-:W-:Y:S01]  /*08b0*/  IMAD R0, R14, c[0x0][0x1b0], RZ ;  /* 0x00006c000e007a24 */ /* 0x000fe200078e02ff */
[----:B-1----:R-:W-:Y:S01]  /*08c0*/  MOV R18, R24 ;  /* 0x0000001800127202 */ /* 0x002fe20000000f00 */
[----:B------:R-:W-:Y:S01]  /*08d0*/  IMAD R5, R10, c[0x0][0x1a4], R5 ;  /* 0x000069000a057a24 */ /* 0x000fe200078e0205 */
[----:B------:R-:W-:Y:S01]  /*08e0*/  UIADD3.X UR5, URZ, ~UR5, URZ, UP0, !UPT ;  /* 0x800000053f057290 */ /* 0x000fe200087fe43f */
[----:B0-----:R-:W-:Y:S01]  /*08f0*/  IMAD.MOV.U32 R34, RZ, RZ, c[0x0][0x188] ;  /* 0x00006200ff227624 */ /* 0x001fe200078e00ff */
[----:B------:R-:W-:Y:S01]  /*0900*/  MOV R2, UR4 ;  /* 0x0000000400027c02 */ /* 0x000fe20008000f00 */
[----:B------:R-:W-:Y:S01]  /*0910*/  IMAD R31, R13, c[0x0][0x1b4], R0 ;  /* 0x00006d000d1f7a24 */ /* 0x000fe200078e0200 */
[----:B------:R-:W-:Y:S01]  /*0920*/  MOV R0, c[0x0][0x18c] ;  /* 0x0000630000007a02 */ /* 0x000fe20000000f00 */
[----:B------:R-:W-:Y:S01]  /*0930*/  IMAD.MOV.U32 R19, RZ, RZ, R15 ;  /* 0x000000ffff137224 */ /* 0x000fe200078e000f */
[----:B------:R-:W-:Y:S01]  /*0940*/  IADD3 R4, P1, R34, -0x1, RZ ;  /* 0xffffffff22047810 */ /* 0x000fe20007f3e0ff */
[----:B------:R-:W-:-:S02]  /*0950*/  IMAD.U32 R3, RZ, RZ, UR5 ;  /* 0x00000005ff037e24 */ /* 0x000fc4000f8e00ff */
[----:B------:R-:W-:Y:S01]  /*0960*/  IMAD.MOV.U32 R16, RZ, RZ, RZ ;  /* 0x000000ffff107224 */ /* 0x000fe200078e00ff */
[----:B------:R-:W-:Y:S01]  /*0970*/  ISETP.GE.U32.AND P0, PT, R4, 0x3, PT ;  /* 0x000000030400780c */ /* 0x000fe20003f06070 */
[----:B------:R-:W-:Y:S01]  /*0980*/  IMAD.WIDE.U32 R2, R10, c[0x0][0x1a0], R2 ;  /* 0x000068000a027a25 */ /* 0x000fe200078e0002 */
[----:B------:R-:W-:-:S03]  /*0990*/  IADD3.X R0, R0, -0x1, RZ, P1, !PT ;  /* 0xffffffff00007810 */ /* 0x000fc60000ffe4ff */
[----:B------:R-:W-:Y:S01]  /*09a0*/  IMAD.IADD R3, R3, 0x1, R5 ;  /* 0x0000000103037824 */ /* 0x000fe200078e0205 */
[----:B------:R-:W-:-:S03]  /*09b0*/  ISETP.GE.U32.AND.EX P0, PT, R0, RZ, PT, P0 ;  /* 0x000000ff0000720c */ /* 0x000fc60003f06100 */
[C---:B------:R-:W-:Y:S01]  /*09c0*/  IMAD.WIDE.U32 R28, R13.reuse, c[0x0][0x1b0], R2 ;  /* 0x00006c000d1c7a25 */ /* 0x040fe200078e0002 */
[----:B------:R-:W-:-:S03]  /*09d0*/  IADD3 R13, P2, R13, 0x1, RZ ;  /* 0x000000010d0d7810 */ /* 0x000fc60007f5e0ff */
[----:B------:R-:W-:Y:S02]  /*09e0*/  IMAD R3, R23, c[0x0][0x170], RZ ;  /* 0x00005c0017037a24 */ /* 0x000fe400078e02ff */
[----:B------:R-:W-:Y:S02]  /*09f0*/  IMAD.IADD R31, R29, 0x1, R31 ;  /* 0x000000011d1f7824 */ /* 0x000fe400078e021f */
[----:B------:R-:W-:Y:S02]  /*0a00*/  IMAD.MOV.U32 R30, RZ, RZ, R28 ;  /* 0x000000ffff1e7224 */ /* 0x000fe400078e001c */
[C---:B------:R-:W-:Y:S02]  /*0a10*/  IMAD R5, R22.reuse, c[0x0][0x174], R3 ;  /* 0x00005d0016057a24 */ /* 0x040fe400078e0203 */
[----:B------:R-:W-:-:S04]  /*0a20*/  IMAD.WIDE.U32 R2, R22, c[0x0][0x170], R30 ;  /* 0x00005c0016027a25 */ /* 0x000fc800078e001e */
[----:B------:R-:W-:Y:S02]  /*0a30*/  IMAD.IADD R5, R3, 0x1, R5 ;  /* 0x0000000103057824 */ /* 0x000fe400078e0205 */
[----:B------:R-:W-:-:S04]  /*0a40*/  IMAD.WIDE.U32 R32, R2, c[0x0][0x178], R18 ;  /* 0x00005e0002207a25 */ /* 0x000fc800078e0012 */
[----:B------:R-:W-:Y:S02]  /*0a50*/  IMAD R21, R5, c[0x0][0x178], RZ ;  /* 0x00005e0005157a24 */ /* 0x000fe400078e02ff */
[----:B------:R-:W-:Y:S02]  /*0a60*/  IMAD.MOV.U32 R5, RZ, RZ, RZ ;  /* 0x000000ffff057224 */ /* 0x000fe400078e00ff */
        /* <DEDUP_REMOVED lines=10> */
[----:B------:R-:W-:Y:S01]  /*0b10*/  IMAD.WIDE.U32 R20, R2, c[0x0][0x178], R16 ;  /* 0x00005e0002147a25 */ /* 0x000fe200078e0010 */
[----:B------:R-:W-:Y:S01]  /*0b20*/  IADD3 R36, P1, R19, -c[0x0][0x198], RZ ;  /* 0x8000660013247a10 */ /* 0x000fe20007f3e0ff */
[----:B------:R-:W-:Y:S01]  /*0b30*/  ULDC.64 UR10, c[0x0][0x1c8] ;  /* 0x00007200000a7ab9 */ /* 0x000fe20000000a00 */
[----:B------:R-:W-:Y:S01]  /*0b40*/  IADD3.X R5, R0, ~c[0x0][0x19c], RZ, P0, !PT ;  /* 0x8000670000057a10 */ /* 0x000fe200007fe4ff */
[----:B------:R-:W-:Y:S01]  /*0b50*/  IMAD R3, R8, c[0x0][0x1ac], R3 ;  /* 0x00006b0008037a24 */ /* 0x000fe200078e0203 */
[----:B------:R-:W-:Y:S01]  /*0b60*/  IADD3.X R37, R46, ~c[0x0][0x19c], RZ, P1, !PT ;  /* 0x800067002e257a10 */ /* 0x000fe20000ffe4ff */
[----:B------:R-:W-:Y:S01]  /*0b70*/  IMAD.IADD R43, R18, 0x1, R21 ;  /* 0x00000001122b7824 */ /* 0x000fe200078e0215 */
[----:B------:R-:W-:Y:S01]  /*0b80*/  LEA R42, P0, R20, c[0x0][0x168], 0x3 ;  /* 0x00005a00142a7a11 */ /* 0x000fe200078018ff */
[----:B------:R-:W-:Y:S01]  /*0b90*/  IMAD.WIDE.U32 R4, R8, c[0x0][0x1a8], R4 ;  /* 0x00006a0008047a25 */ /* 0x000fe200078e0004 */
[----:B------:R-:W-:Y:S01]  /*0ba0*/  UIMAD UR6, UR8, UR11, URZ ;  /* 0x0000000b080672a4 */ /* 0x000fe2000f8e023f */
[----:B------:R-:W-:Y:S01]  /*0bb0*/  LOP3.LUT R47, R34, 0x3, RZ, 0xc0, !PT ;  /* 0x00000003222f7812 */ /* 0x000fe200078ec0ff */
[----:B------:R-:W-:Y:S01]  /*0bc0*/  UIMAD.WIDE.U32 UR4, UR8, UR10, URZ ;  /* 0x0000000a080472a5 */ /* 0x000fe2000f8e003f */
[----:B------:R-:W-:Y:S01]  /*0bd0*/  IMAD.WIDE.U32 R36, R8, c[0x0][0x1a8], R36 ;  /* 0x00006a0008247a25 */ /* 0x000fe200078e0024 */
[----:B------:R-:W-:Y:S01]  /*0be0*/  LEA.HI.X R43, R20, c[0x0][0x16c], R43, 0x3, P0 ;  /* 0x00005b00142b7a11 */ /* 0x000fe200000f1c2b */
[----:B------:R-:W-:Y:S01]  /*0bf0*/  UIMAD UR6, UR10, UR9, UR6 ;  /* 0x000000090a0672a4 */ /* 0x000fe2000f8e0206 */
[----:B------:R-:W-:Y:S01]  /*0c00*/  IADD3 R47, P3, R47, -c[0x0][0x188], RZ ;  /* 0x800062002f2f7a10 */ /* 0x000fe20007f7e0ff */
[----:B------:R-:W-:Y:S01]  /*0c10*/  IMAD.IADD R5, R3, 0x1, R5 ;  /* 0x0000000103057824 */ /* 0x000fe200078e0205 */
[----:B------:R-:W-:Y:S01]  /*0c20*/  SHF.L.U64.HI R44, R19, 0x2, R46 ;  /* 0x00000002132c7819 */ /* 0x000fe2000001022e */
[----:B------:R-:W-:Y:S01]  /*0c30*/  IMAD.IADD R37, R3, 0x1, R37 ;  /* 0x0000000103257824 */ /* 0x000fe200078e0225 */
[----:B------:R-:W-:Y:S01]  /*0c40*/  UIADD3 UR5, UR5, UR6, URZ ;  /* 0x0000000605057290 */ /* 0x000fe2000fffe03f */
[----:B------:R-:W-:Y:S01]  /*0c50*/  IMAD.WIDE.U32 R4, R2, c[0x0][0x178], R4 ;  /* 0x00005e0002047a25 */ /* 0x000fe200078e0004 */
[----:B------:R-:W-:Y:S01]  /*0c60*/  SHF.L.U64.HI R46, R19, 0x5, R46 ;  /* 0x00000005132e7819 */ /* 0x000fe2000001022e */
[----:B------:R-:W-:-:S02]  /*0c70*/  USHF.L.U32 UR6, UR4, 0x3, URZ ;  /* 0x0000000304067899 */ /* 0x000fc4000800063f */
[----:B------:R-:W-:Y:S01]  /*0c80*/  IMAD.WIDE.U32 R2, R2, c[0x0][0x178], R36 ;  /* 0x00005e0002027a25 */ /* 0x000fe200078e0024 */
[----:B------:R-:W-:Y:S01]  /*0c90*/  LEA R12, P1, R4, c[0x0][0x168], 0x3 ;  /* 0x00005a00040c7a11 */ /* 0x000fe200078218ff */
[----:B------:R-:W-:Y:S02]  /*0ca0*/  USHF.L.U64.HI UR4, UR4, 0x3, UR5 ;  /* 0x0000000304047899 */ /* 0x000fe40008010205 */
[C---:B------:R-:W-:Y:S01]  /*0cb0*/  IMAD.IADD R45, R18.reuse, 0x1, R5 ;  /* 0x00000001122d7824 */ /* 0x040fe200078e0205 */
[C---:B------:R-:W-:Y:S01]  /*0cc0*/  IADD3 R49, R18.reuse, R3, RZ ;  /* 0x0000000312317210 */ /* 0x040fe20007ffe0ff */
[----:B------:R-:W-:Y:S01]  /*0cd0*/  IMAD.IADD R21, R18, 0x1, R33 ;  /* 0x0000000112157824 */ /* 0x000fe200078e0221 */
[----:B------:R-:W-:Y:S01]  /*0ce0*/  LEA R0, P0, R2, c[0x0][0x168], 0x3 ;  /* 0x00005a0002007a11 */ /* 0x000fe200078018ff */
        /* <DEDUP_REMOVED lines=9> */
[----:B------:R-:W-:-:S02]  /*0d80*/  MOV R3, R15 ;  /* 0x0000000f00037202 */ /* 0x000fc40000000f00 */
[----:B------:R-:W-:Y:S02]  /*0d90*/  ISETP.GE.AND.EX P0, PT, R31, c[0x0][0x174], PT, P0 ;  /* 0x00005d001f007a0c */ /* 0x000fe40003f06300 */
[----:B------:R-:W-:Y:S02]  /*0da0*/  LEA.HI.X R21, R32, c[0x0][0x16c], R21, 0x3, P1 ;  /* 0x00005b0020157a11 */ /* 0x000fe400008f1c15 */
.L_x_50:
[----:B------:R-:W-:Y:S01]  /*0db0*/  LOP3.LUT R34, R3, R31, RZ, 0xfc, !PT ;  /* 0x0000001f03227212 */ /* 0x000fe200078efcff */
[----:B------:R-:W-:Y:S01]  /*0dc0*/  CS2R R52, SRZ ;  /* 0x0000000000347805 */ /* 0x000fe2000001ff00 */
[----:B------:R-:W-:Y:S02]  /*0dd0*/  ISETP.GE.U32.AND P3, PT, R4, c[0x0][0x178], PT ;  /* 0x00005e0004007a0c */ /* 0x000fe40003f66070 */
[----:B------:R-:W-:-:S04]  /*0de0*/  ISETP.LT.OR P1, PT, R34, RZ, P0 ;  /* 0x000000ff2200720c */ /* 0x000fc80000721670 */
[----:B------:R-:W-:-:S13]  /*0df0*/  ISETP.GE.OR.EX P1, PT, R3, c[0x0][0x17c], P1, P3 ;  /* 0x00005f0003007a0c */ /* 0x000fda0000f26730 */
[----:B------:R-:W-:Y:S02]  /*0e00*/  @!P1 IMAD.MOV.U32 R34, RZ, RZ, R2 ;  /* 0x000000ffff229224 */ /* 0x000fe400078e0002 */
[----:B------:R-:W-:-:S05]  /*0e10*/  @!P1 IMAD.MOV.U32 R35, RZ, RZ, R21 ;  /* 0x000000ffff239224 */ /* 0x000fca00078e0015 */
[----:B0-----:R0:W2:Y:S01]  /*0e20*/  @!P1 LDG.E.64 R52, [R34.64] ;  /* 0x0000000c22349981 */ /* 0x0010a2000c1e1b00 */
[----:B------:R-:W-:-:S04]  /*0e30*/  IADD3 R37, P1, R4, c[0x0][0x1b8], RZ ;  /* 0x00006e0004257a10 */ /* 0x000fc80007f3e0ff */
[----:B------:R-:W-:Y:S02]  /*0e40*/  IADD3.X R39, R3, c[0x0][0x1bc], RZ, P1, !PT ;  /* 0x00006f0003277a10 */ /* 0x000fe40000ffe4ff */
[----:B------:R-:W-:Y:S02]  /*0e50*/  ISETP.GE.U32.AND P3, PT, R37, c[0x0][0x178], PT ;  /* 0x00005e0025007a0c */ /* 0x000fe40003f66070 */
[----:B------:R-:W-:-:S04]  /*0e60*/  LOP3.LUT R36, R39, R31, RZ, 0xfc, !PT ;  /* 0x0000001f27247212 */ /* 0x000fc800078efcff */
[----:B------:R-:W-:Y:S02]  /*0e70*/  ISETP.LT.OR P1, PT, R36, RZ, P0 ;  /* 0x000000ff2400720c */ /* 0x000fe40000721670 */
[----:B------:R-:W-:Y:S02]  /*0e80*/  CS2R R36, SRZ ;  /* 0x0000000000247805 */ /* 0x000fe4000001ff00 */
[----:B------:R-:W-:-:S13]  /*0e90*/  ISETP.GE.OR.EX P1, PT, R39, c[0x0][0x17c], P1, P3 ;  /* 0x00005f0027007a0c */ /* 0x000fda0000f26730 */
[----:B------:R-:W-:Y:S01]  /*0ea0*/  @!P1 MOV R48, R0 ;  /* 0x0000000000309202 */ /* 0x000fe20000000f00 */
[----:B0-----:R-:W-:Y:S02]  /*0eb0*/  IMAD.MOV.U32 R34, RZ, RZ, c[0x0][0x1cc] ;  /* 0x00007300ff227624 */ /* 0x001fe400078e00ff */
[----:B------:R-:W-:Y:S02]  /*0ec0*/  IMAD.MOV.U32 R35, RZ, RZ, c[0x0][0x1c8] ;  /* 0x00007200ff237624 */ /* 0x000fe400078e00ff */
[----:B------:R-:W-:Y:S01]  /*0ed0*/  IMAD R34, R34, c[0x0][0x1c0], RZ ;  /* 0x0000700022227a24 */ /* 0x000fe200078e02ff */
[----:B--2---:R0:W-:Y:S04]  /*0ee0*/  STG.E.64 [R40.64], R52 ;  /* 0x0000003428007986 */ /* 0x0041e8000c101b0c */
[----:B------:R1:W2:Y:S01]  /*0ef0*/  @!P1 LDG.E.64 R36, [R48.64] ;  /* 0x0000000c30249981 */ /* 0x0002a2000c1e1b00 */
[----:B------:R-:W-:-:S02]  /*0f00*/  IMAD R55, R35, c[0x0][0x1c4], R34 ;  /* 0x0000710023377a24 */ /* 0x000fc400078e0222 */
[----:B------:R-:W-:-:S04]  /*0f10*/  IMAD.WIDE.U32 R34, R35, c[0x0][0x1c0], RZ ;  /* 0x0000700023227a25 */ /* 0x000fc800078e00ff */
[----:B------:R-:W-:Y:S01]  /*0f20*/  IMAD.IADD R55, R35, 0x1, R55 ;  /* 0x0000000123377824 */ /* 0x000fe200078e0237 */
[C---:B------:R-:W-:Y:S01]  /*0f30*/  LEA R38, P1, R34.reuse, R40, 0x3 ;  /* 0x0000002822267211 */ /* 0x040fe200078218ff */
[----:B0-----:R-:W-:Y:S01]  /*0f40*/  IMAD.MOV.U32 R53, RZ, RZ, c[0x0][0x1b8] ;  /* 0x00006e00ff357624 */ /* 0x001fe200078e00ff */
[----:B-1----:R-:W-:Y:S02]  /*0f50*/  MOV R48, c[0x0][0x1bc] ;  /* 0x00006f0000307a02 */ /* 0x002fe40000000f00 */
[----:B------:R-:W-:Y:S02]  /*0f60*/  LEA.HI.X R39, R34, R41, R55, 0x3, P1 ;  /* 0x0000002922277211 */ /* 0x000fe400008f1c37 */
[----:B------:R-:W-:-:S04]  /*0f70*/  LEA R35, P1, R53, R4, 0x1 ;  /* 0x0000000435237211 */ /* 0x000fc800078208ff */
[----:B------:R-:W-:Y:S02]  /*0f80*/  LEA.HI.X R41, R53, R3, R48, 0x1, P1 ;  /* 0x0000000335297211 */ /* 0x000fe400008f0c30 */
[----:B------:R-:W-:Y:S02]  /*0f90*/  ISETP.GE.U32.AND P3, PT, R35, c[0x0][0x178], PT ;  /* 0x00005e0023007a0c */ /* 0x000fe40003f66070 */
[----:B------:R-:W-:-:S04]  /*0fa0*/  LOP3.LUT R35, R41, R31, RZ, 0xfc, !PT ;  /* 0x0000001f29237212 */ /* 0x000fc800078efcff */
[----:B------:R-:W-:-:S04]  /*0fb0*/  ISETP.LT.OR P1, PT, R35, RZ, P0 ;  /* 0x000000ff2300720c */ /* 0x000fc80000721670 */
[----:B------:R-:W-:Y:S02]  /*0fc0*/  ISETP.GE.OR.EX P1, PT, R41, c[0x0][0x17c], P1, P3 ;  /* 0x00005f0029007a0c */ /* 0x000fe40000f26730 */
[----:B------:R-:W-:-:S04]  /*0fd0*/  LEA R40, P3, R34, R38, 0x3 ;  /* 0x0000002622287211 */ /* 0x000fc800078618ff */
[----:B------:R-:W-:Y:S02]  /*0fe0*/  LEA.HI.X R41, R34, R39, R55, 0x3, P3 ;  /* 0x0000002722297211 */ /* 0x000fe400018f1c37 */
[----:B------:R-:W-:Y:S01]  /*0ff0*/  CS2R R34, SRZ ;  /* 0x0000000000227805 */ /* 0x000fe2000001ff00 */
[----:B--2---:R0:W-:Y:S04]  /*1000*/  STG.E.64 [R38.64], R36 ;  /* 0x0000002426007986 */ /* 0x0041e8000c101b0c */
[----:B0-----:R-:W-:Y:S02]  /*1010*/  @!P1 IMAD.MOV.U32 R36, RZ, RZ, R12 ;  /* 0x000000ffff249224 */ /* 0x001fe400078e000c */
[----:B------:R-:W-:-:S05]  /*1020*/  @!P1 IMAD.MOV.U32 R37, RZ, RZ, R45 ;  /* 0x000000ffff259224 */ /* 0x000fca00078e002d */
[----:B------:R0:W2:Y:S02]  /*1030*/  @!P1 LDG.E.64 R34, [R36.64] ;  /* 0x0000000c24229981 */ /* 0x0000a4000c1e1b00 */
[----:B0-----:R-:W-:Y:S02]  /*1040*/  IMAD.MOV.U32 R36, RZ, RZ, R4 ;  /* 0x000000ffff247224 */ /* 0x001fe400078e0004 */
[----:B------:R-:W-:-:S04]  /*1050*/  IMAD.MOV.U32 R37, RZ, RZ, R3 ;  /* 0x000000ffff257224 */ /* 0x000fc800078e0003 */
[----:B------:R-:W-:-:S04]  /*1060*/  IMAD.WIDE.U32 R38, R53, 0x3, R36 ;  /* 0x0000000335267825 */ /* 0x000fc800078e0024 */
[----:B------:R-:W-:Y:S01]  /*1070*/  IMAD R53, R48, 0x3, RZ ;  /* 0x0000000330357824 */ /* 0x000fe200078e02ff */
[----:B------:R-:W-:-:S04]  /*1080*/  ISETP.GE.U32.AND P3, PT, R38, c[0x0][0x178], PT ;  /* 0x00005e0026007a0c */ /* 0x000fc80003f66070 */
[----:B------:R-:W-:-:S04]  /*1090*/  IADD3 R39, R39, R53, RZ ;  /* 0x0000003527277210 */ /* 0x000fc80007ffe0ff */
[----:B------:R-:W-:-:S04]  /*10a0*/  LOP3.LUT R38, R39, R31, RZ, 0xfc, !PT ;  /* 0x0000001f27267212 */ /* 0x000fc800078efcff */
[----:B------:R-:W-:-:S04]  /*10b0*/  ISETP.LT.OR P1, PT, R38, RZ, P0 ;  /* 0x000000ff2600720c */ /* 0x000fc80000721670 */
[----:B------:R-:W-:Y:S02]  /*10c0*/  ISETP.GE.OR.EX P1, PT, R39, c[0x0][0x17c], P1, P3 ;  /* 0x00005f0027007a0c */ /* 0x000fe40000f26730 */
[----:B------:R-:W-:Y:S01]  /*10d0*/  CS2R R38, SRZ ;  /* 0x0000000000267805 */ /* 0x000fe2000001ff00 */
[----:B--2---:R0:W-:Y:S10]  /*10e0*/  STG.E.64 [R40.64], R34 ;  /* 0x0000002228007986 */ /* 0x0041f4000c101b0c */
[----:B0-----:R-:W-:-:S02]  /*10f0*/  @!P1 IMAD.MOV.U32 R34, RZ, RZ, R42 ;  /* 0x000000ffff229224 */ /* 0x001fc400078e002a */
[----:B------:R-:W-:-:S05]  /*1100*/  @!P1 IMAD.MOV.U32 R35, RZ, RZ, R43 ;  /* 0x000000ffff239224 */ /* 0x000fca00078e002b */
[----:B------:R-:W2:Y:S01]  /*1110*/  @!P1 LDG.E.64 R38, [R34.64] ;  /* 0x0000000c22269981 */ /* 0x000ea2000c1e1b00 */
[----:B------:R-:W-:Y:S02]  /*1120*/  IADD3 R16, P3, R16, 0x4, RZ ;  /* 0x0000000410107810 */ /* 0x000fe40007f7e0ff */
[----:B------:R-:W-:Y:S02]  /*1130*/  IADD3 R36, P1, R40, UR6, RZ ;  /* 0x0000000628247c10 */ /* 0x000fe4000ff3e0ff */
[----:B------:R-:W-:Y:S01]  /*1140*/  IADD3 R48, P4, R16, R47, RZ ;  /* 0x0000002f10307210 */ /* 0x000fe20007f9e0ff */
[----:B------:R-:W-:Y:S01]  /*1150*/  IMAD.X R5, RZ, RZ, R5, P3 ;  /* 0x000000ffff057224 */ /* 0x000fe200018e0605 */
[----:B------:R-:W-:Y:S02]  /*1160*/  IADD3.X R37, R41, UR4, RZ, P1, !PT ;  /* 0x0000000429257c10 */ /* 0x000fe40008ffe4ff */
[----:B------:R-:W-:Y:S01]  /*1170*/  ISETP.NE.U32.AND P1, PT, R48, RZ, PT ;  /* 0x000000ff3000720c */ /* 0x000fe20003f25070 */
[----:B------:R-:W-:Y:S01]  /*1180*/  IMAD.X R40, R5, 0x1, R20, P4 ;  /* 0x0000000105287824 */ /* 0x000fe200020e0614 */
[----:B------:R-:W-:-:S02]  /*1190*/  LEA R4, P3, R19, R4, 0x2 ;  /* 0x0000000413047211 */ /* 0x000fc400078610ff */
[-C--:B------:R-:W-:Y:S02]  /*11a0*/  IADD3 R2, P4, R2, R51.reuse, RZ ;  /* 0x0000003302027210 */ /* 0x080fe40007f9e0ff */
[----:B------:R-:W-:Y:S02]  /*11b0*/  ISETP.NE.AND.EX P1, PT, R40, RZ, PT, P1 ;  /* 0x000000ff2800720c */ /* 0x000fe40003f25310 */
[----:B------:R-:W-:Y:S01]  /*11c0*/  IADD3 R40, P5, R36, UR6, RZ ;  /* 0x0000000624287c10 */ /* 0x000fe2000ffbe0ff */
[----:B------:R-:W-:Y:S01]  /*11d0*/  IMAD.X R21, R21, 0x1, R46, P4 ;  /* 0x0000000115157824 */ /* 0x000fe200020e062e */
[----:B------:R-:W-:Y:S02]  /*11e0*/  IADD3.X R3, R3, R44, RZ, P3, !PT ;  /* 0x0000002c03037210 */ /* 0x000fe40001ffe4ff */
[----:B------:R-:W-:Y:S02]  /*11f0*/  IADD3.X R41, R37, UR4, RZ, P5, !PT ;  /* 0x0000000425297c10 */ /* 0x000fe4000affe4ff */
[----:B------:R-:W-:-:S02]  /*1200*/  IADD3 R0, P3, R0, R51, RZ ;  /* 0x0000003300007210 */ /* 0x000fc40007f7e0ff */
[-C--:B------:R-:W-:Y:S02]  /*1210*/  IADD3 R12, P5, R12, R51.reuse, RZ ;  /* 0x000000330c0c7210 */ /* 0x080fe40007fbe0ff */
[----:B------:R-:W-:Y:S01]  /*1220*/  IADD3 R42, P6, R42, R51, RZ ;  /* 0x000000332a2a7210 */ /* 0x000fe20007fde0ff */
[--C-:B------:R-:W-:Y:S02]  /*1230*/  IMAD.X R49, R49, 0x1, R46.reuse, P3 ;  /* 0x0000000131317824 */ /* 0x100fe400018e062e */
[--C-:B------:R-:W-:Y:S02]  /*1240*/  IMAD.X R45, R45, 0x1, R46.reuse, P5 ;  /* 0x000000012d2d7824 */ /* 0x100fe400028e062e */
[----:B------:R-:W-:Y:S01]  /*1250*/  IMAD.X R43, R43, 0x1, R46, P6 ;  /* 0x000000012b2b7824 */ /* 0x000fe200030e062e */
[----:B--2---:R0:W-:Y:S01]  /*1260*/  STG.E.64 [R36.64], R38 ;  /* 0x0000002624007986 */ /* 0x0041e2000c101b0c */
[----:B------:R-:W-:Y:S05]  /*1270*/  @P1 BRA `(.L_x_50) ;  /* 0xfffffb3000001947 */ /* 0x000fea000383ffff */
.L_x_49:
[----:B------:R-:W-:Y:S01]  /*1280*/  MOV R0, c[0x0][0x188] ;  /* 0x0000620000007a02 */ /* 0x000fe20000000f00 */
[----:B------:R-:W-:Y:S01]  /*1290*/  IMAD.X R14, RZ, RZ, R14, P2 ;  /* 0x000000ffff0e7224 */ /* 0x000fe200010e060e */
[----:B------:R-:W-:Y:S01]  /*12a0*/  ISETP.GE.U32.AND P0, PT, R13, c[0x0][0x180], PT ;  /* 0x000060000d007a0c */ /* 0x000fe20003f06070 */
[----:B------:R-:W-:Y:S01]  /*12b0*/  IMAD.IADD R19, R33, 0x1, R18 ;  /* 0x0000000121137824 */ /* 0x000fe200078e0212 */
[----:B------:R-:W-:-:S02]  /*12c0*/  LOP3.LUT P1, RZ, R0, 0x3, RZ, 0xc0, !PT ;  /* 0x0000000300ff7812 */ /* 0x000fc4000782c0ff */
[----:B------:R-:W-:-:S11]  /*12d0*/  ISETP.GE.AND.EX P0, PT, R14, c[0x0][0x184], PT, P0 ;  /* 0x000061000e007a0c */ /* 0x000fd60003f06300 */
[----:B------:R-:W-:Y:S05]  /*12e0*/  @!P1 BRA `(.L_x_51) ;  /* 0x000004d000009947 */ /* 0x000fea0003800000 */
[----:B------:R-:W-:Y:S01]  /*12f0*/  IMAD R5, R5, c[0x0][0x1b8], RZ ;  /* 0x00006e0005057a24 */ /* 0x000fe200078e02ff */
[----:B------:R-:W-:Y:S01]  /*1300*/  ISETP.GE.U32.AND P1, PT, R28, c[0x0][0x170], PT ;  /* 0x00005c001c007a0c */ /* 0x000fe20003f26070 */
[----:B------:R-:W-:Y:S01]  /*1310*/  IMAD.MOV.U32 R2, RZ, RZ, R24 ;  /* 0x000000ffff027224 */ /* 0x000fe200078e0018 */
[----:B------:R-:W-:Y:S01]  /*1320*/  CS2R R20, SRZ ;  /* 0x0000000000147805 */ /* 0x000fe2000001ff00 */
[----:B------:R-:W-:Y:S01]  /*1330*/  IMAD.MOV.U32 R3, RZ, RZ, R15 ;  /* 0x000000ffff037224 */ /* 0x000fe200078e000f */
[----:B------:R-:W-:Y:S01]  /*1340*/  ISETP.GE.AND.EX P1, PT, R31, c[0x0][0x174], PT, P1 ;  /* 0x00005d001f007a0c */ /* 0x000fe20003f26310 */
[C---:B------:R-:W-:Y:S02]  /*1350*/  IMAD R35, R16.reuse, c[0x0][0x1bc], R5 ;  /* 0x00006f0010237a24 */ /* 0x040fe400078e0205 */
[----:B------:R-:W-:-:S05]  /*1360*/  IMAD.WIDE.U32 R2, R16, c[0x0][0x1b8], R2 ;  /* 0x00006e0010027a25 */ /* 0x000fca00078e0002 */
[----:B------:R-:W-:Y:S02]  /*1370*/  IADD3 R3, R3, R35, RZ ;  /* 0x0000002303037210 */ /* 0x000fe40007ffe0ff */
[----:B------:R-:W-:Y:S02]  /*1380*/  ISETP.GE.U32.AND P3, PT, R2, c[0x0][0x178], PT ;  /* 0x00005e0002007a0c */ /* 0x000fe40003f66070 */
[----:B------:R-:W-:-:S04]  /*1390*/  LOP3.LUT R4, R3, R31, RZ, 0xfc, !PT ;  /* 0x0000001f03047212 */ /* 0x000fc800078efcff */
[----:B------:R-:W-:-:S04]  /*13a0*/  ISETP.LT.OR P2, PT, R4, RZ, P1 ;  /* 0x000000ff0400720c */ /* 0x000fc80000f41670 */
[----:B------:R-:W-:-:S13]  /*13b0*/  ISETP.GE.OR.EX P2, PT, R3, c[0x0][0x17c], P2, P3 ;  /* 0x00005f0003007a0c */ /* 0x000fda0001746730 */
[----:B------:R-:W-:-:S04]  /*13c0*/  @!P2 IMAD.MOV.U32 R18, RZ, RZ, R32 ;  /* 0x000000ffff12a224 */ /* 0x000fc800078e0020 */
[----:B------:R-:W-:-:S04]  /*13d0*/  @!P2 IMAD.WIDE.U32 R2, R16, c[0x0][0x1b8], R18 ;  /* 0x00006e001002aa25 */ /* 0x000fc800078e0012 */
[----:B------:R-:W-:Y:S01]  /*13e0*/  @!P2 IMAD.IADD R3, R35, 0x1, R3 ;  /* 0x000000012303a824 */ /* 0x000fe200078e0203 */
[----:B------:R-:W-:-:S04]  /*13f0*/  @!P2 LEA R28, P3, R2, c[0x0][0x168], 0x3 ;  /* 0x00005a00021caa11 */ /* 0x000fc800078618ff */
[----:B------:R-:W-:-:S05]  /*1400*/  @!P2 LEA.HI.X R29, R2, c[0x0][0x16c], R3, 0x3, P3 ;  /* 0x00005b00021daa11 */ /* 0x000fca00018f1c03 */
[----:B------:R-:W2:Y:S01]  /*1410*/  @!P2 LDG.E.64 R20, [R28.64] ;  /* 0x0000000c1c14a981 */ /* 0x000ea2000c1e1b00 */
[----:B------:R-:W-:Y:S01]  /*1420*/  LOP3.LUT R18, R0, 0x3, RZ, 0xc0, !PT ;  /* 0x0000000300127812 */ /* 0x000fe200078ec0ff */
[----:B------:R-:W-:Y:S02]  /*1430*/  IMAD.MOV.U32 R3, RZ, RZ, c[0x0][0x1cc] ;  /* 0x00007300ff037624 */ /* 0x000fe400078e00ff */
[----:B------:R-:W-:Y:S01]  /*1440*/  IMAD.MOV.U32 R2, RZ, RZ, c[0x0][0x1c8] ;  /* 0x00007200ff027624 */ /* 0x000fe200078e00ff */
[----:B------:R-:W-:Y:S01]  /*1450*/  ISETP.NE.U32.AND P2, PT, R18, 0x1, PT ;  /* 0x000000011200780c */ /* 0x000fe20003f45070 */
[----:B------:R-:W-:Y:S02]  /*1460*/  IMAD R3, R3, c[0x0][0x1c0], RZ ;  /* 0x0000700003037a24 */ /* 0x000fe400078e02ff */
[----:B------:R-:W-:Y:S01]  /*1470*/  IMAD.WIDE.U32 R4, R2, c[0x0][0x1c0], RZ ;  /* 0x0000700002047a25 */ /* 0x000fe200078e00ff */
[----:B------:R-:W-:-:S03]  /*1480*/  ISETP.NE.AND.EX P2, PT, RZ, RZ, PT, P2 ;  /* 0x000000ffff00720c */ /* 0x000fc60003f45320 */
[----:B------:R-:W-:Y:S01]  /*1490*/  IMAD R3, R2, c[0x0][0x1c4], R3 ;  /* 0x0000710002037a24 */ /* 0x000fe200078e0203 */
[----:B------:R-:W-:-:S03]  /*14a0*/  MOV R2, R40 ;  /* 0x0000002800027202 */ /* 0x000fc60000000f00 */
[----:B------:R-:W-:Y:S02]  /*14b0*/  IMAD.IADD R43, R5, 0x1, R3 ;  /* 0x00000001052b7824 */ /* 0x000fe400078e0203 */
[----:B------:R-:W-:Y:S01]  /*14c0*/  IMAD.MOV.U32 R3, RZ, RZ, R41 ;  /* 0x000000ffff037224 */ /* 0x000fe200078e0029 */
[----:B--2---:R1:W-:Y:S02]  /*14d0*/  STG.E.64 [R40.64], R20 ;  /* 0x0000001428007986 */ /* 0x0043e4000c101b0c */
[----:B-1----:R-:W-:-:S04]  /*14e0*/  LEA R40, P3, R4, R40, 0x3 ;  /* 0x0000002804287211 */ /* 0x002fc800078618ff */
[----:B------:R-:W-:Y:S01]  /*14f0*/  LEA.HI.X R41, R4, R41, R43, 0x3, P3 ;  /* 0x0000002904297211 */ /* 0x000fe200018f1c2b */
[----:B------:R-:W-:Y:S05]  /*1500*/  @!P2 BRA `(.L_x_51) ;  /* 0x000002b00000a947 */ /* 0x000fea0003800000 */
[----:B------:R-:W-:-:S04]  /*1510*/  IMAD.MOV.U32 R29, RZ, RZ, c[0x0][0x1b8] ;  /* 0x00006e00ff1d7624 */ /* 0x000fc800078e00ff */
[----:B------:R-:W-:-:S05]  /*1520*/  IMAD.WIDE.U32 R28, R16, R29, c[0x0][0x1b8] ;  /* 0x00006e00101c7625 */ /* 0x000fca00078e001d */
[----:B------:R-:W-:Y:S02]  /*1530*/  IADD3 R12, R35, R29, RZ ;  /* 0x0000001d230c7210 */ /* 0x000fe40007ffe0ff */
[----:B------:R-:W-:Y:S01]  /*1540*/  IADD3 R16, P2, R24, R28, RZ ;  /* 0x0000001c18107210 */ /* 0x000fe20007f5e0ff */
[----:B------:R-:W-:-:S03]  /*1550*/  CS2R R34, SRZ ;  /* 0x0000000000227805 */ /* 0x000fc6000001ff00 */
[----:B------:R-:W-:Y:S01]  /*1560*/  ISETP.GE.U32.AND P3, PT, R16, c[0x0][0x178], PT ;  /* 0x00005e0010007a0c */ /* 0x000fe20003f66070 */
[----:B------:R-:W-:-:S05]  /*1570*/  IMAD.X R21, R12, 0x1, R15, P2 ;  /* 0x000000010c157824 */ /* 0x000fca00010e060f */
[----:B------:R-:W-:-:S04]  /*1580*/  LOP3.LUT R0, R21, R31, RZ, 0xfc, !PT ;  /* 0x0000001f15007212 */ /* 0x000fc800078efcff */
[----:B------:R-:W-:-:S04]  /*1590*/  ISETP.LT.OR P2, PT, R0, RZ, P1 ;  /* 0x000000ff0000720c */ /* 0x000fc80000f41670 */
[----:B------:R-:W-:-:S13]  /*15a0*/  ISETP.GE.OR.EX P2, PT, R21, c[0x0][0x17c], P2, P3 ;  /* 0x00005f0015007a0c */ /* 0x000fda0001746730 */
[----:B------:R-:W-:-:S05]  /*15b0*/  @!P2 IADD3 R0, P3, R32, R28, RZ ;  /* 0x0000001c2000a210 */ /* 0x000fca0007f7e0ff */
[----:B------:R-:W-:Y:S01]  /*15c0*/  @!P2 IMAD.X R21, R12, 0x1, R19, P3 ;  /* 0x000000010c15a824 */ /* 0x000fe200018e0613 */
[----:B0-----:R-:W-:-:S04]  /*15d0*/  @!P2 LEA R36, P3, R0, c[0x0][0x168], 0x3 ;  /* 0x00005a000024aa11 */ /* 0x001fc800078618ff */
[----:B------:R-:W-:-:S05]  /*15e0*/  @!P2 LEA.HI.X R37, R0, c[0x0][0x16c], R21, 0x3, P3 ;  /* 0x00005b000025aa11 */ /* 0x000fca00018f1c15 */
[----:B------:R-:W2:Y:S01]  /*15f0*/  @!P2 LDG.E.64 R34, [R36.64] ;  /* 0x0000000c2422a981 */ /* 0x000ea2000c1e1b00 */
[CC--:B------:R-:W-:Y:S02]  /*1600*/  LEA R38, P2, R4.reuse, R2.reuse, 0x3 ;  /* 0x0000000204267211 */ /* 0x0c0fe400078418ff */
[C---:B------:R-:W-:Y:S02]  /*1610*/  LEA R20, P3, R4.reuse, R2, 0x4 ;  /* 0x0000000204147211 */ /* 0x040fe400078620ff */
[-CC-:B------:R-:W-:Y:S02]  /*1620*/  LEA.HI.X R39, R4, R3.reuse, R43.reuse, 0x3, P2 ;  /* 0x0000000304277211 */ /* 0x180fe400010f1c2b */
[----:B------:R-:W-:Y:S01]  /*1630*/  ISETP.NE.U32.AND P2, PT, R18, 0x2, PT ;  /* 0x000000021200780c */ /* 0x000fe20003f45070 */
[----:B------:R-:W-:Y:S01]  /*1640*/  IMAD.MOV.U32 R40, RZ, RZ, R20 ;  /* 0x000000ffff287224 */ /* 0x000fe200078e0014 */
[----:B------:R-:W-:Y:S02]  /*1650*/  LEA.HI.X R21, R4, R3, R43, 0x4, P3 ;  /* 0x0000000304157211 */ /* 0x000fe400018f242b */
[----:B------:R-:W-:-:S02]  /*1660*/  ISETP.NE.AND.EX P2, PT, RZ, RZ, PT, P2 ;  /* 0x000000ffff00720c */ /* 0x000fc40003f45320 */
[----:B------:R-:W-:Y:S01]  /*1670*/  MOV R41, R21 ;  /* 0x0000001500297202 */ /* 0x000fe20000000f00 */
[----:B--2---:R0:W-:Y:S10]  /*1680*/  STG.E.64 [R38.64], R34 ;  /* 0x0000002226007986 */ /* 0x0041f4000c101b0c */
[----:B------:R-:W-:Y:S05]  /*1690*/  @!P2 BRA `(.L_x_51) ;  /* 0x000001200000a947 */ /* 0x000fea0003800000 */
[----:B------:R-:W-:-:S04]  /*16a0*/  IADD3 R29, P2, R28, c[0x0][0x1b8], RZ ;  /* 0x00006e001c1d7a10 */ /* 0x000fc80007f5e0ff */
[----:B------:R-:W-:Y:S02]  /*16b0*/  IADD3.X R12, R12, c[0x0][0x1bc], RZ, P2, !PT ;  /* 0x00006f000c0c7a10 */ /* 0x000fe400017fe4ff */
[----:B------:R-:W-:-:S05]  /*16c0*/  IADD3 R0, P2, R29, R24, RZ ;  /* 0x000000181d007210 */ /* 0x000fca0007f5e0ff */
[----:B------:R-:W-:Y:S01]  /*16d0*/  IMAD.X R5, R12, 0x1, R15, P2 ;  /* 0x000000010c057824 */ /* 0x000fe200010e060f */
[----:B------:R-:W-:-:S04]  /*16e0*/  ISETP.GE.U32.AND P2, PT, R0, c[0x0][0x178], PT ;  /* 0x00005e0000007a0c */ /* 0x000fc80003f46070 */
[----:B------:R-:W-:-:S04]  /*16f0*/  LOP3.LUT R30, R5, R31, RZ, 0xfc, !PT ;  /* 0x0000001f051e7212 */ /* 0x000fc800078efcff */
[----:B------:R-:W-:-:S04]  /*1700*/  ISETP.LT.OR P1, PT, R30, RZ, P1 ;  /* 0x000000ff1e00720c */ /* 0x000fc80000f21670 */
[----:B------:R-:W-:-:S13]  /*1710*/  ISETP.GE.OR.EX P1, PT, R5, c[0x0][0x17c], P1, P2 ;  /* 0x00005f0005007a0c */ /* 0x000fda0000f26720 */
[----:B------:R-:W-:-:S05]  /*1720*/  @!P1 IADD3 R32, P2, R29, R32, RZ ;  /* 0x000000201d209210 */ /* 0x000fca0007f5e0ff */
[----:B------:R-:W-:Y:S01]  /*1730*/  @!P1 IMAD.X R19, R12, 0x1, R19, P2 ;  /* 0x000000010c139824 */ /* 0x000fe200010e0613 */
[----:B------:R-:W-:-:S04]  /*1740*/  @!P1 LEA R28, P2, R32, c[0x0][0x168], 0x3 ;  /* 0x00005a00201c9a11 */ /* 0x000fc800078418ff */
[----:B------:R-:W-:Y:S02]  /*1750*/  @!P1 LEA.HI.X R29, R32, c[0x0][0x16c], R19, 0x3, P2 ;  /* 0x00005b00201d9a11 */ /* 0x000fe400010f1c13 */
[----:B------:R-:W-:-:S06]  /*1760*/  CS2R R18, SRZ ;  /* 0x0000000000127805 */ /* 0x000fcc000001ff00 */
[----:B------:R-:W2:Y:S01]  /*1770*/  @!P1 LDG.E.64 R18, [R28.64] ;  /* 0x0000000c1c129981 */ /* 0x000ea2000c1e1b00 */
[----:B------:R-:W-:Y:S02]  /*1780*/  IMAD R5, R43, 0x18, RZ ;  /* 0x000000182b057824 */ /* 0x000fe400078e02ff */
[----:B------:R-:W-:-:S04]  /*1790*/  IMAD.WIDE.U32 R40, R4, 0x18, R2 ;  /* 0x0000001804287825 */ /* 0x000fc800078e0002 */
[----:B------:R-:W-:Y:S01]  /*17a0*/  IMAD.IADD R41, R41, 0x1, R5 ;  /* 0x0000000129297824 */ /* 0x000fe200078e0205 */
[----:B--2---:R1:W-:Y:S04]  /*17b0*/  STG.E.64 [R20.64], R18 ;  /* 0x0000001214007986 */ /* 0x0043e8000c101b0c */
.L_x_51:
[----:B------:R-:W-:Y:S01]  /*17c0*/  @P0 CALL.REL.NOINC `(.L_x_48) ;  /* 0x0000001000000944 */ /* 0x000fe20003c00000 */
[----:B------:R-:W-:Y:S05]  /*17d0*/  BRA `(.L_x_52) ;  /* 0xfffff0a000007947 */ /* 0x000fea000383ffff */
.L_x_48:
        /* <DEDUP_REMOVED lines=8> */
.L_x_53:
[----:B------:R-:W-:Y:S05]  /*1860*/  EXIT ;  /* 0x000000000000794d */ /* 0x000fea0003800000 */
        .weak           $__internal_3_$__cuda_sm20_div_s64
        .type           $__internal_3_$__cuda_sm20_div_s64,@function
        .size           $__internal_3_$__cuda_sm20_div_s64,(.L_x_515 - $__internal_3_$__cuda_sm20_div_s64)
$__internal_3_$__cuda_sm20_div_s64:
        /* <DEDUP_REMOVED lines=83> */
[----:B------:R-:W-:Y:S06]  /*1da0*/  RET.REL.NODEC R2 `(_ZN2at6native13im2col_kernelIdEEvlPKT_llllllllllllPS2_) ;  /* 0xffffe25002007950 */ /* 0x000fec0003c3ffff */
.L_x_55:
        /* <DEDUP_REMOVED lines=13> */
.L_x_515:


//--------------------- .text._ZN2at6native13col2im_kernelIN3c108BFloat16EfEEvlPKT_llllllllllllPS4_ --------------------------
	.section	.text._ZN2at6native13col2im_kernelIN3c108BFloat16EfEEvlPKT_llllllllllllPS4_,"ax",@progbits
	.sectioninfo	@"SHI_REGISTERS=62"
	.align	128
        .global         _ZN2at6native13col2im_kernelIN3c108BFloat16EfEEvlPKT_llllllllllllPS4_
        .type           _ZN2at6native13col2im_kernelIN3c108BFloat16EfEEvlPKT_llllllllllllPS4_,@function
        .size           _ZN2at6native13col2im_kernelIN3c108BFloat16EfEEvlPKT_llllllllllllPS4_,(.L_x_517 - _ZN2at6native13col2im_kernelIN3c108BFloat16EfEEvlPKT_llllllllllllPS4_)
        .other          _ZN2at6native13col2im_kernelIN3c108BFloat16EfEEvlPKT_llllllllllllPS4_,@"STO_CUDA_ENTRY STV_DEFAULT"
_ZN2at6native13col2im_kernelIN3c108BFloat16EfEEvlPKT_llllllllllllPS4_:
.text._ZN2at6native13col2im_kernelIN3c108BFloat16EfEEvlPKT_llllllllllllPS4_:
        /* <DEDUP_REMOVED lines=8> */
[----:B------:R-:W-:Y:S01]  /*0080*/  ULDC.64 UR6, c[0x0][0x168] ;  /* 0x00005a0000067ab9 */ /* 0x000fe20000000a00 */
[----:B------:R-:W-:Y:S01]  /*0090*/  IMAD.MOV.U32 R0, RZ, RZ, R2 ;  /* 0x000000ffff007224 */ /* 0x000fe200078e0002 */
[----:B------:R-:W-:Y:S02]  /*00a0*/  UIADD3 UR6, UP0, UR6, 0x6, URZ ;  /* 0x0000000606067890 */ /* 0x000fe4000ff1e03f */
[----:B------:R-:W-:Y:S02]  /*00b0*/  UMOV UR4, 0x1 ;  /* 0x0000000100047882 */ /* 0x000fe40000000000 */
[----:B------:R-:W-:Y:S02]  /*00c0*/  ULDC.64 UR8, c[0x0][0x1c8] ;  /* 0x0000720000087ab9 */ /* 0x000fe40000000a00 */
[----:B------:R-:W-:Y:S02]  /*00d0*/  USHF.L.U64.HI UR9, UR8, UR4, UR9 ;  /* 0x0000000408097299 */ /* 0x000fe40008010209 */
[----:B------:R-:W-:-:S02]  /*00e0*/  USHF.L.U32 UR8, UR8, 0x1, URZ ;  /* 0x0000000108087899 */ /* 0x000fc4000800063f */
[----:B------:R-:W-:Y:S02]  /*00f0*/  UIADD3.X UR7, URZ, UR7, URZ, UP0, !UPT ;  /* 0x000000073f077290 */ /* 0x000fe400087fe43f */
[----:B------:R-:W-:Y:S02]  /*0100*/  ULDC.64 UR12, c[0x0][0x118] ;  /* 0x00004600000c7ab9 */ /* 0x000fe40000000a00 */
.L_x_168:
[----:B------:R-:W-:Y:S01]  /*0110*/  SHF.R.S32.HI R49, RZ, 0x1f, R0 ;  /* 0x0000001fff317819 */ /* 0x000fe20000011400 */
[----:B------:R-:W-:Y:S03]  /*0120*/  BSSY B0, `(.L_x_56) ;  /* 0x0000027000007945 */ /* 0x000fe60003800000 */
[----:B------:R-:W-:-:S04]  /*0130*/  LOP3.LUT R2, R49, c[0x0][0x17c], RZ, 0xfc, !PT ;  /* 0x00005f0031027a12 */ /* 0x000fc800078efcff */
[----:B------:R-:W-:-:S13]  /*0140*/  ISETP.NE.U32.AND P0, PT, R2, RZ, PT ;  /* 0x000000ff0200720c */ /* 0x000fda0003f05070 */
[----:B------:R-:W-:Y:S05]  /*0150*/  @!P0 BRA `(.L_x_57) ;  /* 0x000000d000008947 */ /* 0x000fea0003800000 */
[----:B------:R-:W-:Y:S01]  /*0160*/  IMAD.MOV.U32 R52, RZ, RZ, R0 ;  /* 0x000000ffff347224 */ /* 0x000fe200078e0000 */
[----:B------:R-:W-:Y:S01]  /*0170*/  MOV R48, c[0x0][0x17c] ;  /* 0x00005f0000307a02 */ /* 0x000fe20000000f00 */
[----:B------:R-:W-:Y:S01]  /*0180*/  IMAD.MOV.U32 R50, RZ, RZ, c[0x0][0x178] ;  /* 0x00005e00ff327624 */ /* 0x000fe200078e00ff */
[----:B------:R-:W-:Y:S02]  /*0190*/  MOV R2, 0x1b0 ;  /* 0x000001b000027802 */ /* 0x000fe40000000f00 */
[----:B------:R-:W-:Y:S05]  /*01a0*/  CALL.REL.NOINC `($__internal_4_$__cuda_sm20_div_s64) ;  /* 0x000052b000007944 */ /* 0x000fea0003c00000 */
[----:B------:R-:W-:Y:S01]  /*01b0*/  IADD3 R7, P0, RZ, -R36, RZ ;  /* 0x80000024ff077210 */ /* 0x000fe20007f1e0ff */
[----:B------:R-:W-:-:S04]  /*01c0*/  IMAD.MOV.U32 R48, RZ, RZ, R0 ;  /* 0x000000ffff307224 */ /* 0x000fc800078e0000 */
[----:B------:R-:W-:Y:S02]  /*01d0*/  IMAD.X R2, RZ, RZ, ~R37, P0 ;  /* 0x000000ffff027224 */ /* 0x000fe400000e0e25 */
[----:B------:R-:W-:-:S04]  /*01e0*/  IMAD.WIDE.U32 R4, R7, c[0x0][0x178], R48 ;  /* 0x00005e0007047a25 */ /* 0x000fc800078e0030 */
[----:B------:R-:W-:-:S04]  /*01f0*/  IMAD R2, R2, c[0x0][0x178], RZ ;  /* 0x00005e0002027a24 */ /* 0x000fc800078e02ff */
[----:B------:R-:W-:-:S04]  /*0200*/  IMAD R7, R7, c[0x0][0x17c], R2 ;  /* 0x00005f0007077a24 */ /* 0x000fc800078e0202 */
[----:B------:R-:W-:Y:S01]  /*0210*/  IMAD.IADD R2, R5, 0x1, R7 ;  /* 0x0000000105027824 */ /* 0x000fe200078e0207 */
[----:B------:R-:W-:Y:S05]  /*0220*/  BRA `(.L_x_58) ;  /* 0x0000016000007947 */ /* 0x000fea0003800000 */
.L_x_57:
[----:B------:R-:W0:Y:S01]  /*0230*/  I2F.U32.RP R2, c[0x0][0x178] ;  /* 0x00005e0000027b06 */ /* 0x000e220000209000 */
[----:B------:R-:W-:Y:S01]  /*0240*/  ISETP.NE.U32.AND P2, PT, RZ, c[0x0][0x178], PT ;  /* 0x00005e00ff007a0c */ /* 0x000fe20003f45070 */
[----:B------:R-:W-:-:S06]  /*0250*/  IMAD.MOV.U32 R37, RZ, RZ, RZ ;  /* 0x000000ffff257224 */ /* 0x000fcc00078e00ff */
[----:B0-----:R-:W0:Y:S02]  /*0260*/  MUFU.RCP R2, R2 ;  /* 0x0000000200027308 */ /* 0x001e240000001000 */
[----:B0-----:R-:W-:Y:S01]  /*0270*/  IADD3 R4, R2, 0xffffffe, RZ ;  /* 0x0ffffffe02047810 */ /* 0x001fe20007ffe0ff */
[----:B------:R-:W-:-:S05]  /*0280*/  IMAD.MOV.U32 R2, RZ, RZ, RZ ;  /* 0x000000ffff027224 */ /* 0x000fca00078e00ff */
        /* <DEDUP_REMOVED lines=16> */
.L_x_58:
[----:B------:R-:W-:Y:S05]  /*0390*/  BSYNC B0 ;  /* 0x0000000000007941 */ /* 0x000fea0003800000 */
.L_x_56:
[----:B------:R-:W-:Y:S01]  /*03a0*/  LOP3.LUT R5, R37, c[0x0][0x174], RZ, 0xfc, !PT ;  /* 0x00005d0025057a12 */ /* 0x000fe200078efcff */
[----:B------:R-:W-:Y:S01]  /*03b0*/  BSSY B0, `(.L_x_59) ;  /* 0x0000021000007945 */ /* 0x000fe20003800000 */
[----:B------:R-:W-:Y:S02]  /*03c0*/  IADD3 R34, P1, R4, c[0x0][0x198], RZ ;  /* 0x0000660004227a10 */ /* 0x000fe40007f3e0ff */
[----:B------:R-:W-:Y:S02]  /*03d0*/  ISETP.NE.U32.AND P0, PT, R5, RZ, PT ;  /* 0x000000ff0500720c */ /* 0x000fe40003f05070 */
[----:B------:R-:W-:-:S11]  /*03e0*/  IADD3.X R35, R2, c[0x0][0x19c], RZ, P1, !PT ;  /* 0x0000670002237a10 */ /* 0x000fd60000ffe4ff */
[----:B------:R-:W-:Y:S05]  /*03f0*/  @!P0 BRA `(.L_x_60) ;  /* 0x0000009000008947 */ /* 0x000fea0003800000 */
[----:B------:R-:W-:Y:S01]  /*0400*/  IMAD.MOV.U32 R52, RZ, RZ, R36 ;  /* 0x000000ffff347224 */ /* 0x000fe200078e0024 */
[----:B------:R-:W-:Y:S01]  /*0410*/  MOV R51, c[0x0][0x170] ;  /* 0x00005c0000337a02 */ /* 0x000fe20000000f00 */
[----:B------:R-:W-:Y:S01]  /*0420*/  IMAD.MOV.U32 R53, RZ, RZ, R37 ;  /* 0x000000ffff357224 */ /* 0x000fe200078e0025 */
[----:B------:R-:W-:Y:S01]  /*0430*/  MOV R2, 0x460 ;  /* 0x0000046000027802 */ /* 0x000fe20000000f00 */
[----:B------:R-:W-:Y:S02]  /*0440*/  IMAD.MOV.U32 R50, RZ, RZ, c[0x0][0x174] ;  /* 0x00005d00ff327624 */ /* 0x000fe400078e00ff */
[----:B------:R-:W-:Y:S05]  /*0450*/  CALL.REL.NOINC `($__internal_5_$__cuda_sm20_rem_s64) ;  /* 0x0000554000007944 */ /* 0x000fea0003c00000 */
[----:B------:R-:W-:Y:S02]  /*0460*/  IMAD.MOV.U32 R4, RZ, RZ, R38 ;  /* 0x000000ffff047224 */ /* 0x000fe400078e0026 */
[----:B------:R-:W-:Y:S01]  /*0470*/  IMAD.MOV.U32 R5, RZ, RZ, R39 ;  /* 0x000000ffff057224 */ /* 0x000fe200078e0027 */
[----:B------:R-:W-:Y:S05]  /*0480*/  BRA `(.L_x_61) ;  /* 0x0000013000007947 */ /* 0x000fea0003800000 */
.L_x_60:
        /* <DEDUP_REMOVED lines=11> */
[----:B------:R-:W-:Y:S02]  /*0540*/  IMAD R36, R5, c[0x0][0x170], R36 ;  /* 0x00005c0005247a24 */ /* 0x000fe400078e0224 */
[----:B------:R-:W-:-:S03]  /*0550*/  IMAD.MOV.U32 R5, RZ, RZ, RZ ;  /* 0x000000ffff057224 */ /* 0x000fc600078e00ff */
[----:B------:R-:W-:-:S13]  /*0560*/  ISETP.GE.U32.AND P0, PT, R36, c[0x0][0x170], PT ;  /* 0x00005c0024007a0c */ /* 0x000fda0003f06070 */
[----:B------:R-:W-:-:S04]  /*0570*/  @P0 IADD3 R36, R36, -c[0x0][0x170], RZ ;  /* 0x80005c0024240a10 */ /* 0x000fc80007ffe0ff */
[----:B------:R-:W-:-:S13]  /*0580*/  ISETP.GE.U32.AND P0, PT, R36, c[0x0][0x170], PT ;  /* 0x00005c0024007a0c */ /* 0x000fda0003f06070 */
[----:B------:R-:W-:Y:S02]  /*0590*/  @P0 IADD3 R36, R36, -c[0x0][0x170], RZ ;  /* 0x80005c0024240a10 */ /* 0x000fe40007ffe0ff */
[----:B------:R-:W-:-:S05]  /*05a0*/  @!P1 LOP3.LUT R36, RZ, c[0x0][0x170], RZ, 0x33, !PT ;  /* 0x00005c00ff249a12 */ /* 0x000fca00078e33ff */
[----:B------:R-:W-:Y:S02]  /*05b0*/  IMAD.MOV.U32 R4, RZ, RZ, R36 ;  /* 0x000000ffff047224 */ /* 0x000fe400078e0024 */
.L_x_61:
[----:B------:R-:W-:Y:S05]  /*05c0*/  BSYNC B0 ;  /* 0x0000000000007941 */ /* 0x000fea0003800000 */
.L_x_59:
[----:B------:R-:W-:Y:S01]  /*05d0*/  IMAD.MOV.U32 R2, RZ, RZ, c[0x0][0x17c] ;  /* 0x00005f00ff027624 */ /* 0x000fe200078e00ff */
[----:B------:R-:W-:Y:S01]  /*05e0*/  SHF.R.S32.HI R49, RZ, 0x1f, R0 ;  /* 0x0000001fff317819 */ /* 0x000fe20000011400 */
[----:B------:R-:W-:Y:S01]  /*05f0*/  IMAD.MOV.U32 R7, RZ, RZ, c[0x0][0x178] ;  /* 0x00005e00ff077624 */ /* 0x000fe200078e00ff */
[----:B------:R-:W-:Y:S01]  /*0600*/  IADD3 R32, P1, R4, c[0x0][0x190], RZ ;  /* 0x0000640004207a10 */ /* 0x000fe20007f3e0ff */
[----:B------:R-:W-:Y:S01]  /*0610*/  IMAD R2, R2, c[0x0][0x170], RZ ;  /* 0x00005c0002027a24 */ /* 0x000fe200078e02ff */
[----:B------:R-:W-:Y:S01]  /*0620*/  BSSY B0, `(.L_x_62) ;  /* 0x0000021000007945 */ /* 0x000fe20003800000 */
[----:B------:R-:W-:Y:S01]  /*0630*/  IMAD.WIDE.U32 R50, R7, c[0x0][0x170], RZ ;  /* 0x00005c0007327a25 */ /* 0x000fe200078e00ff */
[----:B------:R-:W-:-:S03]  /*0640*/  IADD3.X R33, R5, c[0x0][0x194], RZ, P1, !PT ;  /* 0x0000650005217a10 */ /* 0x000fc60000ffe4ff */
[----:B------:R-:W-:-:S04]  /*0650*/  IMAD R7, R7, c[0x0][0x174], R2 ;  /* 0x00005d0007077a24 */ /* 0x000fc800078e0202 */
[----:B------:R-:W-:-:S05]  /*0660*/  IMAD.IADD R48, R51, 0x1, R7 ;  /* 0x0000000133307824 */ /* 0x000fca00078e0207 */
[----:B------:R-:W-:-:S04]  /*0670*/  LOP3.LUT R2, R49, R48, RZ, 0xfc, !PT ;  /* 0x0000003031027212 */ /* 0x000fc800078efcff */
[----:B------:R-:W-:-:S13]  /*0680*/  ISETP.NE.U32.AND P0, PT, R2, RZ, PT ;  /* 0x000000ff0200720c */ /* 0x000fda0003f05070 */
[----:B------:R-:W-:Y:S05]  /*0690*/  @!P0 BRA `(.L_x_63) ;  /* 0x0000006000008947 */ /* 0x000fea0003800000 */
[----:B------:R-:W-:Y:S02]  /*06a0*/  MOV R52, R0 ;  /* 0x0000000000347202 */ /* 0x000fe40000000f00 */
[----:B------:R-:W-:Y:S02]  /*06b0*/  MOV R2, 0x6d0 ;  /* 0x000006d000027802 */ /* 0x000fe40000000f00 */
[----:B------:R-:W-:Y:S05]  /*06c0*/  CALL.REL.NOINC `($__internal_4_$__cuda_sm20_div_s64) ;  /* 0x00004d9000007944 */ /* 0x000fea0003c00000 */
[----:B------:R-:W-:Y:S02]  /*06d0*/  IMAD.MOV.U32 R30, RZ, RZ, R36 ;  /* 0x000000ffff1e7224 */ /* 0x000fe400078e0024 */
[----:B------:R-:W-:Y:S01]  /*06e0*/  IMAD.MOV.U32 R31, RZ, RZ, R37 ;  /* 0x000000ffff1f7224 */ /* 0x000fe200078e0025 */
[----:B------:R-:W-:Y:S05]  /*06f0*/  BRA `(.L_x_64) ;  /* 0x0000013000007947 */ /* 0x000fea0003800000 */
.L_x_63:
[----:B------:R-:W0:Y:S01]  /*0700*/  I2F.U32.RP R2, R50 ;  /* 0x0000003200027306 */ /* 0x000e220000209000 */
[----:B------:R-:W-:Y:S01]  /*0710*/  ISETP.NE.U32.AND P2, PT, R50, RZ, PT ;  /* 0x000000ff3200720c */ /* 0x000fe20003f45070 */
[----:B------:R-:W-:-:S06]  /*0720*/  IMAD.MOV.U32 R31, RZ, RZ, RZ ;  /* 0x000000ffff1f7224 */ /* 0x000fcc00078e00ff */
[----:B0-----:R-:W0:Y:S02]  /*0730*/  MUFU.RCP R2, R2 ;  /* 0x0000000200027308 */ /* 0x001e240000001000 */
[----:B0-----:R-:W-:-:S06]  /*0740*/  IADD3 R4, R2, 0xffffffe, RZ ;  /* 0x0ffffffe02047810 */ /* 0x001fcc0007ffe0ff */
[----:B------:R0:W1:Y:S02]  /*0750*/  F2I.FTZ.U32.TRUNC.NTZ R5, R4 ;  /* 0x0000000400057305 */ /* 0x000064000021f000 */
[----:B0-----:R-:W-:Y:S02]  /*0760*/  IMAD.MOV.U32 R4, RZ, RZ, RZ ;  /* 0x000000ffff047224 */ /* 0x001fe400078e00ff */
[----:B-1----:R-:W-:-:S04]  /*0770*/  IMAD.MOV R7, RZ, RZ, -R5 ;  /* 0x000000ffff077224 */ /* 0x002fc800078e0a05 */
[----:B------:R-:W-:-:S04]  /*0780*/  IMAD R7, R7, R50, RZ ;  /* 0x0000003207077224 */ /* 0x000fc800078e02ff */
[----:B------:R-:W-:-:S06]  /*0790*/  IMAD.HI.U32 R5, R5, R7, R4 ;  /* 0x0000000705057227 */ /* 0x000fcc00078e0004 */
[----:B------:R-:W-:-:S04]  /*07a0*/  IMAD.HI.U32 R30, R5, R0, RZ ;  /* 0x00000000051e7227 */ /* 0x000fc800078e00ff */
[----:B------:R-:W-:-:S04]  /*07b0*/  IMAD.MOV R5, RZ, RZ, -R30 ;  /* 0x000000ffff057224 */ /* 0x000fc800078e0a1e */
[----:B------:R-:W-:-:S05]  /*07c0*/  IMAD R5, R50, R5, R0 ;  /* 0x0000000532057224 */ /* 0x000fca00078e0200 */
[----:B------:R-:W-:-:S13]  /*07d0*/  ISETP.GE.U32.AND P0, PT, R5, R50, PT ;  /* 0x000000320500720c */ /* 0x000fda0003f06070 */
[-C--:B------:R-:W-:Y:S02]  /*07e0*/  @P0 IADD3 R5, R5, -R50.reuse, RZ ;  /* 0x8000003205050210 */ /* 0x080fe40007ffe0ff */
[----:B------:R-:W-:Y:S02]  /*07f0*/  @P0 IADD3 R30, R30, 0x1, RZ ;  /* 0x000000011e1e0810 */ /* 0x000fe40007ffe0ff */
[----:B------:R-:W-:-:S13]  /*0800*/  ISETP.GE.U32.AND P1, PT, R5, R50, PT ;  /* 0x000000320500720c */ /* 0x000fda0003f26070 */
[----:B------:R-:W-:Y:S02]  /*0810*/  @P1 IADD3 R30, R30, 0x1, RZ ;  /* 0x000000011e1e1810 */ /* 0x000fe40007ffe0ff */
[----:B------:R-:W-:Y:S02]  /*0820*/  @!P2 LOP3.LUT R30, RZ, R50, RZ, 0x33, !PT ;  /* 0x00000032ff1ea212 */ /* 0x000fe400078e33ff */
.L_x_64:
[----:B------:R-:W-:Y:S05]  /*0830*/  BSYNC B0 ;  /* 0x0000000000007941 */ /* 0x000fea0003800000 */
.L_x_62:
[----:B------:R-:W-:Y:S01]  /*0840*/  IMAD.MOV.U32 R2, RZ, RZ, 0x1 ;  /* 0x00000001ff027424 */ /* 0x000fe200078e00ff */
[----:B------:R-:W-:Y:S01]  /*0850*/  BSSY B0, `(.L_x_65) ;  /* 0x000002f000007945 */ /* 0x000fe20003800000 */
[----:B------:R-:W-:-:S03]  /*0860*/  IMAD.MOV.U32 R4, RZ, RZ, c[0x0][0x18c] ;  /* 0x00006300ff047624 */ /* 0x000fc600078e00ff */
[----:B------:R-:W-:-:S04]  /*0870*/  IADD3 R2, P0, -R2, c[0x0][0x188], RZ ;  /* 0x0000620002027a10 */ /* 0x000fc80007f1e1ff */
[----:B------:R-:W-:Y:S01]  /*0880*/  IADD3.X R4, R4, -0x1, RZ, P0, !PT ;  /* 0xffffffff04047810 */ /* 0x000fe200007fe4ff */
[----:B------:R-:W-:-:S04]  /*0890*/  IMAD.WIDE.U32 R6, R2, c[0x0][0x1b8], RZ ;  /* 0x00006e0002067a25 */ /* 0x000fc800078e00ff */
[----:B------:R-:W-:Y:S01]  /*08a0*/  IMAD R5, R4, c[0x0][0x1b8], RZ ;  /* 0x00006e0004057a24 */ /* 0x000fe200078e02ff */
[----:B------:R-:W-:-:S03]  /*08b0*/  ISETP.GT.U32.AND P0, PT, R34, R6, PT ;  /* 0x000000062200720c */ /* 0x000fc60003f04070 */
[----:B------:R-:W-:-:S04]  /*08c0*/  IMAD R5, R2, c[0x0][0x1bc], R5 ;  /* 0x00006f0002057a24 */ /* 0x000fc800078e0205 */
[----:B------:R-:W-:Y:S02]  /*08d0*/  IMAD.IADD R9, R7, 0x1, R5 ;  /* 0x0000000107097824 */ /* 0x000fe400078e0205 */
[----:B------:R-:W-:-:S03]  /*08e0*/  CS2R R4, SRZ ;  /* 0x0000000000047805 */ /* 0x000fc6000001ff00 */
[----:B------:R-:W-:-:S13]  /*08f0*/  ISETP.GT.AND.EX P0, PT, R35, R9, PT, P0 ;  /* 0x000000092300720c */ /* 0x000fda0003f04300 */
[----:B------:R-:W-:Y:S05]  /*0900*/  @!P0 BRA `(.L_x_66) ;  /* 0x0000023000008947 */ /* 0x000fea0003800000 */
[----:B------:R-:W-:Y:S01]  /*0910*/  LOP3.LUT R7, RZ, R6, RZ, 0x33, !PT ;  /* 0x00000006ff077212 */ /* 0x000fe200078e33ff */
[----:B------:R-:W-:Y:S01]  /*0920*/  BSSY B1, `(.L_x_67) ;  /* 0x000001f000017945 */ /* 0x000fe20003800000 */
[----:B------:R-:W-:Y:S02]  /*0930*/  LOP3.LUT R5, RZ, R9, RZ, 0x33, !PT ;  /* 0x00000009ff057212 */ /* 0x000fe400078e33ff */
[----:B------:R-:W-:-:S05]  /*0940*/  IADD3 R52, P0, R7, R34, RZ ;  /* 0x0000002207347210 */ /* 0x000fca0007f1e0ff */
[----:B------:R-:W-:-:S05]  /*0950*/  IMAD.X R49, R5, 0x1, R35, P0 ;  /* 0x0000000105317824 */ /* 0x000fca00000e0623 */
[----:B------:R-:W-:-:S04]  /*0960*/  LOP3.LUT R2, R49, c[0x0][0x1ac], RZ, 0xfc, !PT ;  /* 0x00006b0031027a12 */ /* 0x000fc800078efcff */
[----:B------:R-:W-:-:S13]  /*0970*/  ISETP.NE.U32.AND P0, PT, R2, RZ, PT ;  /* 0x000000ff0200720c */ /* 0x000fda0003f05070 */
[----:B------:R-:W-:Y:S05]  /*0980*/  @!P0 BRA `(.L_x_68) ;  /* 0x0000005000008947 */ /* 0x000fea0003800000 */
[----:B------:R-:W-:Y:S01]  /*0990*/  MOV R50, c[0x0][0x1a8] ;  /* 0x00006a0000327a02 */ /* 0x000fe20000000f00 */
[----:B------:R-:W-:Y:S01]  /*09a0*/  IMAD.MOV.U32 R48, RZ, RZ, c[0x0][0x1ac] ;  /* 0x00006b00ff307624 */ /* 0x000fe200078e00ff */
[----:B------:R-:W-:Y:S02]  /*09b0*/  MOV R2, 0x9d0 ;  /* 0x000009d000027802 */ /* 0x000fe40000000f00 */
[----:B------:R-:W-:Y:S05]  /*09c0*/  CALL.REL.NOINC `($__internal_4_$__cuda_sm20_div_s64) ;  /* 0x00004a9000007944 */ /* 0x000fea0003c00000 */
[----:B------:R-:W-:Y:S05]  /*09d0*/  BRA `(.L_x_69) ;  /* 0x0000013000007947 */ /* 0x000fea0003800000 */
.L_x_68:
        /* <DEDUP_REMOVED lines=18> */
[----:B------:R-:W-:Y:S02]  /*0b00*/  @!P2 LOP3.LUT R36, RZ, c[0x0][0x1a8], RZ, 0x33, !PT ;  /* 0x00006a00ff24aa12 */ /* 0x000fe400078e33ff */
.L_x_69:
[----:B------:R-:W-:Y:S05]  /*0b10*/  BSYNC B1 ;  /* 0x0000000000017941 */ /* 0x000fea0003800000 */
.L_x_67:
[----:B------:R-:W-:-:S04]  /*0b20*/  IADD3 R4, P0, R36, 0x1, RZ ;  /* 0x0000000124047810 */ /* 0x000fc80007f1e0ff */
[----:B------:R-:W-:-:S04]  /*0b30*/  IADD3.X R5, RZ, R37, RZ, P0, !PT ;  /* 0x00000025ff057210 */ /* 0x000fc800007fe4ff */
.L_x_66:
[----:B------:R-:W-:Y:S05]  /*0b40*/  BSYNC B0 ;  /* 0x0000000000007941 */ /* 0x000fea0003800000 */
.L_x_65:
        /* <DEDUP_REMOVED lines=9> */
[----:B------:R-:W-:Y:S05]  /*0be0*/  CALL.REL.NOINC `($__internal_4_$__cuda_sm20_div_s64) ;  /* 0x0000487000007944 */ /* 0x000fea0003c00000 */
[----:B------:R-:W-:Y:S01]  /*0bf0*/  IMAD.MOV.U32 R28, RZ, RZ, R36 ;  /* 0x000000ffff1c7224 */ /* 0x000fe200078e0024 */
[----:B------:R-:W-:Y:S01]  /*0c00*/  MOV R29, R37 ;  /* 0x00000025001d7202 */ /* 0x000fe20000000f00 */
[----:B------:R-:W-:Y:S05]  /*0c10*/  BRA `(.L_x_72) ;  /* 0x0000013000007947 */ /* 0x000fea0003800000 */
.L_x_71:
        /* <DEDUP_REMOVED lines=19> */
.L_x_72:
[----:B------:R-:W-:Y:S05]  /*0d50*/  BSYNC B0 ;  /* 0x0000000000007941 */ /* 0x000fea0003800000 */
.L_x_70:
[----:B------:R-:W-:Y:S01]  /*0d60*/  IMAD.MOV.U32 R2, RZ, RZ, 0x1 ;  /* 0x00000001ff027424 */ /* 0x000fe200078e00ff */
[----:B------:R-:W-:Y:S01]  /*0d70*/  MOV R6, c[0x0][0x184] ;  /* 0x0000610000067a02 */ /* 0x000fe20000000f00 */
[----:B------:R-:W-:Y:S03]  /*0d80*/  BSSY B0, `(.L_x_73) ;  /* 0x000002e000007945 */ /* 0x000fe60003800000 */
        /* <DEDUP_REMOVED lines=18> */
[----:B------:R-:W-:Y:S01]  /*0eb0*/  IMAD.MOV.U32 R50, RZ, RZ, c[0x0][0x1a0] ;  /* 0x00006800ff327624 */ /* 0x000fe200078e00ff */
[----:B------:R-:W-:Y:S01]  /*0ec0*/  MOV R2, 0xef0 ;  /* 0x00000ef000027802 */ /* 0x000fe20000000f00 */
[----:B------:R-:W-:Y:S02]  /*0ed0*/  IMAD.MOV.U32 R48, RZ, RZ, c[0x0][0x1a4] ;  /* 0x00006900ff307624 */ /* 0x000fe400078e00ff */
[----:B------:R-:W-:Y:S05]  /*0ee0*/  CALL.REL.NOINC `($__internal_4_$__cuda_sm20_div_s64) ;  /* 0x0000457000007944 */ /* 0x000fea0003c00000 */
[----:B------:R-:W-:Y:S05]  /*0ef0*/  BRA `(.L_x_77) ;  /* 0x0000013000007947 */ /* 0x000fea0003800000 */
.L_x_76:
[----:B------:R-:W0:Y:S01]  /*0f00*/  I2F.U32.RP R2, c[0x0][0x1a0] ;  /* 0x0000680000027b06 */ /* 0x000e220000209000 */
[----:B------:R-:W-:Y:S01]  /*0f10*/  ISETP.NE.U32.AND P2, PT, RZ, c[0x0][0x1a0], PT ;  /* 0x00006800ff007a0c */ /* 0x000fe20003f45070 */
[----:B------:R-:W-:-:S06]  /*0f20*/  IMAD.MOV.U32 R37, RZ, RZ, RZ ;  /* 0x000000ffff257224 */ /* 0x000fcc00078e00ff */
        /* <DEDUP_REMOVED lines=16> */
.L_x_77:
[----:B------:R-:W-:Y:S05]  /*1030*/  BSYNC B1 ;  /* 0x0000000000017941 */ /* 0x000fea0003800000 */
.L_x_75:
[----:B------:R-:W-:-:S05]  /*1040*/  IADD3 R6, P0, R36, 0x1, RZ ;  /* 0x0000000124067810 */ /* 0x000fca0007f1e0ff */
[----:B------:R-:W-:-:S03]  /*1050*/  IMAD.X R7, RZ, RZ, R37, P0 ;  /* 0x000000ffff077224 */ /* 0x000fc600000e0625 */
.L_x_74:
[----:B------:R-:W-:Y:S05]  /*1060*/  BSYNC B0 ;  /* 0x0000000000007941 */ /* 0x000fea0003800000 */
.L_x_73:
[----:B------:R-:W-:Y:S01]  /*1070*/  LOP3.LUT R2, R33, c[0x0][0x1a4], RZ, 0xfc, !PT ;  /* 0x0000690021027a12 */ /* 0x000fe200078efcff */
[----:B------:R-:W-:Y:S03]  /*1080*/  BSSY B0, `(.L_x_78) ;  /* 0x000001d000007945 */ /* 0x000fe60003800000 */
[----:B------:R-:W-:-:S13]  /*1090*/  ISETP.NE.U32.AND P0, PT, R2, RZ, PT ;  /* 0x000000ff0200720c */ /* 0x000fda0003f05070 */
[----:B------:R-:W-:Y:S05]  /*10a0*/  @!P0 BRA `(.L_x_79) ;  /* 0x0000007000008947 */ /* 0x000fea0003800000 */
[----:B------:R-:W-:Y:S01]  /*10b0*/  IMAD.MOV.U32 R52, RZ, RZ, R32 ;  /* 0x000000ffff347224 */ /* 0x000fe200078e0020 */
[----:B------:R-:W-:Y:S01]  /*10c0*/  MOV R50, c[0x0][0x1a0] ;  /* 0x0000680000327a02 */ /* 0x000fe20000000f00 */
[----:B------:R-:W-:Y:S01]  /*10d0*/  IMAD.MOV.U32 R49, RZ, RZ, R33 ;  /* 0x000000ffff317224 */ /* 0x000fe200078e0021 */
[----:B------:R-:W-:Y:S01]  /*10e0*/  MOV R2, 0x1110 ;  /* 0x0000111000027802 */ /* 0x000fe20000000f00 */
[----:B------:R-:W-:Y:S02]  /*10f0*/  IMAD.MOV.U32 R48, RZ, RZ, c[0x0][0x1a4] ;  /* 0x00006900ff307624 */ /* 0x000fe400078e00ff */
[----:B------:R-:W-:Y:S05]  /*1100*/  CALL.REL.NOINC `($__internal_4_$__cuda_sm20_div_s64) ;  /* 0x0000435000007944 */ /* 0x000fea0003c00000 */
[----:B------:R-:W-:Y:S05]  /*1110*/  BRA `(.L_x_80) ;  /* 0x0000013000007947 */ /* 0x000fea0003800000 */
.L_x_79:
        /* <DEDUP_REMOVED lines=19> */
.L_x_80:
[----:B------:R-:W-:Y:S05]  /*1250*/  BSYNC B0 ;  /* 0x0000000000007941 */ /* 0x000fea0003800000 */
.L_x_78:
[----:B------:R-:W-:Y:S01]  /*1260*/  IADD3 R9, P0, R36, 0x1, RZ ;  /* 0x0000000124097810 */ /* 0x000fe20007f1e0ff */
[----:B------:R-:W-:Y:S01]  /*1270*/  BSSY B1, `(.L_x_81) ;  /* 0x0000410000017945 */ /* 0x000fe20003800000 */
[----:B------:R-:W-:Y:S02]  /*1280*/  IMAD.MOV.U32 R10, RZ, RZ, RZ ;  /* 0x000000ffff0a7224 */ /* 0x000fe400078e00ff */
[----:B------:R-:W-:Y:S02]  /*1290*/  IADD3.X R8, RZ, R37, RZ, P0, !PT ;  /* 0x00000025ff087210 */ /* 0x000fe400007fe4ff */
[----:B------:R-:W-:-:S04]  /*12a0*/  ISETP.LT.U32.AND P0, PT, R9, c[0x0][0x1c0], PT ;  /* 0x0000700009007a0c */ /* 0x000fc80003f01070 */
[----:B------:R-:W-:-:S04]  /*12b0*/  ISETP.LT.AND.EX P0, PT, R8, c[0x0][0x1c4], PT, P0 ;  /* 0x0000710008007a0c */ /* 0x000fc80003f01300 */
[----:B------:R-:W-:Y:S02]  /*12c0*/  SEL R9, R9, c[0x0][0x1c0], P0 ;  /* 0x0000700009097a07 */ /* 0x000fe40000000000 */
[----:B------:R-:W-:Y:S02]  /*12d0*/  SEL R8, R8, c[0x0][0x1c4], P0 ;  /* 0x0000710008087a07 */ /* 0x000fe40000000000 */
[----:B------:R-:W-:-:S04]  /*12e0*/  ISETP.GE.U32.AND P0, PT, R6, R9, PT ;  /* 0x000000090600720c */ /* 0x000fc80003f06070 */
[----:B------:R-:W-:-:S13]  /*12f0*/  ISETP.GE.AND.EX P0, PT, R7, R8, PT, P0 ;  /* 0x000000080700720c */ /* 0x000fda0003f06300 */
[----:B------:R-:W-:Y:S05]  /*1300*/  @P0 BRA `(.L_x_82) ;  /* 0x0000406000000947 */ /* 0x000fea0003800000 */
[----:B------:R-:W-:Y:S01]  /*1310*/  ULDC.64 UR4, c[0x0][0x1c8] ;  /* 0x0000720000047ab9 */ /* 0x000fe20000000a00 */
[----:B------:R-:W-:Y:S01]  /*1320*/  IADD3 R2, P0, -R28, -0x2, RZ ;  /* 0xfffffffe1c027810 */ /* 0x000fe20007f1e1ff */
[----:B------:R-:W-:Y:S01]  /*1330*/  ULOP3.LUT UR4, URZ, UR4, URZ, 0x33, !UPT ;  /* 0x000000043f047292 */ /* 0x000fe2000f8e333f */
[----:B------:R-:W-:Y:S01]  /*1340*/  IMAD R11, R5, c[0x0][0x1a8], RZ ;  /* 0x00006a00050b7a24 */ /* 0x000fe200078e02ff */
[----:B------:R-:W-:Y:S01]  /*1350*/  ULOP3.LUT UR5, URZ, UR5, URZ, 0x33, !UPT ;  /* 0x000000053f057292 */ /* 0x000fe2000f8e333f */
[----:B------:R-:W-:Y:S01]  /*1360*/  IMAD.MOV.U32 R13, RZ, RZ, c[0x0][0x1a8] ;  /* 0x00006a00ff0d7624 */ /* 0x000fe200078e00ff */
[----:B------:R-:W-:Y:S01]  /*1370*/  IADD3.X R14, ~R29, -0x1, RZ, P0, !PT ;  /* 0xffffffff1d0e7810 */ /* 0x000fe200007fe5ff */
[----:B------:R-:W-:Y:S01]  /*1380*/  IMAD R11, R4, c[0x0][0x1ac], R11 ;  /* 0x00006b00040b7a24 */ /* 0x000fe200078e020b */
[----:B------:R-:W-:Y:S01]  /*1390*/  ISETP.GT.U32.AND P0, PT, R2, UR4, PT ;  /* 0x0000000402007c0c */ /* 0x000fe2000bf04070 */
[----:B------:R-:W-:Y:S01]  /*13a0*/  IMAD.WIDE.U32 R12, R4, R13, c[0x0][0x1a8] ;  /* 0x00006a00040c7625 */ /* 0x000fe200078e000d */
[----:B------:R-:W-:-:S02]  /*13b0*/  IADD3 R17, P1, RZ, -R4, RZ ;  /* 0x80000004ff117210 */ /* 0x000fc40007f3e0ff */
[----:B------:R-:W-:Y:S01]  /*13c0*/  ISETP.GT.AND.EX P0, PT, R14, UR5, PT, P0 ;  /* 0x000000050e007c0c */ /* 0x000fe2000bf04300 */
[----:B------:R-:W-:Y:S01]  /*13d0*/  IMAD.IADD R15, R13, 0x1, R11 ;  /* 0x000000010d0f7824 */ /* 0x000fe200078e020b */
[----:B------:R-:W-:Y:S01]  /*13e0*/  LOP3.LUT R16, RZ, R4, RZ, 0x33, !PT ;  /* 0x00000004ff107212 */ /* 0x000fe200078e33ff */
[----:B------:R-:W-:Y:S01]  /*13f0*/  IMAD.X R10, RZ, RZ, ~R5, P1 ;  /* 0x000000ffff0a7224 */ /* 0x000fe200008e0e05 */
[----:B------:R-:W-:Y:S01]  /*1400*/  SEL R13, R2, UR4, P0 ;  /* 0x00000004020d7c07 */ /* 0x000fe20008000000 */
[----:B------:R-:W-:Y:S01]  /*1410*/  IMAD.WIDE.U32 R26, R17, c[0x0][0x1a8], R34 ;  /* 0x00006a00111a7a25 */ /* 0x000fe200078e0022 */
[C---:B------:R-:W-:Y:S02]  /*1420*/  IADD3 R11, P1, R34.reuse, -R12, RZ ;  /* 0x8000000c220b7210 */ /* 0x040fe40007f3e0ff */
[----:B------:R-:W-:Y:S01]  /*1430*/  IADD3 R12, P2, P3, R34, -c[0x0][0x1a8], -R12 ;  /* 0x80006a00220c7a10 */ /* 0x000fe20007b5e80c */
[----:B------:R-:W-:Y:S02]  /*1440*/  IMAD R10, R10, c[0x0][0x1a8], RZ ;  /* 0x00006a000a0a7a24 */ /* 0x000fe400078e02ff */
[----:B------:R-:W-:Y:S01]  /*1450*/  IMAD.IADD R16, R16, 0x1, -R13 ;  /* 0x0000000110107824 */ /* 0x000fe200078e0a0d */
[--C-:B------:R-:W-:Y:S01]  /*1460*/  IADD3.X R14, R35, ~c[0x0][0x1ac], ~R15.reuse, P2, P3 ;  /* 0x80006b00230e7a10 */ /* 0x100fe200017e6c0f */
[----:B------:R-:W-:Y:S01]  /*1470*/  IMAD R17, R17, c[0x0][0x1ac], R10 ;  /* 0x00006b0011117a24 */ /* 0x000fe200078e020a */
[----:B------:R-:W-:Y:S01]  /*1480*/  HFMA2.MMA R10, -RZ, RZ, 0, 0 ;  /* 0x00000000ff0a7435 */ /* 0x000fe200000001ff */
[----:B------:R-:W-:Y:S01]  /*1490*/  IMAD.X R13, R35, 0x1, ~R15, P1 ;  /* 0x00000001230d7824 */ /* 0x000fe200008e0e0f */
[----:B------:R-:W-:Y:S01]  /*14a0*/  LOP3.LUT R16, R16, 0x3, RZ, 0xc0, !PT ;  /* 0x0000000310107812 */ /* 0x000fe200078ec0ff */
[----:B------:R-:W-:-:S02]  /*14b0*/  IMAD.IADD R15, R27, 0x1, R17 ;  /* 0x000000011b0f7824 */ /* 0x000fc400078e0211 */
.L_x_166:
[----:B------:R-:W-:Y:S01]  /*14c0*/  IADD3 R17, P1, R28, 0x1, RZ ;  /* 0x000000011c117810 */ /* 0x000fe20007f3e0ff */
[----:B------:R-:W-:Y:S03]  /*14d0*/  BSSY B0, `(.L_x_83) ;  /* 0x00003e3000007945 */ /* 0x000fe60003800000 */
[----:B------:R-:W-:Y:S01]  /*14e0*/  ISETP.LT.U32.AND P0, PT, R17, c[0x0][0x1c8], PT ;  /* 0x0000720011007a0c */ /* 0x000fe20003f01070 */
[----:B------:R-:W-:-:S05]  /*14f0*/  IMAD.X R2, RZ, RZ, R29, P1 ;  /* 0x000000ffff027224 */ /* 0x000fca00008e061d */
[----:B------:R-:W-:-:S04]  /*1500*/  ISETP.LT.AND.EX P0, PT, R2, c[0x0][0x1cc], PT, P0 ;  /* 0x0000730002007a0c */ /* 0x000fc80003f01300 */
[----:B------:R-:W-:Y:S02]  /*1510*/  SEL R17, R17, c[0x0][0x1c8], P0 ;  /* 0x0000720011117a07 */ /* 0x000fe40000000000 */
[----:B------:R-:W-:Y:S02]  /*1520*/  SEL R2, R2, c[0x0][0x1cc], P0 ;  /* 0x0000730002027a07 */ /* 0x000fe40000000000 */
[----:B------:R-:W-:-:S04]  /*1530*/  ISETP.GE.U32.AND P0, PT, R4, R17, PT ;  /* 0x000000110400720c */ /* 0x000fc80003f06070 */
[----:B------:R-:W-:-:S13]  /*1540*/  ISETP.GE.AND.EX P0, PT, R5, R2, PT, P0 ;  /* 0x000000020500720c */ /* 0x000fda0003f06300 */
[----:B------:R-:W-:Y:S05]  /*1550*/  @P0 BRA `(.L_x_84) ;  /* 0x00003da000000947 */ /* 0x000fea0003800000 */
[----:B------:R-:W-:Y:S01]  /*1560*/  IADD3 R17, P0, RZ, -R6, RZ ;  /* 0x80000006ff117210 */ /* 0x000fe20007f1e0ff */
[----:B------:R-:W-:Y:S04]  /*1570*/  BSSY B2, `(.L_x_85) ;  /* 0x0000024000027945 */ /* 0x000fe80003800000 */
[----:B------:R-:W-:Y:S02]  /*1580*/  IMAD.X R2, RZ, RZ, ~R7, P0 ;  /* 0x000000ffff027224 */ /* 0x000fe400000e0e07 */
[----:B------:R-:W-:-:S04]  /*1590*/  IMAD.WIDE.U32 R24, R17, c[0x0][0x1a0], R32 ;  /* 0x0000680011187a25 */ /* 0x000fc800078e0020 */
[----:B------:R-:W-:-:S04]  /*15a0*/  IMAD R2, R2, c[0x0][0x1a0], RZ ;  /* 0x0000680002027a24 */ /* 0x000fc800078e02ff */
[----:B------:R-:W-:-:S04]  /*15b0*/  IMAD R17, R17, c[0x0][0x1a4], R2 ;  /* 0x0000690011117a24 */ /* 0x000fc800078e0202 */
[----:B------:R-:W-:-:S05]  /*15c0*/  IMAD.IADD R17, R25, 0x1, R17 ;  /* 0x0000000119117824 */ /* 0x000fca00078e0211 */
[----:B------:R-:W-:-:S04]  /*15d0*/  LOP3.LUT R2, R17, c[0x0][0x1b4], RZ, 0xfc, !PT ;  /* 0x00006d0011027a12 */ /* 0x000fc800078efcff */
[----:B------:R-:W-:-:S13]  /*15e0*/  ISETP.NE.U32.AND P0, PT, R2, RZ, PT ;  /* 0x000000ff0200720c */ /* 0x000fda0003f05070 */
[----:B------:R-:W-:Y:S05]  /*15f0*/  @!P0 BRA `(.L_x_86) ;  /* 0x0000009000008947 */ /* 0x000fea0003800000 */
[----:B------:R-:W-:Y:S01]  /*1600*/  MOV R52, R24 ;  /* 0x0000001800347202 */ /* 0x000fe20000000f00 */
[----:B------:R-:W-:Y:S01]  /*1610*/  IMAD.MOV.U32 R53, RZ, RZ, R17 ;  /* 0x000000ffff357224 */ /* 0x000fe200078e0011 */
[----:B------:R-:W-:Y:S01]  /*1620*/  MOV R2, 0x1660 ;  /* 0x0000166000027802 */ /* 0x000fe20000000f00 */
[----:B------:R-:W-:Y:S02]  /*1630*/  IMAD.MOV.U32 R51, RZ, RZ, c[0x0][0x1b0] ;  /* 0x00006c00ff337624 */ /* 0x000fe400078e00ff */
[----:B------:R-:W-:Y:S02]  /*1640*/  IMAD.MOV.U32 R50, RZ, RZ, c[0x0][0x1b4] ;  /* 0x00006d00ff327624 */ /* 0x000fe400078e00ff */
[----:B------:R-:W-:Y:S05]  /*1650*/  CALL.REL.NOINC `($__internal_5_$__cuda_sm20_rem_s64) ;  /* 0x0000434000007944 */ /* 0x000fea0003c00000 */
[----:B------:R-:W-:Y:S02]  /*1660*/  IMAD.MOV.U32 R22, RZ, RZ, R38 ;  /* 0x000000ffff167224 */ /* 0x000fe400078e0026 */
[----:B------:R-:W-:Y:S01]  /*1670*/  IMAD.MOV.U32 R23, RZ, RZ, R39 ;  /* 0x000000ffff177224 */ /* 0x000fe200078e0027 */
[----:B------:R-:W-:Y:S05]  /*1680*/  BRA `(.L_x_87) ;  /* 0x0000012000007947 */ /* 0x000fea0003800000 */
.L_x_86:
[----:B------:R-:W0:Y:S01]  /*1690*/  I2F.U32.RP R2, c[0x0][0x1b0] ;  /* 0x00006c0000027b06 */ /* 0x000e220000209000 */
[----:B------:R-:W-:Y:S01]  /*16a0*/  ISETP.NE.U32.AND P2, PT, RZ, c[0x0][0x1b0], PT ;  /* 0x00006c00ff007a0c */ /* 0x000fe20003f45070 */
[----:B------:R-:W-:-:S06]  /*16b0*/  IMAD.MOV.U32 R23, RZ, RZ, RZ ;  /* 0x000000ffff177224 */ /* 0x000fcc00078e00ff */
        /* <DEDUP_REMOVED lines=11> */
[----:B------:R-:W-:-:S04]  /*1770*/  @P1 IADD3 R22, R22, -c[0x0][0x1b0], RZ ;  /* 0x80006c0016161a10 */ /* 0x000fc80007ffe0ff */
[----:B------:R-:W-:-:S13]  /*1780*/  ISETP.GE.U32.AND P1, PT, R22, c[0x0][0x1b0], PT ;  /* 0x00006c0016007a0c */ /* 0x000fda0003f26070 */
[----:B------:R-:W-:Y:S02]  /*1790*/  @P1 IADD3 R22, R22, -c[0x0][0x1b0], RZ ;  /* 0x80006c0016161a10 */ /* 0x000fe40007ffe0ff */
[----:B------:R-:W-:Y:S02]  /*17a0*/  @!P2 LOP3.LUT R22, RZ, c[0x0][0x1b0], RZ, 0x33, !PT ;  /* 0x00006c00ff16aa12 */ /* 0x000fe400078e33ff */
.L_x_87:
[----:B------:R-:W-:Y:S05]  /*17b0*/  BSYNC B2 ;  /* 0x0000000000027941 */ /* 0x000fea0003800000 */
.L_x_85:
[----:B------:R-:W-:Y:S01]  /*17c0*/  ISETP.NE.U32.AND P1, PT, R16, RZ, PT ;  /* 0x000000ff1000720c */ /* 0x000fe20003f25070 */
[----:B------:R-:W-:Y:S01]  /*17d0*/  BSSY B2, `(.L_x_88) ;  /* 0x000018a000027945 */ /* 0x000fe20003800000 */
[----:B------:R-:W-:Y:S02]  /*17e0*/  IMAD.MOV.U32 R18, RZ, RZ, R4 ;  /* 0x000000ffff127224 */ /* 0x000fe400078e0004 */
[----:B------:R-:W-:Y:S01]  /*17f0*/  ISETP.NE.AND.EX P1, PT, RZ, RZ, PT, P1 ;  /* 0x000000ffff00720c */ /* 0x000fe20003f25310 */
[----:B------:R-:W-:-:S12]  /*1800*/  IMAD.MOV.U32 R19, RZ, RZ, R5 ;  /* 0x000000ffff137224 */ /* 0x000fd800078e0005 */
[----:B------:R-:W-:Y:S05]  /*1810*/  @!P1 BRA `(.L_x_89) ;  /* 0x0000185000009947 */ /* 0x000fea0003800000 */
[----:B------:R-:W-:Y:S01]  /*1820*/  ISETP.NE.U32.AND P1, PT, R22, RZ, PT ;  /* 0x000000ff1600720c */ /* 0x000fe20003f25070 */
[----:B------:R-:W-:Y:S03]  /*1830*/  BSSY B3, `(.L_x_90) ;  /* 0x0000078000037945 */ /* 0x000fe60003800000 */
[----:B------:R-:W-:-:S13]  /*1840*/  ISETP.NE.AND.EX P1, PT, R23, RZ, PT, P1 ;  /* 0x000000ff1700720c */ /* 0x000fda0003f25310 */
[----:B------:R-:W-:Y:S05]  /*1850*/  @P1 BRA `(.L_x_91) ;  /* 0x0000075000001947 */ /* 0x000fea0003800000 */
        /* <DEDUP_REMOVED lines=10> */
[----:B------:R-:W-:-:S04]  /*1900*/  ISETP.NE.U32.AND P2, PT, R38, RZ, PT ;  /* 0x000000ff2600720c */ /* 0x000fc80003f45070 */
[----:B------:R-:W-:Y:S01]  /*1910*/  ISETP.NE.AND.EX P2, PT, R39, RZ, PT, P2 ;  /* 0x000000ff2700720c */ /* 0x000fe20003f45320 */
[----:B------:R-:W-:Y:S07]  /*1920*/  BRA `(.L_x_94) ;  /* 0x0000013000007947 */ /* 0x000fee0003800000 */
.L_x_93:
        /* <DEDUP_REMOVED lines=13> */
[----:B------:R-:W-:-:S04]  /*1a00*/  @P2 IADD3 R19, R19, -c[0x0][0x1b8], RZ ;  /* 0x80006e0013132a10 */ /* 0x000fc80007ffe0ff */
[----:B------:R-:W-:-:S13]  /*1a10*/  ISETP.GE.U32.AND P2, PT, R19, c[0x0][0x1b8], PT ;  /* 0x00006e0013007a0c */ /* 0x000fda0003f46070 */
[----:B------:R-:W-:Y:S02]  /*1a20*/  @P2 IADD3 R19, R19, -c[0x0][0x1b8], RZ ;  /* 0x80006e0013132a10 */ /* 0x000fe40007ffe0ff */
[----:B------:R-:W-:-:S04]  /*1a30*/  @!P3 LOP3.LUT R19, RZ, c[0x0][0x1b8], RZ, 0x33, !PT ;  /* 0x00006e00ff13ba12 */ /* 0x000fc800078e33ff */
[----:B------:R-:W-:-:S04]  /*1a40*/  ISETP.NE.U32.AND P2, PT, R19, RZ, PT ;  /* 0x000000ff1300720c */ /* 0x000fc80003f45070 */
[----:B------:R-:W-:-:S08]  /*1a50*/  ISETP.NE.AND.EX P2, PT, RZ, RZ, PT, P2 ;  /* 0x000000ffff00720c */ /* 0x000fd00003f45320 */
.L_x_94:
[----:B------:R-:W-:Y:S05]  /*1a60*/  BSYNC B4 ;  /* 0x0000000000047941 */ /* 0x000fea0003800000 */
.L_x_92:
[----:B------:R-:W-:Y:S05]  /*1a70*/  @P2 BRA `(.L_x_91) ;  /* 0x0000053000002947 */ /* 0x000fea0003800000 */
[----:B------:R-:W-:Y:S01]  /*1a80*/  BSSY B4, `(.L_x_95) ;  /* 0x000001e000047945 */ /* 0x000fe20003800000 */
        /* <DEDUP_REMOVED lines=10> */
.L_x_96:
        /* <DEDUP_REMOVED lines=18> */
[----:B------:R-:W-:Y:S02]  /*1c50*/  @!P4 LOP3.LUT R18, RZ, c[0x0][0x1b0], RZ, 0x33, !PT ;  /* 0x00006c00ff12ca12 */ /* 0x000fe400078e33ff */
.L_x_97:
[----:B------:R-:W-:Y:S05]  /*1c60*/  BSYNC B4 ;  /* 0x0000000000047941 */ /* 0x000fea0003800000 */
.L_x_95:
[----:B------:R-:W-:Y:S01]  /*1c70*/  BSSY B4, `(.L_x_98) ;  /* 0x000001c000047945 */ /* 0x000fe20003800000 */
[----:B------:R-:W-:Y:S05]  /*1c80*/  @!P1 BRA `(.L_x_99) ;  /* 0x0000007000009947 */ /* 0x000fea0003800000 */
[----:B------:R-:W-:Y:S01]  /*1c90*/  IMAD.MOV.U32 R52, RZ, RZ, R26 ;  /* 0x000000ffff347224 */ /* 0x000fe200078e001a */
[----:B------:R-:W-:Y:S01]  /*1ca0*/  MOV R49, R15 ;  /* 0x0000000f00317202 */ /* 0x000fe20000000f00 */
[----:B------:R-:W-:Y:S01]  /*1cb0*/  IMAD.MOV.U32 R50, RZ, RZ, c[0x0][0x1b8] ;  /* 0x00006e00ff327624 */ /* 0x000fe200078e00ff */
[----:B------:R-:W-:Y:S01]  /*1cc0*/  MOV R2, 0x1cf0 ;  /* 0x00001cf000027802 */ /* 0x000fe20000000f00 */
[----:B------:R-:W-:Y:S02]  /*1cd0*/  IMAD.MOV.U32 R48, RZ, RZ, c[0x0][0x1bc] ;  /* 0x00006f00ff307624 */ /* 0x000fe400078e00ff */
[----:B------:R-:W-:Y:S05]  /*1ce0*/  CALL.REL.NOINC `($__internal_4_$__cuda_sm20_div_s64) ;  /* 0x0000377000007944 */ /* 0x000fea0003c00000 */
[----:B------:R-:W-:Y:S05]  /*1cf0*/  BRA `(.L_x_100) ;  /* 0x0000013000007947 */ /* 0x000fea0003800000 */
.L_x_99:
        /* <DEDUP_REMOVED lines=9> */
[----:B------:R-:W-:Y:S01]  /*1d90*/  IMAD.HI.U32 R36, R37, R26, RZ ;  /* 0x0000001a25247227 */ /* 0x000fe200078e00ff */
[----:B------:R-:W-:-:S03]  /*1da0*/  HFMA2.MMA R37, -RZ, RZ, 0, 0 ;  /* 0x00000000ff257435 */ /* 0x000fc600000001ff */
        /* <DEDUP_REMOVED lines=8> */
.L_x_100:
[----:B------:R-:W-:Y:S05]  /*1e30*/  BSYNC B4 ;  /* 0x0000000000047941 */ /* 0x000fea0003800000 */
.L_x_98:
[----:B------:R-:W-:Y:S02]  /*1e40*/  IMAD R21, R31, c[0x0][0x180], RZ ;  /* 0x000060001f157a24 */ /* 0x000fe400078e02ff */
[----:B------:R-:W-:-:S04]  /*1e50*/  IMAD.WIDE.U32 R18, R30, c[0x0][0x180], R18 ;  /* 0x000060001e127a25 */ /* 0x000fc800078e0012 */
[----:B------:R-:W-:Y:S02]  /*1e60*/  IMAD R21, R30, c[0x0][0x184], R21 ;  /* 0x000061001e157a24 */ /* 0x000fe400078e0215 */
[----:B------:R-:W-:Y:S02]  /*1e70*/  IMAD.MOV.U32 R20, RZ, RZ, R36 ;  /* 0x000000ffff147224 */ /* 0x000fe400078e0024 */
[----:B------:R-:W-:Y:S02]  /*1e80*/  IMAD.IADD R2, R19, 0x1, R21 ;  /* 0x0000000113027824 */ /* 0x000fe400078e0215 */
[----:B------:R-:W-:Y:S02]  /*1e90*/  IMAD.MOV.U32 R21, RZ, RZ, R37 ;  /* 0x000000ffff157224 */ /* 0x000fe400078e0025 */
[----:B------:R-:W-:Y:S02]  /*1ea0*/  IMAD R19, R2, c[0x0][0x188], RZ ;  /* 0x0000620002137a24 */ /* 0x000fe400078e02ff */
[----:B------:R-:W-:-:S04]  /*1eb0*/  IMAD.WIDE.U32 R20, R18, c[0x0][0x188], R20 ;  /* 0x0000620012147a25 */ /* 0x000fc800078e0014 */
[----:B------:R-:W-:-:S04]  /*1ec0*/  IMAD R19, R18, c[0x0][0x18c], R19 ;  /* 0x0000630012137a24 */ /* 0x000fc800078e0213 */
[----:B------:R-:W-:Y:S02]  /*1ed0*/  IMAD.IADD R2, R21, 0x1, R19 ;  /* 0x0000000115027824 */ /* 0x000fe400078e0213 */
[----:B------:R-:W-:-:S04]  /*1ee0*/  IMAD.WIDE.U32 R18, R20, c[0x0][0x1c0], R6 ;  /* 0x0000700014127a25 */ /* 0x000fc800078e0006 */
[----:B------:R-:W-:-:S04]  /*1ef0*/  IMAD R21, R2, c[0x0][0x1c0], RZ ;  /* 0x0000700002157a24 */ /* 0x000fc800078e02ff */
[----:B------:R-:W-:-:S04]  /*1f00*/  IMAD R21, R20, c[0x0][0x1c4], R21 ;  /* 0x0000710014157a24 */ /* 0x000fc800078e0215 */
[----:B------:R-:W-:Y:S02]  /*1f10*/  IMAD.IADD R2, R19, 0x1, R21 ;  /* 0x0000000113027824 */ /* 0x000fe400078e0215 */
[----:B------:R-:W-:-:S04]  /*1f20*/  IMAD.WIDE.U32 R20, R18, c[0x0][0x1c8], R4 ;  /* 0x0000720012147a25 */ /* 0x000fc800078e0004 */
[----:B------:R-:W-:-:S04]  /*1f30*/  IMAD R19, R2, c[0x0][0x1c8], RZ ;  /* 0x0000720002137a24 */ /* 0x000fc800078e02ff */
[----:B------:R-:W-:Y:S01]  /*1f40*/  IMAD R19, R18, c[0x0][0x1cc], R19 ;  /* 0x0000730012137a24 */ /* 0x000fe200078e0213 */
[----:B------:R-:W-:-:S04]  /*1f50*/  LEA R18, P1, R20, c[0x0][0x168], 0x1 ;  /* 0x00005a0014127a11 */ /* 0x000fc800078208ff */
[----:B------:R-:W-:-:S04]  /*1f60*/  IADD3 R19, R21, R19, RZ ;  /* 0x0000001315137210 */ /* 0x000fc80007ffe0ff */
[----:B------:R-:W-:-:S05]  /*1f70*/  LEA.HI.X R19, R20, c[0x0][0x16c], R19, 0x1, P1 ;  /* 0x00005b0014137a11 */ /* 0x000fca00008f0c13 */
[----:B------:R-:W2:Y:S02]  /*1f80*/  LDG.E.U16 R18, [R18.64] ;  /* 0x0000000c12127981 */ /* 0x000ea4000c1e1500 */
[----:B--2---:R-:W-:-:S05]  /*1f90*/  PRMT R19, RZ, 0x5410, R18 ;  /* 0x00005410ff137816 */ /* 0x004fca0000000012 */
[----:B------:R-:W-:Y:S02]  /*1fa0*/  FADD.FTZ R10, R10, R19 ;  /* 0x000000130a0a7221 */ /* 0x000fe40000010000 */
.L_x_91:
[----:B------:R-:W-:Y:S05]  /*1fb0*/  BSYNC B3 ;  /* 0x0000000000037941 */ /* 0x000fea0003800000 */
.L_x_90:
[----:B------:R-:W-:Y:S02]  /*1fc0*/  ISETP.NE.U32.AND P1, PT, R16, 0x1, PT ;  /* 0x000000011000780c */ /* 0x000fe40003f25070 */
[----:B------:R-:W-:Y:S02]  /*1fd0*/  IADD3 R18, P2, R4, 0x1, RZ ;  /* 0x0000000104127810 */ /* 0x000fe40007f5e0ff */
[----:B------:R-:W-:-:S03]  /*1fe0*/  ISETP.NE.AND.EX P1, PT, RZ, RZ, PT, P1 ;  /* 0x000000ffff00720c */ /* 0x000fc60003f25310 */
[----:B------:R-:W-:-:S10]  /*1ff0*/  IMAD.X R19, RZ, RZ, R5, P2 ;  /* 0x000000ffff137224 */ /* 0x000fd400010e0605 */
        /* <DEDUP_REMOVED lines=14> */
[----:B------:R-:W-:Y:S05]  /*20e0*/  CALL.REL.NOINC `($__internal_5_$__cuda_sm20_rem_s64) ;  /* 0x000038b000007944 */ /* 0x000fea0003c00000 */
[----:B------:R-:W-:-:S04]  /*20f0*/  ISETP.NE.U32.AND P2, PT, R38, RZ, PT ;  /* 0x000000ff2600720c */ /* 0x000fc80003f45070 */
[----:B------:R-:W-:Y:S01]  /*2100*/  ISETP.NE.AND.EX P2, PT, R39, RZ, PT, P2 ;  /* 0x000000ff2700720c */ /* 0x000fe20003f45320 */
[----:B------:R-:W-:Y:S07]  /*2110*/  BRA `(.L_x_105) ;  /* 0x0000013000007947 */ /* 0x000fee0003800000 */
.L_x_104:
[----:B------:R-:W0:Y:S01]  /*2120*/  I2F.U32.RP R20, c[0x0][0x1b8] ;  /* 0x00006e0000147b06 */ /* 0x000e220000209000 */
[----:B------:R-:W-:-:S07]  /*2130*/  ISETP.NE.U32.AND P3, PT, RZ, c[0x0][0x1b8], PT ;  /* 0x00006e00ff007a0c */ /* 0x000fce0003f65070 */
        /* <DEDUP_REMOVED lines=17> */
.L_x_105:
[----:B------:R-:W-:Y:S05]  /*2250*/  BSYNC B4 ;  /* 0x0000000000047941 */ /* 0x000fea0003800000 */
.L_x_103:
[----:B------:R-:W-:Y:S05]  /*2260*/  @P2 BRA `(.L_x_102) ;  /* 0x0000057000002947 */ /* 0x000fea0003800000 */
[----:B------:R-:W-:Y:S01]  /*2270*/  BSSY B4, `(.L_x_106) ;  /* 0x000001e000047945 */ /* 0x000fe20003800000 */
[----:B------:R-:W-:Y:S05]  /*2280*/  @!P0 BRA `(.L_x_107) ;  /* 0x0000009000008947 */ /* 0x000fea0003800000 */
[----:B------:R-:W-:Y:S01]  /*2290*/  IMAD.MOV.U32 R52, RZ, RZ, R24 ;  /* 0x000000ffff347224 */ /* 0x000fe200078e0018 */
[----:B------:R-:W-:Y:S01]  /*22a0*/  MOV R48, c[0x0][0x1b4] ;  /* 0x00006d0000307a02 */ /* 0x000fe20000000f00 */
[----:B------:R-:W-:Y:S01]  /*22b0*/  IMAD.MOV.U32 R49, RZ, RZ, R17 ;  /* 0x000000ffff317224 */ /* 0x000fe200078e0011 */
[----:B------:R-:W-:Y:S01]  /*22c0*/  MOV R2, 0x22f0 ;  /* 0x000022f000027802 */ /* 0x000fe20000000f00 */
[----:B------:R-:W-:Y:S02]  /*22d0*/  IMAD.MOV.U32 R50, RZ, RZ, c[0x0][0x1b0] ;  /* 0x00006c00ff327624 */ /* 0x000fe400078e00ff */
[----:B------:R-:W-:Y:S05]  /*22e0*/  CALL.REL.NOINC `($__internal_4_$__cuda_sm20_div_s64) ;  /* 0x0000317000007944 */ /* 0x000fea0003c00000 */
[----:B------:R-:W-:Y:S02]  /*22f0*/  IMAD.MOV.U32 R18, RZ, RZ, R36 ;  /* 0x000000ffff127224 */ /* 0x000fe400078e0024 */
[----:B------:R-:W-:Y:S01]  /*2300*/  IMAD.MOV.U32 R19, RZ, RZ, R37 ;  /* 0x000000ffff137224 */ /* 0x000fe200078e0025 */
[----:B------:R-:W-:Y:S05]  /*2310*/  BRA `(.L_x_108) ;  /* 0x0000013000007947 */ /* 0x000fea0003800000 */
.L_x_107:
        /* <DEDUP_REMOVED lines=16> */
[----:B------:R-:W-:-:S12]  /*2420*/  HFMA2.MMA R19, -RZ, RZ, 0, 0 ;  /* 0x00000000ff137435 */ /* 0x000fd800000001ff */
[----:B------:R-:W-:Y:S02]  /*2430*/  @P3 IADD3 R18, R18, 0x1, RZ ;  /* 0x0000000112123810 */ /* 0x000fe40007ffe0ff */
[----:B------:R-:W-:Y:S02]  /*2440*/  @!P4 LOP3.LUT R18, RZ, c[0x0][0x1b0], RZ, 0x33, !PT ;  /* 0x00006c00ff12ca12 */ /* 0x000fe400078e33ff */
.L_x_108:
[----:B------:R-:W-:Y:S05]  /*2450*/  BSYNC B4 ;  /* 0x0000000000047941 */ /* 0x000fea0003800000 */
.L_x_106:
        /* <DEDUP_REMOVED lines=8> */
[----:B------:R-:W-:Y:S05]  /*24e0*/  BRA `(.L_x_111) ;  /* 0x0000013000007947 */ /* 0x000fea0003800000 */
.L_x_110:
[----:B------:R-:W0:Y:S01]  /*24f0*/  I2F.U32.RP R2, c[0x0][0x1b8] ;  /* 0x00006e0000027b06 */ /* 0x000e220000209000 */
[----:B------:R-:W-:-:S07]  /*2500*/  ISETP.NE.U32.AND P3, PT, RZ, c[0x0][0x1b8], PT ;  /* 0x00006e00ff007a0c */ /* 0x000fce0003f65070 */
[----:B0-----:R-:W0:Y:S02]  /*2510*/  MUFU.RCP R2, R2 ;  /* 0x0000000200027308 */ /* 0x001e240000001000 */
[----:B0-----:R-:W-:-:S06]  /*2520*/  IADD3 R20, R2, 0xffffffe, RZ ;  /* 0x0ffffffe02147810 */ /* 0x001fcc0007ffe0ff */
[----:B------:R0:W1:Y:S02]  /*2530*/  F2I.FTZ.U32.TRUNC.NTZ R21, R20 ;  /* 0x0000001400157305 */ /* 0x000064000021f000 */
[----:B0-----:R-:W-:Y:S01]  /*2540*/  MOV R20, RZ ;  /* 0x000000ff00147202 */ /* 0x001fe20000000f00 */
[----:B-1----:R-:W-:-:S04]  /*2550*/  IMAD.MOV R37, RZ, RZ, -R21 ;  /* 0x000000ffff257224 */ /* 0x002fc800078e0a15 */
[----:B------:R-:W-:-:S04]  /*2560*/  IMAD R37, R37, c[0x0][0x1b8], RZ ;  /* 0x00006e0025257a24 */ /* 0x000fc800078e02ff */
[----:B------:R-:W-:-:S04]  /*2570*/  IMAD.HI.U32 R36, R21, R37, R20 ;  /* 0x0000002515247227 */ /* 0x000fc800078e0014 */
[----:B------:R-:W-:Y:S02]  /*2580*/  IMAD.MOV.U32 R37, RZ, RZ, RZ ;  /* 0x000000ffff257224 */ /* 0x000fe400078e00ff */
        /* <DEDUP_REMOVED lines=9> */
.L_x_111:
[----:B------:R-:W-:Y:S05]  /*2620*/  BSYNC B4 ;  /* 0x0000000000047941 */ /* 0x000fea0003800000 */
.L_x_109:
[----:B------:R-:W-:Y:S02]  /*2630*/  IMAD R39, R31, c[0x0][0x180], RZ ;  /* 0x000060001f277a24 */ /* 0x000fe400078e02ff */
[----:B------:R-:W-:Y:S01]  /*2640*/  IMAD.MOV.U32 R20, RZ, RZ, R18 ;  /* 0x000000ffff147224 */ /* 0x000fe200078e0012 */
[----:B------:R-:W-:Y:S01]  /*2650*/  MOV R18, R36 ;  /* 0x0000002400127202 */ /* 0x000fe20000000f00 */
[----:B------:R-:W-:Y:S02]  /*2660*/  IMAD.MOV.U32 R21, RZ, RZ, R19 ;  /* 0x000000ffff157224 */ /* 0x000fe400078e0013 */
[C---:B------:R-:W-:Y:S02]  /*2670*/  IMAD R39, R30.reuse, c[0x0][0x184], R39 ;  /* 0x000061001e277a24 */ /* 0x040fe400078e0227 */
[----:B------:R-:W-:-:S04]  /*2680*/  IMAD.WIDE.U32 R20, R30, c[0x0][0x180], R20 ;  /* 0x000060001e147a25 */ /* 0x000fc800078e0014 */
        /* <DEDUP_REMOVED lines=8> */
[----:B------:R-:W-:Y:S01]  /*2710*/  IMAD R19, R18, c[0x0][0x1c4], R19 ;  /* 0x0000710012137a24 */ /* 0x000fe200078e0213 */
[----:B------:R-:W-:-:S03]  /*2720*/  IADD3 R18, P1, R4, 0x1, RZ ;  /* 0x0000000104127810 */ /* 0x000fc60007f3e0ff */
[----:B------:R-:W-:Y:S02]  /*2730*/  IMAD.IADD R2, R21, 0x1, R19 ;  /* 0x0000000115027824 */ /* 0x000fe400078e0213 */
[----:B------:R-:W-:Y:S02]  /*2740*/  IMAD.X R19, RZ, RZ, R5, P1 ;  /* 0x000000ffff137224 */ /* 0x000fe400008e0605 */
[----:B------:R-:W-:Y:S02]  /*2750*/  IMAD R21, R2, c[0x0][0x1c8], RZ ;  /* 0x0000720002157a24 */ /* 0x000fe400078e02ff */
[----:B------:R-:W-:-:S04]  /*2760*/  IMAD.WIDE.U32 R18, R20, c[0x0][0x1c8], R18 ;  /* 0x0000720014127a25 */ /* 0x000fc800078e0012 */
[----:B------:R-:W-:Y:S01]  /*2770*/  IMAD R21, R20, c[0x0][0x1cc], R21 ;  /* 0x0000730014157a24 */ /* 0x000fe200078e0215 */
[----:B------:R-:W-:-:S03]  /*2780*/  LEA R20, P1, R18, c[0x0][0x168], 0x1 ;  /* 0x00005a0012147a11 */ /* 0x000fc600078208ff */
[----:B------:R-:W-:-:S05]  /*2790*/  IMAD.IADD R19, R19, 0x1, R21 ;  /* 0x0000000113137824 */ /* 0x000fca00078e0215 */
[----:B------:R-:W-:-:S05]  /*27a0*/  LEA.HI.X R21, R18, c[0x0][0x16c], R19, 0x1, P1 ;  /* 0x00005b0012157a11 */ /* 0x000fca00008f0c13 */
[----:B------:R-:W2:Y:S02]  /*27b0*/  LDG.E.U16 R20, [R20.64] ;  /* 0x0000000c14147981 */ /* 0x000ea4000c1e1500 */
[----:B--2---:R-:W-:-:S05]  /*27c0*/  PRMT R19, RZ, 0x5410, R20 ;  /* 0x00005410ff137816 */ /* 0x004fca0000000014 */
[----:B------:R-:W-:Y:S02]  /*27d0*/  FADD.FTZ R10, R10, R19 ;  /* 0x000000130a0a7221 */ /* 0x000fe40000010000 */
.L_x_102:
[----:B------:R-:W-:Y:S05]  /*27e0*/  BSYNC B3 ;  /* 0x0000000000037941 */ /* 0x000fea0003800000 */
.L_x_101:
[----:B------:R-:W-:Y:S02]  /*27f0*/  ISETP.NE.U32.AND P2, PT, R16, 0x2, PT ;  /* 0x000000021000780c */ /* 0x000fe40003f45070 */
[----:B------:R-:W-:Y:S02]  /*2800*/  ISETP.NE.U32.AND P1, PT, R22, RZ, PT ;  /* 0x000000ff1600720c */ /* 0x000fe40003f25070 */
[----:B------:R-:W-:Y:S02]  /*2810*/  ISETP.NE.AND.EX P2, PT, RZ, RZ, PT, P2 ;  /* 0x000000ffff00720c */ /* 0x000fe40003f45320 */
[C---:B------:R-:W-:Y:S02]  /*2820*/  IADD3 R18, P4, R4.reuse, 0x2, RZ ;  /* 0x0000000204127810 */ /* 0x040fe40007f9e0ff */
[----:B------:R-:W-:Y:S02]  /*2830*/  ISETP.NE.OR.EX P1, PT, R23, RZ, !P2, P1 ;  /* 0x000000ff1700720c */ /* 0x000fe40005725710 */
[----:B------:R-:W-:Y:S01]  /*2840*/  IADD3 R21, P3, R4, 0x3, RZ ;  /* 0x0000000304157810 */ /* 0x000fe20007f7e0ff */
[----:B------:R-:W-:-:S03]  /*2850*/  IMAD.X R19, RZ, RZ, R5, P4 ;  /* 0x000000ffff137224 */ /* 0x000fc600020e0605 */
[----:B------:R-:W-:Y:S02]  /*2860*/  IADD3.X R2, RZ, R5, RZ, P3, !PT ;  /* 0x00000005ff027210 */ /* 0x000fe40001ffe4ff */
[----:B------:R-:W-:Y:S02]  /*2870*/  SEL R18, R18, R21, !P2 ;  /* 0x0000001512127207 */ /* 0x000fe40005000000 */
[----:B------:R-:W-:-:S03]  /*2880*/  SEL R19, R19, R2, !P2 ;  /* 0x0000000213137207 */ /* 0x000fc60005000000 */
        /* <DEDUP_REMOVED lines=14> */
.L_x_113:
        /* <DEDUP_REMOVED lines=19> */
.L_x_114:
[----:B------:R-:W-:Y:S05]  /*2aa0*/  BSYNC B3 ;  /* 0x0000000000037941 */ /* 0x000fea0003800000 */
.L_x_112:
[----:B------:R-:W-:-:S05]  /*2ab0*/  IADD3 R18, P3, R4, 0x3, RZ ;  /* 0x0000000304127810 */ /* 0x000fca0007f7e0ff */
[----:B------:R-:W-:Y:S01]  /*2ac0*/  IMAD.X R19, RZ, RZ, R5, P3 ;  /* 0x000000ffff137224 */ /* 0x000fe200018e0605 */
        /* <DEDUP_REMOVED lines=12> */
.L_x_116:
        /* <DEDUP_REMOVED lines=19> */
.L_x_117:
[----:B------:R-:W-:Y:S05]  /*2cc0*/  BSYNC B3 ;  /* 0x0000000000037941 */ /* 0x000fea0003800000 */
.L_x_115:
        /* <DEDUP_REMOVED lines=9> */
.L_x_119:
        /* <DEDUP_REMOVED lines=10> */
[----:B------:R-:W-:Y:S02]  /*2e00*/  IMAD.MOV R21, RZ, RZ, -R36 ;  /* 0x000000ffff157224 */ /* 0x000fe400078e0a24 */
[----:B------:R-:W-:Y:S02]  /*2e10*/  IMAD.MOV.U32 R37, RZ, RZ, RZ ;  /* 0x000000ffff257224 */ /* 0x000fe400078e00ff */
[----:B------:R-:W-:-:S05]  /*2e20*/  IMAD R21, R21, c[0x0][0x1b8], R12 ;  /* 0x00006e0015157a24 */ /* 0x000fca00078e020c */
[----:B------:R-:W-:-:S13]  /*2e30*/  ISETP.GE.U32.AND P1, PT, R21, c[0x0][0x1b8], PT ;  /* 0x00006e0015007a0c */ /* 0x000fda0003f26070 */
[----:B------:R-:W-:Y:S02]  /*2e40*/  @P1 IADD3 R21, R21, -c[0x0][0x1b8], RZ ;  /* 0x80006e0015151a10 */ /* 0x000fe40007ffe0ff */
[----:B------:R-:W-:Y:S02]  /*2e50*/  @P1 IADD3 R36, R36, 0x1, RZ ;  /* 0x0000000124241810 */ /* 0x000fe40007ffe0ff */
[----:B------:R-:W-:-:S13]  /*2e60*/  ISETP.GE.U32.AND P2, PT, R21, c[0x0][0x1b8], PT ;  /* 0x00006e0015007a0c */ /* 0x000fda0003f46070 */
[----:B------:R-:W-:Y:S02]  /*2e70*/  @P2 IADD3 R36, R36, 0x1, RZ ;  /* 0x0000000124242810 */ /* 0x000fe40007ffe0ff */
[----:B------:R-:W-:Y:S02]  /*2e80*/  @!P3 LOP3.LUT R36, RZ, c[0x0][0x1b8], RZ, 0x33, !PT ;  /* 0x00006e00ff24ba12 */ /* 0x000fe400078e33ff */
.L_x_120:
[----:B------:R-:W-:Y:S05]  /*2e90*/  BSYNC B3 ;  /* 0x0000000000037941 */ /* 0x000fea0003800000 */
.L_x_118:
[----:B------:R-:W-:Y:S01]  /*2ea0*/  MOV R21, R19 ;  /* 0x0000001300157202 */ /* 0x000fe20000000f00 */
[----:B------:R-:W-:Y:S02]  /*2eb0*/  IMAD R39, R31, c[0x0][0x180], RZ ;  /* 0x000060001f277a24 */ /* 0x000fe400078e02ff */
[----:B------:R-:W-:Y:S02]  /*2ec0*/  IMAD.MOV.U32 R20, RZ, RZ, R18 ;  /* 0x000000ffff147224 */ /* 0x000fe400078e0012 */
[C---:B------:R-:W-:Y:S02]  /*2ed0*/  IMAD R39, R30.reuse, c[0x0][0x184], R39 ;  /* 0x000061001e277a24 */ /* 0x040fe400078e0227 */
[----:B------:R-:W-:-:S04]  /*2ee0*/  IMAD.WIDE.U32 R20, R30, c[0x0][0x180], R20 ;  /* 0x000060001e147a25 */ /* 0x000fc800078e0014 */
[----:B------:R-:W-:Y:S02]  /*2ef0*/  IMAD.IADD R2, R39, 0x1, R21 ;  /* 0x0000000127027824 */ /* 0x000fe400078e0215 */
[----:B------:R-:W-:Y:S02]  /*2f00*/  IMAD.MOV.U32 R18, RZ, RZ, R36 ;  /* 0x000000ffff127224 */ /* 0x000fe400078e0024 */
[----:B------:R-:W-:Y:S02]  /*2f10*/  IMAD R21, R2, c[0x0][0x188], RZ ;  /* 0x0000620002157a24 */ /* 0x000fe400078e02ff */
[----:B------:R-:W-:Y:S02]  /*2f20*/  IMAD.MOV.U32 R19, RZ, RZ, R37 ;  /* 0x000000ffff137224 */ /* 0x000fe400078e0025 */
[C---:B------:R-:W-:Y:S02]  /*2f30*/  IMAD R21, R20.reuse, c[0x0][0x18c], R21 ;  /* 0x0000630014157a24 */ /* 0x040fe400078e0215 */
[----:B------:R-:W-:-:S04]  /*2f40*/  IMAD.WIDE.U32 R18, R20, c[0x0][0x188], R18 ;  /* 0x0000620014127a25 */ /* 0x000fc800078e0012 */
[----:B------:R-:W-:Y:S02]  /*2f50*/  IMAD.IADD R2, R19, 0x1, R21 ;  /* 0x0000000113027824 */ /* 0x000fe400078e0215 */
[----:B------:R-:W-:-:S04]  /*2f60*/  IMAD.WIDE.U32 R20, R18, c[0x0][0x1c0], R6 ;  /* 0x0000700012147a25 */ /* 0x000fc800078e0006 */
[----:B------:R-:W-:-:S04]  /*2f70*/  IMAD R19, R2, c[0x0][0x1c0], RZ ;  /* 0x0000700002137a24 */ /* 0x000fc800078e02ff */
[----:B------:R-:W-:Y:S01]  /*2f80*/  IMAD R19, R18, c[0x0][0x1c4], R19 ;  /* 0x0000710012137a24 */ /* 0x000fe200078e0213 */
[----:B------:R-:W-:-:S04]  /*2f90*/  IADD3 R18, P1, R4, 0x2, RZ ;  /* 0x0000000204127810 */ /* 0x000fc80007f3e0ff */
[----:B------:R-:W-:Y:S01]  /*2fa0*/  IADD3 R2, R21, R19, RZ ;  /* 0x0000001315027210 */ /* 0x000fe20007ffe0ff */
[----:B------:R-:W-:-:S04]  /*2fb0*/  IMAD.X R19, RZ, RZ, R5, P1 ;  /* 0x000000ffff137224 */ /* 0x000fc800008e0605 */
[----:B------:R-:W-:Y:S02]  /*2fc0*/  IMAD R21, R2, c[0x0][0x1c8], RZ ;  /* 0x0000720002157a24 */ /* 0x000fe400078e02ff */
[----:B------:R-:W-:-:S04]  /*2fd0*/  IMAD.WIDE.U32 R18, R20, c[0x0][0x1c8], R18 ;  /* 0x0000720014127a25 */ /* 0x000fc800078e0012 */
[----:B------:R-:W-:Y:S01]  /*2fe0*/  IMAD R21, R20, c[0x0][0x1cc], R21 ;  /* 0x0000730014157a24 */ /* 0x000fe200078e0215 */
[----:B------:R-:W-:-:S03]  /*2ff0*/  LEA R20, P1, R18, c[0x0][0x168], 0x1 ;  /* 0x00005a0012147a11 */ /* 0x000fc600078208ff */
[----:B------:R-:W-:-:S05]  /*3000*/  IMAD.IADD R19, R19, 0x1, R21 ;  /* 0x0000000113137824 */ /* 0x000fca00078e0215 */
[----:B------:R-:W-:-:S05]  /*3010*/  LEA.HI.X R21, R18, c[0x0][0x16c], R19, 0x1, P1 ;  /* 0x00005b0012157a11 */ /* 0x000fca00008f0c13 */
[----:B------:R-:W2:Y:S01]  /*3020*/  LDG.E.U16 R20, [R20.64] ;  /* 0x0000000c14147981 */ /* 0x000ea2000c1e1500 */
[----:B------:R-:W-:-:S05]  /*3030*/  IADD3 R18, P1, R4, 0x3, RZ ;  /* 0x0000000304127810 */ /* 0x000fca0007f3e0ff */
[----:B------:R-:W-:Y:S01]  /*3040*/  IMAD.X R19, RZ, RZ, R5, P1 ;  /* 0x000000ffff137224 */ /* 0x000fe200008e0605 */
[----:B--2---:R-:W-:-:S05]  /*3050*/  PRMT R21, RZ, 0x5410, R20 ;  /* 0x00005410ff157816 */ /* 0x004fca0000000014 */
[----:B------:R-:W-:Y:S02]  /*3060*/  FADD.FTZ R10, R10, R21 ;  /* 0x000000150a0a7221 */ /* 0x000fe40000010000 */
.L_x_89:
[----:B------:R-:W-:Y:S05]  /*3070*/  BSYNC B2 ;  /* 0x0000000000027941 */ /* 0x000fea0003800000 */
.L_x_88:
[----:B------:R-:W-:Y:S01]  /*3080*/  ULDC.64 UR4, c[0x0][0x1c8] ;  /* 0x0000720000047ab9 */ /* 0x000fe20000000a00 */
[----:B------:R-:W-:Y:S01]  /*3090*/  IADD3 R2, P1, -R28, -0x2, RZ ;  /* 0xfffffffe1c027810 */ /* 0x000fe20007f3e1ff */
[----:B------:R-:W-:Y:S02]  /*30a0*/  ULOP3.LUT UR4, URZ, UR4, URZ, 0x33, !UPT ;  /* 0x000000043f047292 */ /* 0x000fe4000f8e333f */
[----:B------:R-:W-:Y:S01]  /*30b0*/  ULOP3.LUT UR5, URZ, UR5, URZ, 0x33, !UPT ;  /* 0x000000053f057292 */ /* 0x000fe2000f8e333f */
[----:B------:R-:W-:-:S03]  /*30c0*/  IADD3.X R20, ~R29, -0x1, RZ, P1, !PT ;  /* 0xffffffff1d147810 */ /* 0x000fc60000ffe5ff */
[----:B------:R-:W-:-:S04]  /*30d0*/  ISETP.GT.U32.AND P1, PT, R2, UR4, PT ;  /* 0x0000000402007c0c */ /* 0x000fc8000bf24070 */
[----:B------:R-:W-:-:S04]  /*30e0*/  ISETP.GT.AND.EX P1, PT, R20, UR5, PT, P1 ;  /* 0x0000000514007c0c */ /* 0x000fc8000bf24310 */
[----:B------:R-:W-:Y:S02]  /*30f0*/  SEL R21, R2, UR4, P1 ;  /* 0x0000000402157c07 */ /* 0x000fe40008800000 */
[----:B------:R-:W-:Y:S02]  /*3100*/  SEL R20, R20, UR5, P1 ;  /* 0x0000000514147c07 */ /* 0x000fe40008800000 */
[----:B------:R-:W-:-:S04]  /*3110*/  IADD3 R2, P2, P3, -R21, -0x2, -R4 ;  /* 0xfffffffe15027810 */ /* 0x000fc80007b5e904 */
[----:B------:R-:W-:Y:S02]  /*3120*/  ISETP.GE.U32.AND P1, PT, R2, 0x3, PT ;  /* 0x000000030200780c */ /* 0x000fe40003f26070 */
[----:B------:R-:W-:-:S04]  /*3130*/  IADD3.X R2, ~R20, -0x1, ~R5, P2, P3 ;  /* 0xffffffff14027810 */ /* 0x000fc800017e6d05 */
[----:B------:R-:W-:-:S13]  /*3140*/  ISETP.GE.U32.AND.EX P1, PT, R2, RZ, PT, P1 ;  /* 0x000000ff0200720c */ /* 0x000fda0003f26110 */
[----:B------:R-:W-:Y:S05]  /*3150*/  @!P1 BRA `(.L_x_84) ;  /* 0x000021a000009947 */ /* 0x000fea0003800000 */
[C---:B------:R-:W-:Y:S01]  /*3160*/  IADD3 R20, P4, R18.reuse, 0x1, RZ ;  /* 0x0000000112147810 */ /* 0x040fe20007f9e0ff */
[----:B------:R-:W-:Y:S01]  /*3170*/  IMAD.MOV.U32 R44, RZ, RZ, R34 ;  /* 0x000000ffff2c7224 */ /* 0x000fe200078e0022 */
[----:B------:R-:W-:Y:S01]  /*3180*/  IADD3 R40, P5, RZ, -R18, RZ ;  /* 0x80000012ff287210 */ /* 0x000fe20007fbe0ff */
[C---:B------:R-:W-:Y:S01]  /*3190*/  IMAD.SHL.U32 R46, R18.reuse, 0x2, RZ ;  /* 0x00000002122e7824 */ /* 0x040fe200078e00ff */
[C---:B------:R-:W-:Y:S02]  /*31a0*/  IADD3 R2, P1, R18.reuse, 0x2, RZ ;  /* 0x0000000212027810 */ /* 0x040fe40007f3e0ff */
[----:B------:R-:W-:Y:S01]  /*31b0*/  IADD3 R41, P3, RZ, -R20, RZ ;  /* 0x80000014ff297210 */ /* 0x000fe20007f7e0ff */
[--C-:B------:R-:W-:Y:S01]  /*31c0*/  IMAD.X R20, RZ, RZ, R19.reuse, P4 ;  /* 0x000000ffff147224 */ /* 0x100fe200020e0613 */
[----:B------:R-:W-:Y:S01]  /*31d0*/  IADD3 R37, P2, R18, 0x3, RZ ;  /* 0x0000000312257810 */ /* 0x000fe20007f5e0ff */
[--C-:B------:R-:W-:Y:S01]  /*31e0*/  IMAD.X R39, RZ, RZ, ~R19.reuse, P5 ;  /* 0x000000ffff277224 */ /* 0x100fe200028e0e13 */
[----:B------:R-:W-:Y:S01]  /*31f0*/  IADD3 R43, P5, RZ, -R2, RZ ;  /* 0x80000002ff2b7210 */ /* 0x000fe20007fbe0ff */
[--C-:B------:R-:W-:Y:S01]  /*3200*/  IMAD.X R36, RZ, RZ, R19.reuse, P1 ;  /* 0x000000ffff247224 */ /* 0x100fe200008e0613 */
[----:B------:R-:W-:Y:S01]  /*3210*/  MOV R45, R35 ;  /* 0x00000023002d7202 */ /* 0x000fe20000000f00 */
[----:B------:R-:W-:Y:S01]  /*3220*/  IMAD R39, R39, c[0x0][0x1a8], RZ ;  /* 0x00006a0027277a24 */ /* 0x000fe200078e02ff */
[----:B------:R-:W-:Y:S01]  /*3230*/  IADD3 R37, P4, RZ, -R37, RZ ;  /* 0x80000025ff257210 */ /* 0x000fe20007f9e0ff */
[----:B------:R-:W-:Y:S01]  /*3240*/  IMAD.X R2, RZ, RZ, R19, P2 ;  /* 0x000000ffff027224 */ /* 0x000fe200010e0613 */
[----:B------:R-:W-:Y:S01]  /*3250*/  IADD3.X R38, RZ, ~R20, RZ, P3, !PT ;  /* 0x80000014ff267210 */ /* 0x000fe20001ffe4ff */
[----:B------:R-:W-:-:S02]  /*3260*/  IMAD.X R36, RZ, RZ, ~R36, P5 ;  /* 0x000000ffff247224 */ /* 0x000fc400028e0e24 */
[----:B------:R-:W-:-:S04]  /*3270*/  IMAD.WIDE.U32 R20, R40, c[0x0][0x1a8], R44 ;  /* 0x00006a0028147a25 */ /* 0x000fc800078e002c */
[----:B------:R-:W-:Y:S02]  /*3280*/  IMAD R39, R40, c[0x0][0x1ac], R39 ;  /* 0x00006b0028277a24 */ /* 0x000fe400078e0227 */
[----:B------:R-:W-:Y:S02]  /*3290*/  IMAD.X R42, RZ, RZ, ~R2, P4 ;  /* 0x000000ffff2a7224 */ /* 0x000fe400020e0e02 */
[----:B------:R-:W-:Y:S02]  /*32a0*/  IMAD R2, R38, c[0x0][0x1a8], RZ ;  /* 0x00006a0026027a24 */ /* 0x000fe400078e02ff */
[----:B------:R-:W-:Y:S02]  /*32b0*/  IMAD R36, R36, c[0x0][0x1a8], RZ ;  /* 0x00006a0024247a24 */ /* 0x000fe400078e02ff */
[----:B------:R-:W-:Y:S02]  /*32c0*/  IMAD.IADD R21, R21, 0x1, R39 ;  /* 0x0000000115157824 */ /* 0x000fe400078e0227 */
[----:B------:R-:W-:-:S02]  /*32d0*/  IMAD R39, R41, c[0x0][0x1ac], R2 ;  /* 0x00006b0029277a24 */ /* 0x000fc400078e0202 */
[----:B------:R-:W-:Y:S02]  /*32e0*/  IMAD R2, R42, c[0x0][0x1a8], RZ ;  /* 0x00006a002a027a24 */ /* 0x000fe400078e02ff */
[----:B------:R-:W-:Y:S02]  /*32f0*/  IMAD R47, R43, c[0x0][0x1ac], R36 ;  /* 0x00006b002b2f7a24 */ /* 0x000fe400078e0224 */
[----:B------:R-:W-:-:S04]  /*3300*/  IMAD.WIDE.U32 R40, R41, c[0x0][0x1a8], R44 ;  /* 0x00006a0029287a25 */ /* 0x000fc800078e002c */
[----:B------:R-:W-:-:S04]  /*3310*/  IMAD.WIDE.U32 R42, R43, c[0x0][0x1a8], R44 ;  /* 0x00006a002b2a7a25 */ /* 0x000fc800078e002c */
[----:B------:R-:W-:Y:S01]  /*3320*/  IMAD.WIDE.U32 R44, R37, c[0x0][0x1a8], R44 ;  /* 0x00006a00252c7a25 */ /* 0x000fe200078e002c */
[----:B------:R-:W-:Y:S02]  /*3330*/  IADD3 R43, R43, R47, RZ ;  /* 0x0000002f2b2b7210 */ /* 0x000fe40007ffe0ff */
[----:B------:R-:W-:Y:S01]  /*3340*/  SHF.L.U64.HI R47, R18, 0x1, R19 ;  /* 0x00000001122f7819 */ /* 0x000fe20000010213 */
[----:B------:R-:W-:Y:S02]  /*3350*/  IMAD R37, R37, c[0x0][0x1ac], R2 ;  /* 0x00006b0025257a24 */ /* 0x000fe400078e0202 */
[----:B------:R-:W-:Y:S02]  /*3360*/  IMAD.IADD R41, R41, 0x1, R39 ;  /* 0x0000000129297824 */ /* 0x000fe400078e0227 */
[----:B------:R-:W-:Y:S02]  /*3370*/  IMAD.IADD R45, R45, 0x1, R37 ;  /* 0x000000012d2d7824 */ /* 0x000fe400078e0225 */
.L_x_165:
        /* <DEDUP_REMOVED lines=13> */
[----:B------:R-:W-:Y:S05]  /*3450*/  CALL.REL.NOINC `($__internal_5_$__cuda_sm20_rem_s64) ;  /* 0x0000254000007944 */ /* 0x000fea0003c00000 */
[----:B------:R-:W-:-:S04]  /*3460*/  ISETP.NE.U32.AND P2, PT, R38, RZ, PT ;  /* 0x000000ff2600720c */ /* 0x000fc80003f45070 */
[----:B------:R-:W-:Y:S01]  /*3470*/  ISETP.NE.AND.EX P2, PT, R39, RZ, PT, P2 ;  /* 0x000000ff2700720c */ /* 0x000fe20003f45320 */
[----:B------:R-:W-:Y:S07]  /*3480*/  BRA `(.L_x_125) ;  /* 0x0000013000007947 */ /* 0x000fee0003800000 */
.L_x_124:
        /* <DEDUP_REMOVED lines=19> */
.L_x_125:
[----:B------:R-:W-:Y:S05]  /*35c0*/  BSYNC B3 ;  /* 0x0000000000037941 */ /* 0x000fea0003800000 */
.L_x_123:
[----:B------:R-:W-:Y:S05]  /*35d0*/  @P2 BRA `(.L_x_122) ;  /* 0x0000052000002947 */ /* 0x000fea0003800000 */
[----:B------:R-:W-:Y:S01]  /*35e0*/  BSSY B3, `(.L_x_126) ;  /* 0x000001e000037945 */ /* 0x000fe20003800000 */
[----:B------:R-:W-:Y:S05]  /*35f0*/  @!P0 BRA `(.L_x_127) ;  /* 0x0000009000008947 */ /* 0x000fea0003800000 */
[----:B------:R-:W-:Y:S01]  /*3600*/  MOV R52, R24 ;  /* 0x0000001800347202 */ /* 0x000fe20000000f00 */
[----:B------:R-:W-:Y:S01]  /*3610*/  IMAD.MOV.U32 R49, RZ, RZ, R17 ;  /* 0x000000ffff317224 */ /* 0x000fe200078e0011 */
[----:B------:R-:W-:Y:S01]  /*3620*/  MOV R2, 0x3660 ;  /* 0x0000366000027802 */ /* 0x000fe20000000f00 */
[----:B------:R-:W-:Y:S02]  /*3630*/  IMAD.MOV.U32 R50, RZ, RZ, c[0x0][0x1b0] ;  /* 0x00006c00ff327624 */ /* 0x000fe400078e00ff */
[----:B------:R-:W-:Y:S02]  /*3640*/  IMAD.MOV.U32 R48, RZ, RZ, c[0x0][0x1b4] ;  /* 0x00006d00ff307624 */ /* 0x000fe400078e00ff */
[----:B------:R-:W-:Y:S05]  /*3650*/  CALL.REL.NOINC `($__internal_4_$__cuda_sm20_div_s64) ;  /* 0x00001e0000007944 */ /* 0x000fea0003c00000 */
[----:B------:R-:W-:Y:S01]  /*3660*/  IMAD.MOV.U32 R38, RZ, RZ, R36 ;  /* 0x000000ffff267224 */ /* 0x000fe200078e0024 */
[----:B------:R-:W-:Y:S01]  /*3670*/  MOV R39, R37 ;  /* 0x0000002500277202 */ /* 0x000fe20000000f00 */
[----:B------:R-:W-:Y:S05]  /*3680*/  BRA `(.L_x_128) ;  /* 0x0000013000007947 */ /* 0x000fea0003800000 */
.L_x_127:
        /* <DEDUP_REMOVED lines=19> */
.L_x_128:
[----:B------:R-:W-:Y:S05]  /*37c0*/  BSYNC B3 ;  /* 0x0000000000037941 */ /* 0x000fea0003800000 */
.L_x_126:
        /* <DEDUP_REMOVED lines=9> */
[----:B------:R-:W-:Y:S05]  /*3860*/  CALL.REL.NOINC `($__internal_4_$__cuda_sm20_div_s64) ;  /* 0x00001bf000007944 */ /* 0x000fea0003c00000 */
[----:B------:R-:W-:Y:S05]  /*3870*/  BRA `(.L_x_131) ;  /* 0x0000013000007947 */ /* 0x000fea0003800000 */
.L_x_130:
[----:B------:R-:W0:Y:S01]  /*3880*/  I2F.U32.RP R2, c[0x0][0x1b8] ;  /* 0x00006e0000027b06 */ /* 0x000e220000209000 */
[----:B------:R-:W-:-:S07]  /*3890*/  ISETP.NE.U32.AND P4, PT, RZ, c[0x0][0x1b8], PT ;  /* 0x00006e00ff007a0c */ /* 0x000fce0003f85070 */
        /* <DEDUP_REMOVED lines=17> */
.L_x_131:
[----:B------:R-:W-:Y:S05]  /*39b0*/  BSYNC B3 ;  /* 0x0000000000037941 */ /* 0x000fea0003800000 */
.L_x_129:
[----:B------:R-:W-:Y:S02]  /*39c0*/  IMAD R49, R31, c[0x0][0x180], RZ ;  /* 0x000060001f317a24 */ /* 0x000fe400078e02ff */
[----:B------:R-:W-:-:S04]  /*39d0*/  IMAD.WIDE.U32 R38, R30, c[0x0][0x180], R38 ;  /* 0x000060001e267a25 */ /* 0x000fc800078e0026 */
[----:B------:R-:W-:Y:S02]  /*39e0*/  IMAD R49, R30, c[0x0][0x184], R49 ;  /* 0x000061001e317a24 */ /* 0x000fe400078e0231 */
[----:B------:R-:W-:-:S04]  /*39f0*/  IMAD.WIDE.U32 R36, R38, c[0x0][0x188], R36 ;  /* 0x0000620026247a25 */ /* 0x000fc800078e0024 */
[----:B------:R-:W-:-:S04]  /*3a00*/  IMAD.IADD R2, R49, 0x1, R39 ;  /* 0x0000000131027824 */ /* 0x000fc800078e0227 */
[----:B------:R-:W-:-:S04]  /*3a10*/  IMAD R39, R2, c[0x0][0x188], RZ ;  /* 0x0000620002277a24 */ /* 0x000fc800078e02ff */
[----:B------:R-:W-:-:S04]  /*3a20*/  IMAD R39, R38, c[0x0][0x18c], R39 ;  /* 0x0000630026277a24 */ /* 0x000fc800078e0227 */
[----:B------:R-:W-:Y:S02]  /*3a30*/  IMAD.IADD R2, R37, 0x1, R39 ;  /* 0x0000000125027824 */ /* 0x000fe400078e0227 */
[----:B------:R-:W-:-:S04]  /*3a40*/  IMAD.WIDE.U32 R38, R36, c[0x0][0x1c0], R6 ;  /* 0x0000700024267a25 */ /* 0x000fc800078e0006 */
[----:B------:R-:W-:-:S04]  /*3a50*/  IMAD R37, R2, c[0x0][0x1c0], RZ ;  /* 0x0000700002257a24 */ /* 0x000fc800078e02ff */
[----:B------:R-:W-:Y:S02]  /*3a60*/  IMAD R49, R36, c[0x0][0x1c4], R37 ;  /* 0x0000710024317a24 */ /* 0x000fe400078e0225 */
[----:B------:R-:W-:-:S03]  /*3a70*/  IMAD.WIDE.U32 R36, R38, UR8, R46 ;  /* 0x0000000826247c25 */ /* 0x000fc6000f8e002e */
[----:B------:R-:W-:Y:S01]  /*3a80*/  IADD3 R2, R39, R49, RZ ;  /* 0x0000003127027210 */ /* 0x000fe20007ffe0ff */
[----:B------:R-:W-:Y:S01]  /*3a90*/  IMAD R39, R38, UR9, RZ ;  /* 0x0000000926277c24 */ /* 0x000fe2000f8e02ff */
[----:B------:R-:W-:-:S03]  /*3aa0*/  IADD3 R36, P2, R36, c[0x0][0x168], RZ ;  /* 0x00005a0024247a10 */ /* 0x000fc60007f5e0ff */
[----:B------:R-:W-:-:S05]  /*3ab0*/  IMAD R39, R2, UR8, R39 ;  /* 0x0000000802277c24 */ /* 0x000fca000f8e0227 */
[----:B------:R-:W-:-:S05]  /*3ac0*/  IADD3.X R37, R37, c[0x0][0x16c], R39, P2, !PT ;  /* 0x00005b0025257a10 */ /* 0x000fca00017fe427 */
[----:B------:R-:W2:Y:S02]  /*3ad0*/  LDG.E.U16 R36, [R36.64] ;  /* 0x0000000c24247981 */ /* 0x000ea4000c1e1500 */
[----:B--2---:R-:W-:-:S05]  /*3ae0*/  PRMT R37, RZ, 0x5410, R36 ;  /* 0x00005410ff257816 */ /* 0x004fca0000000024 */
[----:B------:R-:W-:Y:S02]  /*3af0*/  FADD.FTZ R10, R10, R37 ;  /* 0x000000250a0a7221 */ /* 0x000fe40000010000 */
.L_x_122:
[----:B------:R-:W-:Y:S05]  /*3b00*/  BSYNC B2 ;  /* 0x0000000000027941 */ /* 0x000fea0003800000 */
.L_x_121:
[----:B------:R-:W-:Y:S01]  /*3b10*/  BSSY B2, `(.L_x_132) ;  /* 0x0000076000027945 */ /* 0x000fe20003800000 */
        /* <DEDUP_REMOVED lines=14> */
.L_x_135:
        /* <DEDUP_REMOVED lines=19> */
.L_x_136:
[----:B------:R-:W-:Y:S05]  /*3d30*/  BSYNC B3 ;  /* 0x0000000000037941 */ /* 0x000fea0003800000 */
.L_x_134:
        /* <DEDUP_REMOVED lines=12> */
.L_x_138:
        /* <DEDUP_REMOVED lines=19> */
.L_x_139:
[----:B------:R-:W-:Y:S05]  /*3f30*/  BSYNC B3 ;  /* 0x0000000000037941 */ /* 0x000fea0003800000 */
.L_x_137:
        /* <DEDUP_REMOVED lines=11> */
.L_x_141:
        /* <DEDUP_REMOVED lines=19> */
.L_x_142:
[----:B------:R-:W-:Y:S05]  /*4120*/  BSYNC B3 ;  /* 0x0000000000037941 */ /* 0x000fea0003800000 */
.L_x_140:
        /* <DEDUP_REMOVED lines=11> */
[----:B------:R-:W-:-:S04]  /*41e0*/  IMAD.WIDE.U32 R36, R38, UR8, R46 ;  /* 0x0000000826247c25 */ /* 0x000fc8000f8e002e */
[----:B------:R-:W-:Y:S01]  /*41f0*/  IMAD.IADD R2, R39, 0x1, R49 ;  /* 0x0000000127027824 */ /* 0x000fe200078e0231 */
[----:B------:R-:W-:Y:S01]  /*4200*/  IADD3 R36, P2, R36, c[0x0][0x168], RZ ;  /* 0x00005a0024247a10 */ /* 0x000fe20007f5e0ff */
[----:B------:R-:W-:-:S04]  /*4210*/  IMAD R39, R38, UR9, RZ ;  /* 0x0000000926277c24 */ /* 0x000fc8000f8e02ff */
[----:B------:R-:W-:-:S05]  /*4220*/  IMAD R39, R2, UR8, R39 ;  /* 0x0000000802277c24 */ /* 0x000fca000f8e0227 */
[----:B------:R-:W-:-:S05]  /*4230*/  IADD3.X R37, R37, c[0x0][0x16c], R39, P2, !PT ;  /* 0x00005b0025257a10 */ /* 0x000fca00017fe427 */
[----:B------:R-:W2:Y:S02]  /*4240*/  LDG.E.U16 R36, [R36.64+0x2] ;  /* 0x0000020c24247981 */ /* 0x000ea4000c1e1500 */
[----:B--2---:R-:W-:-:S05]  /*4250*/  PRMT R37, RZ, 0x5410, R36 ;  /* 0x00005410ff257816 */ /* 0x004fca0000000024 */
[----:B------:R-:W-:Y:S02]  /*4260*/  FADD.FTZ R10, R10, R37 ;  /* 0x000000250a0a7221 */ /* 0x000fe40000010000 */
.L_x_133:
[----:B------:R-:W-:Y:S05]  /*4270*/  BSYNC B2 ;  /* 0x0000000000027941 */ /* 0x000fea0003800000 */
.L_x_132:
[----:B------:R-:W-:Y:S01]  /*4280*/  BSSY B2, `(.L_x_143) ;  /* 0x0000076000027945 */ /* 0x000fe20003800000 */
[----:B------:R-:W-:Y:S05]  /*4290*/  @P1 BRA `(.L_x_144) ;  /* 0x0000074000001947 */ /* 0x000fea0003800000 */
        /* <DEDUP_REMOVED lines=9> */
[----:B------:R-:W-:Y:S05]  /*4330*/  CALL.REL.NOINC `($__internal_5_$__cuda_sm20_rem_s64) ;  /* 0x0000166000007944 */ /* 0x000fea0003c00000 */
[----:B------:R-:W-:-:S04]  /*4340*/  ISETP.NE.U32.AND P2, PT, R38, RZ, PT ;  /* 0x000000ff2600720c */ /* 0x000fc80003f45070 */
[----:B------:R-:W-:Y:S01]  /*4350*/  ISETP.NE.AND.EX P2, PT, R39, RZ, PT, P2 ;  /* 0x000000ff2700720c */ /* 0x000fe20003f45320 */
[----:B------:R-:W-:Y:S07]  /*4360*/  BRA `(.L_x_147) ;  /* 0x0000013000007947 */ /* 0x000fee0003800000 */
.L_x_146:
        /* <DEDUP_REMOVED lines=19> */
.L_x_147:
[----:B------:R-:W-:Y:S05]  /*44a0*/  BSYNC B3 ;  /* 0x0000000000037941 */ /* 0x000fea0003800000 */
.L_x_145:
        /* <DEDUP_REMOVED lines=9> */
[----:B------:R-:W-:Y:S01]  /*4540*/  MOV R38, R36 ;  /* 0x0000002400267202 */ /* 0x000fe20000000f00 */
[----:B------:R-:W-:Y:S01]  /*4550*/  IMAD.MOV.U32 R39, RZ, RZ, R37 ;  /* 0x000000ffff277224 */ /* 0x000fe200078e0025 */
[----:B------:R-:W-:Y:S05]  /*4560*/  BRA `(.L_x_150) ;  /* 0x0000013000007947 */ /* 0x000fea0003800000 */
.L_x_149:
        /* <DEDUP_REMOVED lines=19> */
.L_x_150:
[----:B------:R-:W-:Y:S05]  /*46a0*/  BSYNC B3 ;  /* 0x0000000000037941 */ /* 0x000fea0003800000 */
.L_x_148:
        /* <DEDUP_REMOVED lines=11> */
.L_x_152:
        /* <DEDUP_REMOVED lines=19> */
.L_x_153:
[----:B------:R-:W-:Y:S05]  /*4890*/  BSYNC B3 ;  /* 0x0000000000037941 */ /* 0x000fea0003800000 */
.L_x_151:
[----:B------:R-:W-:Y:S02]  /*48a0*/  IMAD R49, R31, c[0x0][0x180], RZ ;  /* 0x000060001f317a24 */ /* 0x000fe400078e02ff */
[----:B------:R-:W-:-:S04]  /*48b0*/  IMAD.WIDE.U32 R38, R30, c[0x0][0x180], R38 ;  /* 0x000060001e267a25 */ /* 0x000fc800078e0026 */
[----:B------:R-:W-:Y:S02]  /*48c0*/  IMAD R49, R30, c[0x0][0x184], R49 ;  /* 0x000061001e317a24 */ /* 0x000fe400078e0231 */
[----:B------:R-:W-:-:S04]  /*48d0*/  IMAD.WIDE.U32 R36, R38, c[0x0][0x188], R36 ;  /* 0x0000620026247a25 */ /* 0x000fc800078e0024 */
[----:B------:R-:W-:-:S04]  /*48e0*/  IMAD.IADD R2, R49, 0x1, R39 ;  /* 0x0000000131027824 */ /* 0x000fc800078e0227 */
[----:B------:R-:W-:-:S04]  /*48f0*/  IMAD R39, R2, c[0x0][0x188], RZ ;  /* 0x0000620002277a24 */ /* 0x000fc800078e02ff */
[----:B------:R-:W-:-:S05]  /*4900*/  IMAD R39, R38, c[0x0][0x18c], R39 ;  /* 0x0000630026277a24 */ /* 0x000fca00078e0227 */
[----:B------:R-:W-:Y:S01]  /*4910*/  IADD3 R2, R37, R39, RZ ;  /* 0x0000002725027210 */ /* 0x000fe20007ffe0ff */
[----:B------:R-:W-:-:S04]  /*4920*/  IMAD.WIDE.U32 R38, R36, c[0x0][0x1c0], R6 ;  /* 0x0000700024267a25 */ /* 0x000fc800078e0006 */
[----:B------:R-:W-:-:S04]  /*4930*/  IMAD R37, R2, c[0x0][0x1c0], RZ ;  /* 0x0000700002257a24 */ /* 0x000fc800078e02ff */
[----:B------:R-:W-:Y:S02]  /*4940*/  IMAD R49, R36, c[0x0][0x1c4], R37 ;  /* 0x0000710024317a24 */ /* 0x000fe400078e0225 */
[----:B------:R-:W-:-:S04]  /*4950*/  IMAD.WIDE.U32 R36, R38, UR8, R46 ;  /* 0x0000000826247c25 */ /* 0x000fc8000f8e002e */
[----:B------:R-:W-:Y:S01]  /*4960*/  IMAD.IADD R2, R39, 0x1, R49 ;  /* 0x0000000127027824 */ /* 0x000fe200078e0231 */
[----:B------:R-:W-:Y:S01]  /*4970*/  IADD3 R36, P2, R36, UR6, RZ ;  /* 0x0000000624247c10 */ /* 0x000fe2000ff5e0ff */
[----:B------:R-:W-:-:S04]  /*4980*/  IMAD R39, R38, UR9, RZ ;  /* 0x0000000926277c24 */ /* 0x000fc8000f8e02ff */
[----:B------:R-:W-:-:S05]  /*4990*/  IMAD R39, R2, UR8, R39 ;  /* 0x0000000802277c24 */ /* 0x000fca000f8e0227 */
[----:B------:R-:W-:-:S05]  /*49a0*/  IADD3.X R37, R37, UR7, R39, P2, !PT ;  /* 0x0000000725257c10 */ /* 0x000fca00097fe427 */
[----:B------:R-:W2:Y:S02]  /*49b0*/  LDG.E.U16 R36, [R36.64+-0x2] ;  /* 0xfffffe0c24247981 */ /* 0x000ea4000c1e1500 */
[----:B--2---:R-:W-:-:S05]  /*49c0*/  PRMT R37, RZ, 0x5410, R36 ;  /* 0x00005410ff257816 */ /* 0x004fca0000000024 */
[----:B------:R-:W-:Y:S02]  /*49d0*/  FADD.FTZ R10, R10, R37 ;  /* 0x000000250a0a7221 */ /* 0x000fe40000010000 */
.L_x_144:
[----:B------:R-:W-:Y:S05]  /*49e0*/  BSYNC B2 ;  /* 0x0000000000027941 */ /* 0x000fea0003800000 */
.L_x_143:
[----:B------:R-:W-:Y:S01]  /*49f0*/  BSSY B2, `(.L_x_154) ;  /* 0x0000076000027945 */ /* 0x000fe20003800000 */
        /* <DEDUP_REMOVED lines=14> */
.L_x_157:
        /* <DEDUP_REMOVED lines=19> */
.L_x_158:
[----:B------:R-:W-:Y:S05]  /*4c10*/  BSYNC B3 ;  /* 0x0000000000037941 */ /* 0x000fea0003800000 */
.L_x_156:
[----:B------:R-:W-:Y:S05]  /*4c20*/  @P1 BRA `(.L_x_155) ;  /* 0x0000052000001947 */ /* 0x000fea0003800000 */
        /* <DEDUP_REMOVED lines=8> */
[----:B------:R-:W-:Y:S02]  /*4cb0*/  IMAD.MOV.U32 R38, RZ, RZ, R36 ;  /* 0x000000ffff267224 */ /* 0x000fe400078e0024 */
[----:B------:R-:W-:Y:S01]  /*4cc0*/  IMAD.MOV.U32 R39, RZ, RZ, R37 ;  /* 0x000000ffff277224 */ /* 0x000fe200078e0025 */
[----:B------:R-:W-:Y:S05]  /*4cd0*/  BRA `(.L_x_161) ;  /* 0x0000013000007947 */ /* 0x000fea0003800000 */
.L_x_160:
        /* <DEDUP_REMOVED lines=19> */
.L_x_161:
[----:B------:R-:W-:Y:S05]  /*4e10*/  BSYNC B3 ;  /* 0x0000000000037941 */ /* 0x000fea0003800000 */
.L_x_159:
        /* <DEDUP_REMOVED lines=11> */
.L_x_163:
        /* <DEDUP_REMOVED lines=19> */
.L_x_164:
[----:B------:R-:W-:Y:S05]  /*5000*/  BSYNC B3 ;  /* 0x0000000000037941 */ /* 0x000fea0003800000 */
.L_x_162:
        /* <DEDUP_REMOVED lines=17> */
[----:B------:R-:W2:Y:S02]  /*5120*/  LDG.E.U16 R36, [R36.64] ;  /* 0x0000000c24247981 */ /* 0x000ea4000c1e1500 */
[----:B--2---:R-:W-:-:S05]  /*5130*/  PRMT R37, RZ, 0x5410, R36 ;  /* 0x00005410ff257816 */ /* 0x004fca0000000024 */
[----:B------:R-:W-:Y:S02]  /*5140*/  FADD.FTZ R10, R10, R37 ;  /* 0x000000250a0a7221 */ /* 0x000fe40000010000 */
.L_x_155:
[----:B------:R-:W-:Y:S05]  /*5150*/  BSYNC B2 ;  /* 0x0000000000027941 */ /* 0x000fea0003800000 */
.L_x_154:
[----:B------:R-:W-:Y:S01]  /*5160*/  IADD3 R2, P2, R28, 0x1, RZ ;  /* 0x000000011c027810 */ /* 0x000fe20007f5e0ff */
[----:B------:R-:W-:Y:S02]  /*5170*/  ULDC.64 UR10, c[0x0][0x1a8] ;  /* 0x00006a00000a7ab9 */ /* 0x000fe40000000a00 */
[----:B------:R-:W-:Y:S01]  /*5180*/  USHF.L.U32 UR5, UR10, 0x2, URZ ;  /* 0x000000020a057899 */ /* 0x000fe2000800063f */
[----:B------:R-:W-:Y:S01]  /*5190*/  ISETP.LT.U32.AND P1, PT, R2, c[0x0][0x1c8], PT ;  /* 0x0000720002007a0c */ /* 0x000fe20003f21070 */
[----:B------:R-:W-:Y:S01]  /*51a0*/  UMOV UR4, 0x2 ;  /* 0x0000000200047882 */ /* 0x000fe20000000000 */
[----:B------:R-:W-:Y:S01]  /*51b0*/  IADD3.X R36, RZ, R29, RZ, P2, !PT ;  /* 0x0000001dff247210 */ /* 0x000fe200017fe4ff */
[----:B------:R-:W-:Y:S02]  /*51c0*/  USHF.L.U64.HI UR4, UR10, UR4, UR11 ;  /* 0x000000040a047299 */ /* 0x000fe4000801020b */
[----:B------:R-:W-:Y:S02]  /*51d0*/  IADD3 R40, P3, R40, -UR5, RZ ;  /* 0x8000000528287c10 */ /* 0x000fe4000ff7e0ff */
[----:B------:R-:W-:-:S02]  /*51e0*/  ISETP.LT.AND.EX P2, PT, R36, c[0x0][0x1cc], PT, P1 ;  /* 0x0000730024007a0c */ /* 0x000fc40003f41310 */
[----:B------:R-:W-:Y:S02]  /*51f0*/  IADD3 R18, P1, R18, 0x4, RZ ;  /* 0x0000000412127810 */ /* 0x000fe40007f3e0ff */
[----:B------:R-:W-:Y:S02]  /*5200*/  SEL R37, R2, c[0x0][0x1c8], P2 ;  /* 0x0000720002257a07 */ /* 0x000fe40001000000 */
[----:B------:R-:W-:Y:S01]  /*5210*/  SEL R36, R36, c[0x0][0x1cc], P2 ;  /* 0x0000730024247a07 */ /* 0x000fe20001000000 */
[----:B------:R-:W-:Y:S01]  /*5220*/  IMAD.X R19, RZ, RZ, R19, P1 ;  /* 0x000000ffff137224 */ /* 0x000fe200008e0613 */
[----:B------:R-:W-:Y:S02]  /*5230*/  ISETP.GE.U32.AND P1, PT, R18, R37, PT ;  /* 0x000000251200720c */ /* 0x000fe40003f26070 */
[----:B------:R-:W-:Y:S02]  /*5240*/  IADD3 R42, P4, R42, -UR5, RZ ;  /* 0x800000052a2a7c10 */ /* 0x000fe4000ff9e0ff */
[----:B------:R-:W-:-:S02]  /*5250*/  ISETP.GE.AND.EX P1, PT, R19, R36, PT, P1 ;  /* 0x000000241300720c */ /* 0x000fc40003f26310 */
[----:B------:R-:W-:Y:S02]  /*5260*/  IADD3 R44, P5, R44, -UR5, RZ ;  /* 0x800000052c2c7c10 */ /* 0x000fe4000ffbe0ff */
[----:B------:R-:W-:Y:S02]  /*5270*/  IADD3 R20, P6, R20, -UR5, RZ ;  /* 0x8000000514147c10 */ /* 0x000fe4000ffde0ff */
[----:B------:R-:W-:Y:S02]  /*5280*/  IADD3 R46, P2, R46, 0x8, RZ ;  /* 0x000000082e2e7810 */ /* 0x000fe40007f5e0ff */
[----:B------:R-:W-:Y:S02]  /*5290*/  IADD3.X R41, R41, ~UR4, RZ, P3, !PT ;  /* 0x8000000429297c10 */ /* 0x000fe40009ffe4ff */
[----:B------:R-:W-:Y:S01]  /*52a0*/  IADD3.X R43, R43, ~UR4, RZ, P4, !PT ;  /* 0x800000042b2b7c10 */ /* 0x000fe2000a7fe4ff */
[----:B------:R-:W-:Y:S01]  /*52b0*/  IMAD.X R47, RZ, RZ, R47, P2 ;  /* 0x000000ffff2f7224 */ /* 0x000fe200010e062f */
[----:B------:R-:W-:-:S02]  /*52c0*/  IADD3.X R45, R45, ~UR4, RZ, P5, !PT ;  /* 0x800000042d2d7c10 */ /* 0x000fc4000affe4ff */
[----:B------:R-:W-:Y:S01]  /*52d0*/  IADD3.X R21, R21, ~UR4, RZ, P6, !PT ;  /* 0x8000000415157c10 */ /* 0x000fe2000b7fe4ff */
[----:B------:R-:W-:Y:S01]  /*52e0*/  @P1 CALL.REL.NOINC `(.L_x_84) ;  /* 0x0000001000001944 */ /* 0x000fe20003c00000 */
[----:B------:R-:W-:Y:S05]  /*52f0*/  BRA `(.L_x_165) ;  /* 0xffffe08000007947 */ /* 0x000fea000383ffff */
.L_x_84:
[----:B------:R-:W-:Y:S05]  /*5300*/  BSYNC B0 ;  /* 0x0000000000007941 */ /* 0x000fea0003800000 */
.L_x_83:
[----:B------:R-:W-:-:S05]  /*5310*/  IADD3 R6, P0, R6, 0x1, RZ ;  /* 0x0000000106067810 */ /* 0x000fca0007f1e0ff */
[----:B------:R-:W-:Y:S01]  /*5320*/  IMAD.X R7, RZ, RZ, R7, P0 ;  /* 0x000000ffff077224 */ /* 0x000fe200000e0607 */
[----:B------:R-:W-:-:S04]  /*5330*/  ISETP.GE.U32.AND P0, PT, R6, R9, PT ;  /* 0x000000090600720c */ /* 0x000fc80003f06070 */
[----:B------:R-:W-:-:S13]  /*5340*/  ISETP.GE.AND.EX P0, PT, R7, R8, PT, P0 ;  /* 0x000000080700720c */ /* 0x000fda0003f06300 */
[----:B------:R-:W-:Y:S01]  /*5350*/  @P0 CALL.REL.NOINC `(.L_x_82) ;  /* 0x0000001000000944 */ /* 0x000fe20003c00000 */
[----:B------:R-:W-:Y:S05]  /*5360*/  BRA `(.L_x_166) ;  /* 0xffffc15000007947 */ /* 0x000fea000383ffff */
.L_x_82:
[----:B------:R-:W-:Y:S05]  /*5370*/  BSYNC B1 ;  /* 0x0000000000017941 */ /* 0x000fea0003800000 */
.L_x_81:
[----:B------:R-:W-:Y:S01]  /*5380*/  IMAD.MOV.U32 R2, RZ, RZ, c[0x0][0x0] ;  /* 0x00000000ff027624 */ /* 0x000fe200078e00ff */
[----:B------:R-:W-:Y:S02]  /*5390*/  SHF.R.S32.HI R5, RZ, 0x1f, R0 ;  /* 0x0000001fff057819 */ /* 0x000fe40000011400 */
[----:B------:R-:W-:Y:S01]  /*53a0*/  LEA R4, P0, R0, c[0x0][0x1d0], 0x1 ;  /* 0x0000740000047a11 */ /* 0x000fe200078008ff */
[----:B------:R-:W-:Y:S01]  /*53b0*/  IMAD R7, R2, c[0x0][0xc], RZ ;  /* 0x0000030002077a24 */ /* 0x000fe200078e02ff */
[----:B------:R-:W-:Y:S02]  /*53c0*/  F2FP.BF16.PACK_AB R10, RZ, R10 ;  /* 0x0000000aff0a723e */ /* 0x000fe400000010ff */
[----:B------:R-:W-:Y:S02]  /*53d0*/  LEA.HI.X R5, R0, c[0x0][0x1d4], R5, 0x1, P0 ;  /* 0x0000750000057a11 */ /* 0x000fe400000f0c05 */
[----:B------:R-:W-:-:S03]  /*53e0*/  IADD3 R0, P0, R7, R0, RZ ;  /* 0x0000000007007210 */ /* 0x000fc60007f1e0ff */
[----:B------:R0:W-:Y:S01]  /*53f0*/  STG.E.U16 [R4.64], R10 ;  /* 0x0000000a04007986 */ /* 0x0001e2000c10150c */
[----:B------:R-:W-:Y:S02]  /*5400*/  IADD3.X R3, RZ, R3, RZ, P0, !PT ;  /* 0x00000003ff037210 */ /* 0x000fe400007fe4ff */
[----:B------:R-:W-:-:S04]  /*5410*/  ISETP.GE.U32.AND P0, PT, R0, c[0x0][0x160], PT ;  /* 0x0000580000007a0c */ /* 0x000fc80003f06070 */
[----:B------:R-:W-:-:S13]  /*5420*/  ISETP.GE.AND.EX P0, PT, R3, c[0x0][0x164], PT, P0 ;  /* 0x0000590003007a0c */ /* 0x000fda0003f06300 */
[----:B0-----:R-:W-:Y:S01]  /*5430*/  @P0 CALL.REL.NOINC `(.L_x_167) ;  /* 0x0000001000000944 */ /* 0x001fe20003c00000 */
[----:B------:R-:W-:Y:S05]  /*5440*/  BRA `(.L_x_168) ;  /* 0xffffacc000007947 */ /* 0x000fea000383ffff */
.L_x_167:
[----:B------:R-:W-:Y:S05]  /*5450*/  EXIT ;  /* 0x000000000000794d */ /* 0x000fea0003800000 */
        .weak           $__internal_4_$__cuda_sm20_div_s64
        .type           $__internal_4_$__cuda_sm20_div_s64,@function
        .size           $__internal_4_$__cuda_sm20_div_s64,($__internal_5_$__cuda_sm20_rem_s64 - $__internal_4_$__cuda_sm20_div_s64)
$__internal_4_$__cuda_sm20_div_s64:
[----:B------:R-:W-:Y:S02]  /*5460*/  IADD3 R51, P3, RZ, -R50, RZ ;  /* 0x80000032ff337210 */ /* 0x000fe40007f7e0ff */
[----:B------:R-:W-:-:S03]  /*5470*/  ISETP.GE.AND P2, PT, R48, RZ, PT ;  /* 0x000000ff3000720c */ /* 0x000fc60003f46270 */
[----:B------:R-:W-:Y:S01]  /*5480*/  IMAD.X R37, RZ, RZ, ~R48, P3 ;  /* 0x000000ffff257224 */ /* 0x000fe200018e0e30 */
[----:B------:R-:W-:-:S04]  /*5490*/  SEL R36, R51, R50, !P2 ;  /* 0x0000003233247207 */ /* 0x000fc80005000000 */
[----:B------:R-:W-:-:S04]  /*54a0*/  SEL R37, R37, R48, !P2 ;  /* 0x0000003025257207 */ /* 0x000fc80005000000 */
[----:B------:R-:W0:Y:S08]  /*54b0*/  I2F.U64.RP R53, R36 ;  /* 0x0000002400357312 */ /* 0x000e300000309000 */
[----:B0-----:R-:W0:Y:S02]  /*54c0*/  MUFU.RCP R55, R53 ;  /* 0x0000003500377308 */ /* 0x001e240000001000 */
[----:B0-----:R-:W-:-:S06]  /*54d0*/  IADD3 R55, R55, 0x1ffffffe, RZ ;  /* 0x1ffffffe37377810 */ /* 0x001fcc0007ffe0ff */
[----:B------:R0:W1:Y:S02]  /*54e0*/  F2I.U64.TRUNC R56, R55 ;  /* 0x0000003700387311 */ /* 0x000064000020d800 */
[----:B0-----:R-:W-:Y:S01]  /*54f0*/  IADD3 R55, P5, RZ, -R52, RZ ;  /* 0x80000034ff377210 */ /* 0x001fe20007fbe0ff */
[----:B-1----:R-:W-:-:S04]  /*5500*/  IMAD.WIDE.U32 R58, R56, R36, RZ ;  /* 0x00000024383a7225 */ /* 0x002fc800078e00ff */
[C---:B------:R-:W-:Y:S01]  /*5510*/  IMAD R51, R56.reuse, R37, R59 ;  /* 0x0000002538337224 */ /* 0x040fe200078e023b */
[----:B------:R-:W-:Y:S01]  /*5520*/  IADD3 R54, P2, RZ, -R58, RZ ;  /* 0x8000003aff367210 */ /* 0x000fe20007f5e0ff */
[----:B------:R-:W-:Y:S02]  /*5530*/  IMAD.MOV.U32 R59, RZ, RZ, R56 ;  /* 0x000000ffff3b7224 */ /* 0x000fe400078e0038 */
[----:B------:R-:W-:Y:S02]  /*5540*/  IMAD R51, R57, R36, R51 ;  /* 0x0000002439337224 */ /* 0x000fe400078e0233 */
[----:B------:R-:W-:-:S04]  /*5550*/  IMAD.HI.U32 R58, R56, R54, RZ ;  /* 0x00000036383a7227 */ /* 0x000fc800078e00ff */
[----:B------:R-:W-:-:S04]  /*5560*/  IMAD.X R51, RZ, RZ, ~R51, P2 ;  /* 0x000000ffff337224 */ /* 0x000fc800010e0e33 */
[----:B------:R-:W-:-:S04]  /*5570*/  IMAD.WIDE.U32 R58, P2, R56, R51, R58 ;  /* 0x00000033383a7225 */ /* 0x000fc8000784003a */
[C---:B------:R-:W-:Y:S02]  /*5580*/  IMAD R53, R57.reuse, R51, RZ ;  /* 0x0000003339357224 */ /* 0x040fe400078e02ff */
[----:B------:R-:W-:-:S04]  /*5590*/  IMAD.HI.U32 R54, P3, R57, R54, R58 ;  /* 0x0000003639367227 */ /* 0x000fc8000786003a */
[----:B------:R-:W-:Y:S01]  /*55a0*/  IMAD.HI.U32 R51, R57, R51, RZ ;  /* 0x0000003339337227 */ /* 0x000fe200078e00ff */
[----:B------:R-:W-:-:S03]  /*55b0*/  IADD3 R59, P4, R53, R54, RZ ;  /* 0x00000036353b7210 */ /* 0x000fc60007f9e0ff */
[----:B------:R-:W-:Y:S02]  /*55c0*/  IMAD.X R51, R51, 0x1, R57, P2 ;  /* 0x0000000133337824 */ /* 0x000fe400010e0639 */
[----:B------:R-:W-:-:S03]  /*55d0*/  IMAD.WIDE.U32 R56, R59, R36, RZ ;  /* 0x000000243b387225 */ /* 0x000fc600078e00ff */
[----:B------:R-:W-:Y:S01]  /*55e0*/  IADD3.X R51, RZ, RZ, R51, P4, P3 ;  /* 0x000000ffff337210 */ /* 0x000fe200027e6433 */
[----:B------:R-:W-:Y:S01]  /*55f0*/  IMAD R54, R59, R37, R57 ;  /* 0x000000253b367224 */ /* 0x000fe200078e0239 */
[----:B------:R-:W-:Y:S02]  /*5600*/  IADD3 R56, P2, RZ, -R56, RZ ;  /* 0x80000038ff387210 */ /* 0x000fe40007f5e0ff */
[----:B------:R-:W-:Y:S01]  /*5610*/  ISETP.GE.AND P4, PT, R49, RZ, PT ;  /* 0x000000ff3100720c */ /* 0x000fe20003f86270 */
[----:B------:R-:W-:Y:S02]  /*5620*/  IMAD R54, R51, R36, R54 ;  /* 0x0000002433367224 */ /* 0x000fe400078e0236 */
[----:B------:R-:W-:Y:S01]  /*5630*/  IMAD.HI.U32 R58, R59, R56, RZ ;  /* 0x000000383b3a7227 */ /* 0x000fe200078e00ff */
[----:B------:R-:W-:Y:S02]  /*5640*/  SEL R52, R55, R52, !P4 ;  /* 0x0000003437347207 */ /* 0x000fe40006000000 */
[----:B------:R-:W-:-:S05]  /*5650*/  IADD3.X R54, RZ, ~R54, RZ, P2, !PT ;  /* 0x80000036ff367210 */ /* 0x000fca00017fe4ff */
[----:B------:R-:W-:-:S06]  /*5660*/  IMAD.WIDE.U32 R58, P2, R59, R54, R58 ;  /* 0x000000363b3a7225 */ /* 0x000fcc000784003a */
[----:B------:R-:W-:-:S04]  /*5670*/  IMAD.HI.U32 R53, P3, R51, R56, R58 ;  /* 0x0000003833357227 */ /* 0x000fc8000786003a */
[CC--:B------:R-:W-:Y:S02]  /*5680*/  IMAD R56, R51.reuse, R54.reuse, RZ ;  /* 0x0000003633387224 */ /* 0x0c0fe400078e02ff */
[----:B------:R-:W-:-:S03]  /*5690*/  IMAD.HI.U32 R54, R51, R54, RZ ;  /* 0x0000003633367227 */ /* 0x000fc600078e00ff */
[----:B------:R-:W-:Y:S01]  /*56a0*/  IADD3 R53, P6, R56, R53, RZ ;  /* 0x0000003538357210 */ /* 0x000fe20007fde0ff */
[----:B------:R-:W-:Y:S02]  /*56b0*/  IMAD.X R56, RZ, RZ, ~R49, P5 ;  /* 0x000000ffff387224 */ /* 0x000fe400028e0e31 */
[----:B------:R-:W-:Y:S02]  /*56c0*/  IMAD.X R54, R54, 0x1, R51, P2 ;  /* 0x0000000136367824 */ /* 0x000fe400010e0633 */
[----:B------:R-:W-:Y:S01]  /*56d0*/  IMAD.HI.U32 R58, R53, R52, RZ ;  /* 0x00000034353a7227 */ /* 0x000fe200078e00ff */
[----:B------:R-:W-:Y:S02]  /*56e0*/  SEL R55, R56, R49, !P4 ;  /* 0x0000003138377207 */ /* 0x000fe40006000000 */
[----:B------:R-:W-:Y:S01]  /*56f0*/  IADD3.X R56, RZ, RZ, R54, P6, P3 ;  /* 0x000000ffff387210 */ /* 0x000fe200037e6436 */
[----:B------:R-:W-:-:S04]  /*5700*/  IMAD.MOV.U32 R59, RZ, RZ, RZ ;  /* 0x000000ffff3b7224 */ /* 0x000fc800078e00ff */
[----:B------:R-:W-:-:S04]  /*5710*/  IMAD.WIDE.U32 R58, R53, R55, R58 ;  /* 0x00000037353a7225 */ /* 0x000fc800078e003a */
[C---:B------:R-:W-:Y:S02]  /*5720*/  IMAD R54, R56.reuse, R55, RZ ;  /* 0x0000003738367224 */ /* 0x040fe400078e02ff */
[----:B------:R-:W-:-:S04]  /*5730*/  IMAD.HI.U32 R51, P2, R56, R52, R58 ;  /* 0x0000003438337227 */ /* 0x000fc8000784003a */
[----:B------:R-:W-:Y:S01]  /*5740*/  IMAD.HI.U32 R53, R56, R55, RZ ;  /* 0x0000003738357227 */ /* 0x000fe200078e00ff */
[----:B------:R-:W-:-:S03]  /*5750*/  IADD3 R51, P3, R54, R51, RZ ;  /* 0x0000003336337210 */ /* 0x000fc60007f7e0ff */
[----:B------:R-:W-:Y:S02]  /*5760*/  IMAD.X R53, RZ, RZ, R53, P2 ;  /* 0x000000ffff357224 */ /* 0x000fe400010e0635 */
[----:B------:R-:W-:-:S03]  /*5770*/  IMAD.WIDE.U32 R56, R51, R36, RZ ;  /* 0x0000002433387225 */ /* 0x000fc600078e00ff */
[----:B------:R-:W-:Y:S01]  /*5780*/  IADD3.X R53, RZ, R53, RZ, P3, !PT ;  /* 0x00000035ff357210 */ /* 0x000fe20001ffe4ff */
[C---:B------:R-:W-:Y:S01]  /*5790*/  IMAD R54, R51.reuse, R37, R57 ;  /* 0x0000002533367224 */ /* 0x040fe200078e0239 */
[----:B------:R-:W-:Y:S02]  /*57a0*/  IADD3 R57, P3, -R56, R52, RZ ;  /* 0x0000003438397210 */ /* 0x000fe40007f7e1ff */
[----:B------:R-:W-:Y:S01]  /*57b0*/  IADD3 R52, P4, R51, 0x1, RZ ;  /* 0x0000000133347810 */ /* 0x000fe20007f9e0ff */
[-C--:B------:R-:W-:Y:S01]  /*57c0*/  IMAD R54, R53, R36.reuse, R54 ;  /* 0x0000002435367224 */ /* 0x080fe200078e0236 */
[----:B------:R-:W-:-:S03]  /*57d0*/  ISETP.GE.U32.AND P2, PT, R57, R36, PT ;  /* 0x000000243900720c */ /* 0x000fc60003f46070 */
[----:B------:R-:W-:Y:S01]  /*57e0*/  IMAD.X R55, R55, 0x1, ~R54, P3 ;  /* 0x0000000137377824 */ /* 0x000fe200018e0e36 */
[----:B------:R-:W-:Y:S01]  /*57f0*/  IADD3 R54, P3, R57, -R36, RZ ;  /* 0x8000002439367210 */ /* 0x000fe20007f7e0ff */
[----:B------:R-:W-:-:S03]  /*5800*/  IMAD.X R56, RZ, RZ, R53, P4 ;  /* 0x000000ffff387224 */ /* 0x000fc600020e0635 */
[----:B------:R-:W-:-:S04]  /*5810*/  ISETP.GE.U32.AND.EX P2, PT, R55, R37, PT, P2 ;  /* 0x000000253700720c */ /* 0x000fc80003f46120 */
[----:B------:R-:W-:Y:S01]  /*5820*/  SEL R57, R54, R57, P2 ;  /* 0x0000003936397207 */ /* 0x000fe20001000000 */
[----:B------:R-:W-:Y:S01]  /*5830*/  IMAD.X R54, R55, 0x1, ~R37, P3 ;  /* 0x0000000137367824 */ /* 0x000fe200018e0e25 */
[----:B------:R-:W-:Y:S02]  /*5840*/  SEL R52, R52, R51, P2 ;  /* 0x0000003334347207 */ /* 0x000fe40001000000 */
[----:B------:R-:W-:Y:S02]  /*5850*/  ISETP.GE.U32.AND P3, PT, R57, R36, PT ;  /* 0x000000243900720c */ /* 0x000fe40003f66070 */
[----:B------:R-:W-:Y:S02]  /*5860*/  SEL R55, R54, R55, P2 ;  /* 0x0000003736377207 */ /* 0x000fe40001000000 */
[----:B------:R-:W-:Y:S02]  /*5870*/  SEL R56, R56, R53, P2 ;  /* 0x0000003538387207 */ /* 0x000fe40001000000 */
[----:B------:R-:W-:-:S02]  /*5880*/  IADD3 R51, P2, R52, 0x1, RZ ;  /* 0x0000000134337810 */ /* 0x000fc40007f5e0ff */
[----:B------:R-:W-:Y:S02]  /*5890*/  ISETP.GE.U32.AND.EX P3, PT, R55, R37, PT, P3 ;  /* 0x000000253700720c */ /* 0x000fe40003f66130 */
[----:B------:R-:W-:Y:S01]  /*58a0*/  LOP3.LUT R36, R48, R49, RZ, 0x3c, !PT ;  /* 0x0000003130247212 */ /* 0x000fe200078e3cff */
[----:B------:R-:W-:Y:S01]  /*58b0*/  IMAD.X R37, RZ, RZ, R56, P2 ;  /* 0x000000ffff257224 */ /* 0x000fe200010e0638 */
[----:B------:R-:W-:Y:S02]  /*58c0*/  SEL R51, R51, R52, P3 ;  /* 0x0000003433337207 */ /* 0x000fe40001800000 */
[----:B------:R-:W-:Y:S02]  /*58d0*/  ISETP.GE.AND P4, PT, R36, RZ, PT ;  /* 0x000000ff2400720c */ /* 0x000fe40003f86270 */
[----:B------:R-:W-:Y:S02]  /*58e0*/  SEL R37, R37, R56, P3 ;  /* 0x0000003825257207 */ /* 0x000fe40001800000 */
[----:B------:R-:W-:-:S02]  /*58f0*/  IADD3 R52, P3, RZ, -R51, RZ ;  /* 0x80000033ff347210 */ /* 0x000fc40007f7e0ff */
[----:B------:R-:W-:Y:S01]  /*5900*/  ISETP.NE.U32.AND P2, PT, R50, RZ, PT ;  /* 0x000000ff3200720c */ /* 0x000fe20003f45070 */
[----:B------:R-:W-:Y:S01]  /*5910*/  IMAD.MOV.U32 R50, RZ, RZ, R2 ;  /* 0x000000ffff327224 */ /* 0x000fe200078e0002 */
[----:B------:R-:W-:Y:S02]  /*5920*/  IADD3.X R36, RZ, ~R37, RZ, P3, !PT ;  /* 0x80000025ff247210 */ /* 0x000fe40001ffe4ff */
[----:B------:R-:W-:Y:S01]  /*5930*/  SEL R52, R52, R51, !P4 ;  /* 0x0000003334347207 */ /* 0x000fe20006000000 */
[----:B------:R-:W-:Y:S01]  /*5940*/  IMAD.MOV.U32 R51, RZ, RZ, 0x0 ;  /* 0x00000000ff337424 */ /* 0x000fe200078e00ff */
[----:B------:R-:W-:Y:S02]  /*5950*/  ISETP.NE.AND.EX P2, PT, R48, RZ, PT, P2 ;  /* 0x000000ff3000720c */ /* 0x000fe40003f45320 */
[----:B------:R-:W-:Y:S02]  /*5960*/  SEL R37, R36, R37, !P4 ;  /* 0x0000002524257207 */ /* 0x000fe40006000000 */
[----:B------:R-:W-:-:S02]  /*5970*/  SEL R36, R52, 0xffffffff, P2 ;  /* 0xffffffff34247807 */ /* 0x000fc40001000000 */
[----:B------:R-:W-:Y:S01]  /*5980*/  SEL R37, R37, 0xffffffff, P2 ;  /* 0xffffffff25257807 */ /* 0x000fe20001000000 */
[----:B------:R-:W-:Y:S06]  /*5990*/  RET.REL.NODEC R50 `(_ZN2at6native13col2im_kernelIN3c108BFloat16EfEEvlPKT_llllllllllllPS4_) ;  /* 0xffffa66032007950 */ /* 0x000fec0003c3ffff */
        .weak           $__internal_5_$__cuda_sm20_rem_s64
        .type           $__internal_5_$__cuda_sm20_rem_s64,@function
        .size           $__internal_5_$__cuda_sm20_rem_s64,(.L_x_517 - $__internal_5_$__cuda_sm20_rem_s64)
$__internal_5_$__cuda_sm20_rem_s64:
        /* <DEDUP_REMOVED lines=15> */
[----:B------:R-:W-:-:S05]  /*5a90*/  MOV R39, R48 ;  /* 0x0000003000277202 */ /* 0x000fca0000000f00 */
[----:B------:R-:W-:-:S06]  /*5aa0*/  IMAD.WIDE.U32 R38, P2, R48, R57, R38 ;  /* 0x0000003930267225 */ /* 0x000fcc0007840026 */
[----:B------:R-:W-:-:S04]  /*5ab0*/  IMAD.HI.U32 R38, P3, R49, R55, R38 ;  /* 0x0000003731267227 */ /* 0x000fc80007860026 */
[CC--:B------:R-:W-:Y:S02]  /*5ac0*/  IMAD R39, R49.reuse, R57.reuse, RZ ;  /* 0x0000003931277224 */ /* 0x0c0fe400078e02ff */
[----:B------:R-:W-:-:S03]  /*5ad0*/  IMAD.HI.U32 R55, R49, R57, RZ ;  /* 0x0000003931377227 */ /* 0x000fc600078e00ff */
[----:B------:R-:W-:Y:S01]  /*5ae0*/  IADD3 R39, P4, R39, R38, RZ ;  /* 0x0000002627277210 */ /* 0x000fe20007f9e0ff */
[----:B------:R-:W-:-:S04]  /*5af0*/  IMAD.X R55, R55, 0x1, R49, P2 ;  /* 0x0000000137377824 */ /* 0x000fc800010e0631 */
[----:B------:R-:W-:Y:S01]  /*5b00*/  IMAD.WIDE.U32 R48, R39, R36, RZ ;  /* 0x0000002427307225 */ /* 0x000fe200078e00ff */
[----:B------:R-:W-:Y:S02]  /*5b10*/  IADD3.X R55, RZ, RZ, R55, P4, P3 ;  /* 0x000000ffff377210 */ /* 0x000fe400027e6437 */
[----:B------:R-:W-:Y:S01]  /*5b20*/  ISETP.GE.AND P3, PT, R53, RZ, PT ;  /* 0x000000ff3500720c */ /* 0x000fe20003f66270 */
[----:B------:R-:W-:Y:S01]  /*5b30*/  IMAD R38, R39, R37, R49 ;  /* 0x0000002527267224 */ /* 0x000fe200078e0231 */
[----:B------:R-:W-:Y:S02]  /*5b40*/  IADD3 R57, P2, RZ, -R48, RZ ;  /* 0x80000030ff397210 */ /* 0x000fe40007f5e0ff */
[----:B------:R-:W-:Y:S01]  /*5b50*/  IADD3 R49, P4, RZ, -R52, RZ ;  /* 0x80000034ff317210 */ /* 0x000fe20007f9e0ff */
[----:B------:R-:W-:Y:S02]  /*5b60*/  IMAD R48, R55, R36, R38 ;  /* 0x0000002437307224 */ /* 0x000fe400078e0226 */
[----:B------:R-:W-:Y:S01]  /*5b70*/  IMAD.HI.U32 R38, R39, R57, RZ ;  /* 0x0000003927267227 */ /* 0x000fe200078e00ff */
[----:B------:R-:W-:-:S03]  /*5b80*/  SEL R49, R49, R52, !P3 ;  /* 0x0000003431317207 */ /* 0x000fc60005800000 */
[----:B------:R-:W-:Y:S02]  /*5b90*/  IMAD.X R48, RZ, RZ, ~R48, P2 ;  /* 0x000000ffff307224 */ /* 0x000fe400010e0e30 */
[----:B------:R-:W-:Y:S02]  /*5ba0*/  IMAD.X R52, RZ, RZ, ~R53, P4 ;  /* 0x000000ffff347224 */ /* 0x000fe400020e0e35 */
[----:B------:R-:W-:-:S03]  /*5bb0*/  IMAD.WIDE.U32 R38, P2, R39, R48, R38 ;  /* 0x0000003027267225 */ /* 0x000fc60007840026 */
[----:B------:R-:W-:Y:S01]  /*5bc0*/  SEL R53, R52, R53, !P3 ;  /* 0x0000003534357207 */ /* 0x000fe20005800000 */
[----:B------:R-:W-:-:S04]  /*5bd0*/  IMAD.HI.U32 R54, R55, R48, RZ ;  /* 0x0000003037367227 */ /* 0x000fc800078e00ff */
[----:B------:R-:W-:-:S04]  /*5be0*/  IMAD.HI.U32 R38, P5, R55, R57, R38 ;  /* 0x0000003937267227 */ /* 0x000fc800078a0026 */
[----:B------:R-:W-:Y:S02]  /*5bf0*/  IMAD R39, R55, R48, RZ ;  /* 0x0000003037277224 */ /* 0x000fe400078e02ff */
[----:B------:R-:W-:-:S03]  /*5c00*/  IMAD.X R55, R54, 0x1, R55, P2 ;  /* 0x0000000136377824 */ /* 0x000fc600010e0637 */
[----:B------:R-:W-:Y:S01]  /*5c10*/  IADD3 R48, P6, R39, R38, RZ ;  /* 0x0000002627307210 */ /* 0x000fe20007fde0ff */
[----:B------:R-:W-:-:S03]  /*5c20*/  HFMA2.MMA R39, -RZ, RZ, 0, 0 ;  /* 0x00000000ff277435 */ /* 0x000fc600000001ff */
[----:B------:R-:W-:Y:S01]  /*5c30*/  IADD3.X R52, RZ, RZ, R55, P6, P5 ;  /* 0x000000ffff347210 */ /* 0x000fe200037ea437 */
[----:B------:R-:W-:-:S04]  /*5c40*/  IMAD.HI.U32 R38, R48, R49, RZ ;  /* 0x0000003130267227 */ /* 0x000fc800078e00ff */
[-C--:B------:R-:W-:Y:S02]  /*5c50*/  IMAD R55, R52, R53.reuse, RZ ;  /* 0x0000003534377224 */ /* 0x080fe400078e02ff */
[----:B------:R-:W-:-:S04]  /*5c60*/  IMAD.WIDE.U32 R38, R48, R53, R38 ;  /* 0x0000003530267225 */ /* 0x000fc800078e0026 */
[----:B------:R-:W-:-:S04]  /*5c70*/  IMAD.HI.U32 R48, R52, R53, RZ ;  /* 0x0000003534307227 */ /* 0x000fc800078e00ff */
[----:B------:R-:W-:-:S04]  /*5c80*/  IMAD.HI.U32 R38, P2, R52, R49, R38 ;  /* 0x0000003134267227 */ /* 0x000fc80007840026 */
[----:B------:R-:W-:Y:S01]  /*5c90*/  IMAD.X R48, RZ, RZ, R48, P2 ;  /* 0x000000ffff307224 */ /* 0x000fe200010e0630 */
[----:B------:R-:W-:-:S05]  /*5ca0*/  IADD3 R55, P4, R55, R38, RZ ;  /* 0x0000002637377210 */ /* 0x000fca0007f9e0ff */
[----:B------:R-:W-:-:S04]  /*5cb0*/  IMAD.WIDE.U32 R38, R55, R36, RZ ;  /* 0x0000002437267225 */ /* 0x000fc800078e00ff */
[----:B------:R-:W-:Y:S02]  /*5cc0*/  IMAD.X R57, RZ, RZ, R48, P4 ;  /* 0x000000ffff397224 */ /* 0x000fe400020e0630 */
[----:B------:R-:W-:Y:S01]  /*5cd0*/  IMAD R55, R55, R37, R39 ;  /* 0x0000002537377224 */ /* 0x000fe200078e0227 */
[----:B------:R-:W-:-:S03]  /*5ce0*/  IADD3 R39, P4, -R38, R49, RZ ;  /* 0x0000003126277210 */ /* 0x000fc60007f9e1ff */
[-C--:B------:R-:W-:Y:S01]  /*5cf0*/  IMAD R38, R57, R36.reuse, R55 ;  /* 0x0000002439267224 */ /* 0x080fe200078e0237 */
[----:B------:R-:W-:-:S03]  /*5d00*/  ISETP.GE.U32.AND P2, PT, R39, R36, PT ;  /* 0x000000242700720c */ /* 0x000fc60003f46070 */
[----:B------:R-:W-:Y:S01]  /*5d10*/  IMAD.X R55, R53, 0x1, ~R38, P4 ;  /* 0x0000000135377824 */ /* 0x000fe200020e0e26 */
[----:B------:R-:W-:-:S04]  /*5d20*/  IADD3 R49, P4, R39, -R36, RZ ;  /* 0x8000002427317210 */ /* 0x000fc80007f9e0ff */
[C---:B------:R-:W-:Y:S01]  /*5d30*/  ISETP.GE.U32.AND.EX P2, PT, R55.reuse, R37, PT, P2 ;  /* 0x000000253700720c */ /* 0x040fe20003f46120 */
[----:B------:R-:W-:-:S03]  /*5d40*/  IMAD.X R53, R55, 0x1, ~R37, P4 ;  /* 0x0000000137357824 */ /* 0x000fc600020e0e25 */
[----:B------:R-:W-:Y:S02]  /*5d50*/  SEL R49, R49, R39, P2 ;  /* 0x0000002731317207 */ /* 0x000fe40001000000 */
[----:B------:R-:W-:Y:S02]  /*5d60*/  SEL R53, R53, R55, P2 ;  /* 0x0000003735357207 */ /* 0x000fe40001000000 */
[CC--:B------:R-:W-:Y:S02]  /*5d70*/  ISETP.GE.U32.AND P2, PT, R49.reuse, R36.reuse, PT ;  /* 0x000000243100720c */ /* 0x0c0fe40003f46070 */
[----:B------:R-:W-:Y:S02]  /*5d80*/  IADD3 R38, P4, R49, -R36, RZ ;  /* 0x8000002431267210 */ /* 0x000fe40007f9e0ff */
[CC--:B------:R-:W-:Y:S02]  /*5d90*/  ISETP.GE.U32.AND.EX P2, PT, R53.reuse, R37.reuse, PT, P2 ;  /* 0x000000253500720c */ /* 0x0c0fe40003f46120 */
[----:B------:R-:W-:-:S02]  /*5da0*/  IADD3.X R39, R53, ~R37, RZ, P4, !PT ;  /* 0x8000002535277210 */ /* 0x000fc400027fe4ff */
[----:B------:R-:W-:Y:S02]  /*5db0*/  SEL R38, R38, R49, P2 ;  /* 0x0000003126267207 */ /* 0x000fe40001000000 */
[----:B------:R-:W-:Y:S02]  /*5dc0*/  SEL R39, R39, R53, P2 ;  /* 0x0000003527277207 */ /* 0x000fe40001000000 */
[-C--:B------:R-:W-:Y:S02]  /*5dd0*/  IADD3 R37, P4, RZ, -R38.reuse, RZ ;  /* 0x80000026ff257210 */ /* 0x080fe40007f9e0ff */
[----:B------:R-:W-:Y:S02]  /*5de0*/  ISETP.NE.U32.AND P2, PT, R51, RZ, PT ;  /* 0x000000ff3300720c */ /* 0x000fe40003f45070 */
[----:B------:R-:W-:Y:S01]  /*5df0*/  SEL R38, R37, R38, !P3 ;  /* 0x0000002625267207 */ /* 0x000fe20005800000 */
[----:B------:R-:W-:Y:S01]  /*5e00*/  IMAD.X R36, RZ, RZ, ~R39, P4 ;  /* 0x000000ffff247224 */ /* 0x000fe200020e0e27 */
[----:B------:R-:W-:Y:S01]  /*5e10*/  ISETP.NE.AND.EX P2, PT, R50, RZ, PT, P2 ;  /* 0x000000ff3200720c */ /* 0x000fe20003f45320 */
[----:B------:R-:W-:-:S03]  /*5e20*/  IMAD.MOV.U32 R37, RZ, RZ, 0x0 ;  /* 0x00000000ff257424 */ /* 0x000fc600078e00ff */
[----:B------:R-:W-:Y:S01]  /*5e30*/  SEL R39, R36, R39, !P3 ;  /* 0x0000002724277207 */ /* 0x000fe20005800000 */
[----:B------:R-:W-:Y:S01]  /*5e40*/  IMAD.MOV.U32 R36, RZ, RZ, R2 ;  /* 0x000000ffff247224 */ /* 0x000fe200078e0002 */
[----:B------:R-:W-:Y:S02]  /*5e50*/  SEL R38, R38, 0xffffffff, P2 ;  /* 0xffffffff26267807 */ /* 0x000fe40001000000 */
[----:B------:R-:W-:Y:S01]  /*5e60*/  SEL R39, R39, 0xffffffff, P2 ;  /* 0xffffffff27277807 */ /* 0x000fe20001000000 */
[----:B------:R-:W-:Y:S06]  /*5e70*/  RET.REL.NODEC R36 `(_ZN2at6native13col2im_kernelIN3c108BFloat16EfEEvlPKT_llllllllllllPS4_) ;  /* 0xffffa18024007950 */ /* 0x000fec0003c3ffff */
.L_x_169:
        /* <DEDUP_REMOVED lines=16> */
.L_x_517:


//--------------------- .text._ZN2at6native13col2im_kernelIN3c104HalfEfEEvlPKT_llllllllllllPS4_ --------------------------
	.section	.text._ZN2at6native13col2im_kernelIN3c104HalfEfEEvlPKT_llllllllllllPS4_,"ax",@progbits
	.sectioninfo	@"SHI_REGISTERS=62"
	.align	128
        .global         _ZN2at6native13col2im_kernelIN3c104HalfEfEEvlPKT_llllllllllllPS4_
        .type           _ZN2at6native13col2im_kernelIN3c104HalfEfEEvlPKT_llllllllllllPS4_,@function
        .size           _ZN2at6native13col2im_kernelIN3c104HalfEfEEvlPKT_llllllllllllPS4_,(.L_x_519 - _ZN2at6native13col2im_kernelIN3c104HalfEfEEvlPKT_llllllllllllPS4_)
        .other          _ZN2at6native13col2im_kernelIN3c104HalfEfEEvlPKT_llllllllllllPS4_,@"STO_CUDA_ENTRY STV_DEFAULT"
_ZN2at6native13col2im_kernelIN3c104HalfEfEEvlPKT_llllllllllllPS4_:
.text._ZN2at6native13col2im_kernelIN3c104HalfEfEEvlPKT_llllllllllllPS4_:
        /* <DEDUP_REMOVED lines=17> */
.L_x_282:
        /* <DEDUP_REMOVED lines=9> */
[----:B------:R-:W-:Y:S05]  /*01a0*/  CALL.REL.NOINC `($__internal_6_$__cuda_sm20_div_s64) ;  /* 0x000052b000007944 */ /* 0x000fea0003c00000 */
        /* <DEDUP_REMOVED lines=8> */
.L_x_171:
        /* <DEDUP_REMOVED lines=22> */
.L_x_172:
[----:B------:R-:W-:Y:S05]  /*0390*/  BSYNC B0 ;  /* 0x0000000000007941 */ /* 0x000fea0003800000 */
.L_x_170:
        /* <DEDUP_REMOVED lines=11> */
[----:B------:R-:W-:Y:S05]  /*0450*/  CALL.REL.NOINC `($__internal_7_$__cuda_sm20_rem_s64) ;  /* 0x0000554000007944 */ /* 0x000fea0003c00000 */
[----:B------:R-:W-:Y:S02]  /*0460*/  IMAD.MOV.U32 R4, RZ, RZ, R38 ;  /* 0x000000ffff047224 */ /* 0x000fe400078e0026 */
[----:B------:R-:W-:Y:S01]  /*0470*/  IMAD.MOV.U32 R5, RZ, RZ, R39 ;  /* 0x000000ffff057224 */ /* 0x000fe200078e0027 */
[----:B------:R-:W-:Y:S05]  /*0480*/  BRA `(.L_x_175) ;  /* 0x0000013000007947 */ /* 0x000fea0003800000 */
.L_x_174:
        /* <DEDUP_REMOVED lines=19> */
.L_x_175:
[----:B------:R-:W-:Y:S05]  /*05c0*/  BSYNC B0 ;  /* 0x0000000000007941 */ /* 0x000fea0003800000 */
.L_x_173:
        /* <DEDUP_REMOVED lines=15> */
[----:B------:R-:W-:Y:S05]  /*06c0*/  CALL.REL.NOINC `($__internal_6_$__cuda_sm20_div_s64) ;  /* 0x00004d9000007944 */ /* 0x000fea0003c00000 */
[----:B------:R-:W-:Y:S02]  /*06d0*/  IMAD.MOV.U32 R30, RZ, RZ, R36 ;  /* 0x000000ffff1e7224 */ /* 0x000fe400078e0024 */
[----:B------:R-:W-:Y:S01]  /*06e0*/  IMAD.MOV.U32 R31, RZ, RZ, R37 ;  /* 0x000000ffff1f7224 */ /* 0x000fe200078e0025 */
[----:B------:R-:W-:Y:S05]  /*06f0*/  BRA `(.L_x_178) ;  /* 0x0000013000007947 */ /* 0x000fea0003800000 */
.L_x_177:
        /* <DEDUP_REMOVED lines=19> */
.L_x_178:
[----:B------:R-:W-:Y:S05]  /*0830*/  BSYNC B0 ;  /* 0x0000000000007941 */ /* 0x000fea0003800000 */
.L_x_176:
        /* <DEDUP_REMOVED lines=24> */
[----:B------:R-:W-:Y:S05]  /*09c0*/  CALL.REL.NOINC `($__internal_6_$__cuda_sm20_div_s64) ;  /* 0x00004a9000007944 */ /* 0x000fea0003c00000 */
[----:B------:R-:W-:Y:S05]  /*09d0*/  BRA `(.L_x_183) ;  /* 0x0000013000007947 */ /* 0x000fea0003800000 */
.L_x_182:
        /* <DEDUP_REMOVED lines=19> */
.L_x_183:
[----:B------:R-:W-:Y:S05]  /*0b10*/  BSYNC B1 ;  /* 0x0000000000017941 */ /* 0x000fea0003800000 */
.L_x_181:
[----:B------:R-:W-:-:S04]  /*0b20*/  IADD3 R4, P0, R36, 0x1, RZ ;  /* 0x0000000124047810 */ /* 0x000fc80007f1e0ff */
[----:B------:R-:W-:-:S04]  /*0b30*/  IADD3.X R5, RZ, R37, RZ, P0, !PT ;  /* 0x00000025ff057210 */ /* 0x000fc800007fe4ff */
.L_x_180:
[----:B------:R-:W-:Y:S05]  /*0b40*/  BSYNC B0 ;  /* 0x0000000000007941 */ /* 0x000fea0003800000 */
.L_x_179:
        /* <DEDUP_REMOVED lines=9> */
[----:B------:R-:W-:Y:S05]  /*0be0*/  CALL.REL.NOINC `($__internal_6_$__cuda_sm20_div_s64) ;  /* 0x0000487000007944 */ /* 0x000fea0003c00000 */
[----:B------:R-:W-:Y:S01]  /*0bf0*/  IMAD.MOV.U32 R28, RZ, RZ, R36 ;  /* 0x000000ffff1c7224 */ /* 0x000fe200078e0024 */
[----:B------:R-:W-:Y:S01]  /*0c00*/  MOV R29, R37 ;  /* 0x00000025001d7202 */ /* 0x000fe20000000f00 */
[----:B------:R-:W-:Y:S05]  /*0c10*/  BRA `(.L_x_186) ;  /* 0x0000013000007947 */ /* 0x000fea0003800000 */
.L_x_185:
        /* <DEDUP_REMOVED lines=19> */
.L_x_186:
[----:B------:R-:W-:Y:S05]  /*0d50*/  BSYNC B0 ;  /* 0x0000000000007941 */ /* 0x000fea0003800000 */
.L_x_184:
        /* <DEDUP_REMOVED lines=24> */
[----:B------:R-:W-:Y:S05]  /*0ee0*/  CALL.REL.NOINC `($__internal_6_$__cuda_sm20_div_s64) ;  /* 0x0000457000007944 */ /* 0x000fea0003c00000 */
[----:B------:R-:W-:Y:S05]  /*0ef0*/  BRA `(.L_x_191) ;  /* 0x0000013000007947 */ /* 0x000fea0003800000 */
.L_x_190:
        /* <DEDUP_REMOVED lines=19> */
.L_x_191:
[----:B------:R-:W-:Y:S05]  /*1030*/  BSYNC B1 ;  /* 0x0000000000017941 */ /* 0x000fea0003800000 */
.L_x_189:
[----:B------:R-:W-:-:S05]  /*1040*/  IADD3 R6, P0, R36, 0x1, RZ ;  /* 0x0000000124067810 */ /* 0x000fca0007f1e0ff */
[----:B------:R-:W-:-:S03]  /*1050*/  IMAD.X R7, RZ, RZ, R37, P0 ;  /* 0x000000ffff077224 */ /* 0x000fc600000e0625 */
.L_x_188:
[----:B------:R-:W-:Y:S05]  /*1060*/  BSYNC B0 ;  /* 0x0000000000007941 */ /* 0x000fea0003800000 */
.L_x_187:
        /* <DEDUP_REMOVED lines=9> */
[----:B------:R-:W-:Y:S05]  /*1100*/  CALL.REL.NOINC `($__internal_6_$__cuda_sm20_div_s64) ;  /* 0x0000435000007944 */ /* 0x000fea0003c00000 */
[----:B------:R-:W-:Y:S05]  /*1110*/  BRA `(.L_x_194) ;  /* 0x0000013000007947 */ /* 0x000fea0003800000 */
.L_x_193:
        /* <DEDUP_REMOVED lines=19> */
.L_x_194:
[----:B------:R-:W-:Y:S05]  /*1250*/  BSYNC B0 ;  /* 0x0000000000007941 */ /* 0x000fea0003800000 */
.L_x_192:
        /* <DEDUP_REMOVED lines=38> */
.L_x_280:
        /* <DEDUP_REMOVED lines=25> */
[----:B------:R-:W-:Y:S05]  /*1650*/  CALL.REL.NOINC `($__internal_7_$__cuda_sm20_rem_s64) ;  /* 0x0000434000007944 */ /* 0x000fea0003c00000 */
[----:B------:R-:W-:Y:S02]  /*1660*/  IMAD.MOV.U32 R22, RZ, RZ, R38 ;  /* 0x000000ffff167224 */ /* 0x000fe400078e0026 */
[----:B------:R-:W-:Y:S01]  /*1670*/  IMAD.MOV.U32 R23, RZ, RZ, R39 ;  /* 0x000000ffff177224 */ /* 0x000fe200078e0027 */
[----:B------:R-:W-:Y:S05]  /*1680*/  BRA `(.L_x_201) ;  /* 0x0000012000007947 */ /* 0x000fea0003800000 */
.L_x_200:
        /* <DEDUP_REMOVED lines=18> */
.L_x_201:
[----:B------:R-:W-:Y:S05]  /*17b0*/  BSYNC B2 ;  /* 0x0000000000027941 */ /* 0x000fea0003800000 */
.L_x_199:
        /* <DEDUP_REMOVED lines=20> */
[----:B------:R-:W-:-:S04]  /*1900*/  ISETP.NE.U32.AND P2, PT, R38, RZ, PT ;  /* 0x000000ff2600720c */ /* 0x000fc80003f45070 */
[----:B------:R-:W-:Y:S01]  /*1910*/  ISETP.NE.AND.EX P2, PT, R39, RZ, PT, P2 ;  /* 0x000000ff2700720c */ /* 0x000fe20003f45320 */
[----:B------:R-:W-:Y:S07]  /*1920*/  BRA `(.L_x_208) ;  /* 0x0000013000007947 */ /* 0x000fee0003800000 */
.L_x_207:
        /* <DEDUP_REMOVED lines=19> */
.L_x_208:
[----:B------:R-:W-:Y:S05]  /*1a60*/  BSYNC B4 ;  /* 0x0000000000047941 */ /* 0x000fea0003800000 */
.L_x_206:
        /* <DEDUP_REMOVED lines=8> */
[----:B------:R-:W-:Y:S05]  /*1af0*/  CALL.REL.NOINC `($__internal_6_$__cuda_sm20_div_s64) ;  /* 0x0000396000007944 */ /* 0x000fea0003c00000 */
[----:B------:R-:W-:Y:S02]  /*1b00*/  IMAD.MOV.U32 R18, RZ, RZ, R36 ;  /* 0x000000ffff127224 */ /* 0x000fe400078e0024 */
[----:B------:R-:W-:Y:S01]  /*1b10*/  IMAD.MOV.U32 R19, RZ, RZ, R37 ;  /* 0x000000ffff137224 */ /* 0x000fe200078e0025 */
[----:B------:R-:W-:Y:S05]  /*1b20*/  BRA `(.L_x_211) ;  /* 0x0000013000007947 */ /* 0x000fea0003800000 */
.L_x_210:
        /* <DEDUP_REMOVED lines=19> */
.L_x_211:
[----:B------:R-:W-:Y:S05]  /*1c60*/  BSYNC B4 ;  /* 0x0000000000047941 */ /* 0x000fea0003800000 */
.L_x_209:
        /* <DEDUP_REMOVED lines=9> */
.L_x_213:
        /* <DEDUP_REMOVED lines=19> */
.L_x_214:
[----:B------:R-:W-:Y:S05]  /*1e30*/  BSYNC B4 ;  /* 0x0000000000047941 */ /* 0x000fea0003800000 */
.L_x_212:
[----:B------:R-:W-:Y:S02]  /*1e40*/  IMAD R21, R31, c[0x0][0x180], RZ ;  /* 0x000060001f157a24 */ /* 0x000fe400078e02ff */
[----:B------:R-:W-:-:S04]  /*1e50*/  IMAD.WIDE.U32 R18, R30, c[0x0][0x180], R18 ;  /* 0x000060001e127a25 */ /* 0x000fc800078e0012 */
[----:B------:R-:W-:Y:S02]  /*1e60*/  IMAD R21, R30, c[0x0][0x184], R21 ;  /* 0x000061001e157a24 */ /* 0x000fe400078e0215 */
[----:B------:R-:W-:-:S03]  /*1e70*/  IMAD.MOV.U32 R20, RZ, RZ, R36 ;  /* 0x000000ffff147224 */ /* 0x000fc600078e0024 */
[----:B------:R-:W-:Y:S01]  /*1e80*/  IADD3 R2, R19, R21, RZ ;  /* 0x0000001513027210 */ /* 0x000fe20007ffe0ff */
[----:B------:R-:W-:-:S04]  /*1e90*/  IMAD.MOV.U32 R21, RZ, RZ, R37 ;  /* 0x000000ffff157224 */ /* 0x000fc800078e0025 */
        /* <DEDUP_REMOVED lines=15> */
[----:B--2---:R-:W-:-:S05]  /*1f90*/  HADD2.F32 R21, -RZ, R18.H0_H0 ;  /* 0x20000012ff157230 */ /* 0x004fca0000004100 */
[----:B------:R-:W-:Y:S02]  /*1fa0*/  FADD.FTZ R10, R10, R21 ;  /* 0x000000150a0a7221 */ /* 0x000fe40000010000 */
.L_x_205:
[----:B------:R-:W-:Y:S05]  /*1fb0*/  BSYNC B3 ;  /* 0x0000000000037941 */ /* 0x000fea0003800000 */
.L_x_204:
        /* <DEDUP_REMOVED lines=18> */
[----:B------:R-:W-:Y:S05]  /*20e0*/  CALL.REL.NOINC `($__internal_7_$__cuda_sm20_rem_s64) ;  /* 0x000038b000007944 */ /* 0x000fea0003c00000 */
[----:B------:R-:W-:-:S04]  /*20f0*/  ISETP.NE.U32.AND P2, PT, R38, RZ, PT ;  /* 0x000000ff2600720c */ /* 0x000fc80003f45070 */
[----:B------:R-:W-:Y:S01]  /*2100*/  ISETP.NE.AND.EX P2, PT, R39, RZ, PT, P2 ;  /* 0x000000ff2700720c */ /* 0x000fe20003f45320 */
[----:B------:R-:W-:Y:S07]  /*2110*/  BRA `(.L_x_219) ;  /* 0x0000013000007947 */ /* 0x000fee0003800000 */
.L_x_218:
        /* <DEDUP_REMOVED lines=19> */
.L_x_219:
[----:B------:R-:W-:Y:S05]  /*2250*/  BSYNC B4 ;  /* 0x0000000000047941 */ /* 0x000fea0003800000 */
.L_x_217:
        /* <DEDUP_REMOVED lines=8> */
[----:B------:R-:W-:Y:S05]  /*22e0*/  CALL.REL.NOINC `($__internal_6_$__cuda_sm20_div_s64) ;  /* 0x0000317000007944 */ /* 0x000fea0003c00000 */
[----:B------:R-:W-:Y:S02]  /*22f0*/  IMAD.MOV.U32 R18, RZ, RZ, R36 ;  /* 0x000000ffff127224 */ /* 0x000fe400078e0024 */
[----:B------:R-:W-:Y:S01]  /*2300*/  IMAD.MOV.U32 R19, RZ, RZ, R37 ;  /* 0x000000ffff137224 */ /* 0x000fe200078e0025 */
[----:B------:R-:W-:Y:S05]  /*2310*/  BRA `(.L_x_222) ;  /* 0x0000013000007947 */ /* 0x000fea0003800000 */
.L_x_221:
        /* <DEDUP_REMOVED lines=19> */
.L_x_222:
[----:B------:R-:W-:Y:S05]  /*2450*/  BSYNC B4 ;  /* 0x0000000000047941 */ /* 0x000fea0003800000 */
.L_x_220:
        /* <DEDUP_REMOVED lines=8> */
[----:B------:R-:W-:Y:S05]  /*24e0*/  BRA `(.L_x_225) ;  /* 0x0000013000007947 */ /* 0x000fea0003800000 */
.L_x_224:
        /* <DEDUP_REMOVED lines=8> */
[----:B------:R-:W-:-:S04]  /*2570*/  IMAD.HI.U32 R36, R21, R37, R20 ;  /* 0x0000002515247227 */ /* 0x000fc800078e0014 */
[----:B------:R-:W-:Y:S02]  /*2580*/  IMAD.MOV.U32 R37, RZ, RZ, RZ ;  /* 0x000000ffff257224 */ /* 0x000fe400078e00ff */
        /* <DEDUP_REMOVED lines=8> */
[----:B------:R-:W-:Y:S02]  /*2610*/  @!P3 LOP3.LUT R36, RZ, c[0x0][0x1b8], RZ, 0x33, !PT ;  /* 0x00006e00ff24ba12 */ /* 0x000fe400078e33ff */
.L_x_225:
[----:B------:R-:W-:Y:S05]  /*2620*/  BSYNC B4 ;  /* 0x0000000000047941 */ /* 0x000fea0003800000 */
.L_x_223:
        /* <DEDUP_REMOVED lines=21> */
[----:B------:R-:W-:-:S04]  /*2780*/  LEA R20, P1, R18, c[0x0][0x168], 0x1 ;  /* 0x00005a0012147a11 */ /* 0x000fc800078208ff */
[----:B------:R-:W-:-:S04]  /*2790*/  IADD3 R19, R19, R21, RZ ;  /* 0x0000001513137210 */ /* 0x000fc80007ffe0ff */
[----:B------:R-:W-:-:S05]  /*27a0*/  LEA.HI.X R21, R18, c[0x0][0x16c], R19, 0x1, P1 ;  /* 0x00005b0012157a11 */ /* 0x000fca00008f0c13 */
[----:B------:R-:W2:Y:S02]  /*27b0*/  LDG.E.U16 R20, [R20.64] ;  /* 0x0000000c14147981 */ /* 0x000ea4000c1e1500 */
[----:B--2---:R-:W-:-:S05]  /*27c0*/  HADD2.F32 R19, -RZ, R20.H0_H0 ;  /* 0x20000014ff137230 */ /* 0x004fca0000004100 */
[----:B------:R-:W-:Y:S02]  /*27d0*/  FADD.FTZ R10, R10, R19 ;  /* 0x000000130a0a7221 */ /* 0x000fe40000010000 */
.L_x_216:
[----:B------:R-:W-:Y:S05]  /*27e0*/  BSYNC B3 ;  /* 0x0000000000037941 */ /* 0x000fea0003800000 */
.L_x_215:
[----:B------:R-:W-:Y:S02]  /*27f0*/  ISETP.NE.U32.AND P2, PT, R16, 0x2, PT ;  /* 0x000000021000780c */ /* 0x000fe40003f45070 */
[----:B------:R-:W-:Y:S02]  /*2800*/  ISETP.NE.U32.AND P1, PT, R22, RZ, PT ;  /* 0x000000ff1600720c */ /* 0x000fe40003f25070 */
[----:B------:R-:W-:Y:S02]  /*2810*/  ISETP.NE.AND.EX P2, PT, RZ, RZ, PT, P2 ;  /* 0x000000ffff00720c */ /* 0x000fe40003f45320 */
[C---:B------:R-:W-:Y:S02]  /*2820*/  IADD3 R21, P3, R4.reuse, 0x3, RZ ;  /* 0x0000000304157810 */ /* 0x040fe40007f7e0ff */
[----:B------:R-:W-:Y:S02]  /*2830*/  ISETP.NE.OR.EX P1, PT, R23, RZ, !P2, P1 ;  /* 0x000000ff1700720c */ /* 0x000fe40005725710 */
[----:B------:R-:W-:Y:S01]  /*2840*/  IADD3 R18, P4, R4, 0x2, RZ ;  /* 0x0000000204127810 */ /* 0x000fe20007f9e0ff */
[----:B------:R-:W-:-:S03]  /*2850*/  IMAD.X R2, RZ, RZ, R5, P3 ;  /* 0x000000ffff027224 */ /* 0x000fc600018e0605 */
[----:B------:R-:W-:Y:S01]  /*2860*/  SEL R18, R18, R21, !P2 ;  /* 0x0000001512127207 */ /* 0x000fe20005000000 */
[----:B------:R-:W-:-:S05]  /*2870*/  IMAD.X R19, RZ, RZ, R5, P4 ;  /* 0x000000ffff137224 */ /* 0x000fca00020e0605 */
[----:B------:R-:W-:Y:S01]  /*2880*/  SEL R19, R19, R2, !P2 ;  /* 0x0000000213137207 */ /* 0x000fe20005000000 */
        /* <DEDUP_REMOVED lines=14> */
.L_x_227:
        /* <DEDUP_REMOVED lines=19> */
.L_x_228:
[----:B------:R-:W-:Y:S05]  /*2aa0*/  BSYNC B3 ;  /* 0x0000000000037941 */ /* 0x000fea0003800000 */
.L_x_226:
[----:B------:R-:W-:-:S04]  /*2ab0*/  IADD3 R18, P3, R4, 0x3, RZ ;  /* 0x0000000304127810 */ /* 0x000fc80007f7e0ff */
[----:B------:R-:W-:Y:S01]  /*2ac0*/  IADD3.X R19, RZ, R5, RZ, P3, !PT ;  /* 0x00000005ff137210 */ /* 0x000fe20001ffe4ff */
        /* <DEDUP_REMOVED lines=8> */
[----:B------:R-:W-:Y:S05]  /*2b50*/  CALL.REL.NOINC `($__internal_6_$__cuda_sm20_div_s64) ;  /* 0x0000290000007944 */ /* 0x000fea0003c00000 */
[----:B------:R-:W-:Y:S01]  /*2b60*/  MOV R18, R36 ;  /* 0x0000002400127202 */ /* 0x000fe20000000f00 */
[----:B------:R-:W-:Y:S01]  /*2b70*/  IMAD.MOV.U32 R19, RZ, RZ, R37 ;  /* 0x000000ffff137224 */ /* 0x000fe200078e0025 */
[----:B------:R-:W-:Y:S05]  /*2b80*/  BRA `(.L_x_231) ;  /* 0x0000013000007947 */ /* 0x000fea0003800000 */
.L_x_230:
        /* <DEDUP_REMOVED lines=19> */
.L_x_231:
[----:B------:R-:W-:Y:S05]  /*2cc0*/  BSYNC B3 ;  /* 0x0000000000037941 */ /* 0x000fea0003800000 */
.L_x_229:
        /* <DEDUP_REMOVED lines=8> */
[----:B------:R-:W-:Y:S05]  /*2d50*/  BRA `(.L_x_234) ;  /* 0x0000013000007947 */ /* 0x000fea0003800000 */
.L_x_233:
        /* <DEDUP_REMOVED lines=19> */
.L_x_234:
[----:B------:R-:W-:Y:S05]  /*2e90*/  BSYNC B3 ;  /* 0x0000000000037941 */ /* 0x000fea0003800000 */
.L_x_232:
        /* <DEDUP_REMOVED lines=27> */
[----:B--2---:R-:W-:-:S05]  /*3050*/  HADD2.F32 R37, -RZ, R20.H0_H0 ;  /* 0x20000014ff257230 */ /* 0x004fca0000004100 */
[----:B------:R-:W-:Y:S02]  /*3060*/  FADD.FTZ R10, R10, R37 ;  /* 0x000000250a0a7221 */ /* 0x000fe40000010000 */
.L_x_203:
[----:B------:R-:W-:Y:S05]  /*3070*/  BSYNC B2 ;  /* 0x0000000000027941 */ /* 0x000fea0003800000 */
.L_x_202:
        /* <DEDUP_REMOVED lines=48> */
.L_x_279:
        /* <DEDUP_REMOVED lines=17> */
.L_x_238:
        /* <DEDUP_REMOVED lines=19> */
.L_x_239:
[----:B------:R-:W-:Y:S05]  /*35c0*/  BSYNC B3 ;  /* 0x0000000000037941 */ /* 0x000fea0003800000 */
.L_x_237:
        /* <DEDUP_REMOVED lines=8> */
[----:B------:R-:W-:Y:S05]  /*3650*/  CALL.REL.NOINC `($__internal_6_$__cuda_sm20_div_s64) ;  /* 0x00001e0000007944 */ /* 0x000fea0003c00000 */
[----:B------:R-:W-:Y:S01]  /*3660*/  IMAD.MOV.U32 R38, RZ, RZ, R36 ;  /* 0x000000ffff267224 */ /* 0x000fe200078e0024 */
[----:B------:R-:W-:Y:S01]  /*3670*/  MOV R39, R37 ;  /* 0x0000002500277202 */ /* 0x000fe20000000f00 */
[----:B------:R-:W-:Y:S05]  /*3680*/  BRA `(.L_x_242) ;  /* 0x0000013000007947 */ /* 0x000fea0003800000 */
.L_x_241:
        /* <DEDUP_REMOVED lines=19> */
.L_x_242:
[----:B------:R-:W-:Y:S05]  /*37c0*/  BSYNC B3 ;  /* 0x0000000000037941 */ /* 0x000fea0003800000 */
.L_x_240:
        /* <DEDUP_REMOVED lines=9> */
[----:B------:R-:W-:Y:S05]  /*3860*/  CALL.REL.NOINC `($__internal_6_$__cuda_sm20_div_s64) ;  /* 0x00001bf000007944 */ /* 0x000fea0003c00000 */
[----:B------:R-:W-:Y:S05]  /*3870*/  BRA `(.L_x_245) ;  /* 0x0000013000007947 */ /* 0x000fea0003800000 */
.L_x_244:
        /* <DEDUP_REMOVED lines=19> */
.L_x_245:
[----:B------:R-:W-:Y:S05]  /*39b0*/  BSYNC B3 ;  /* 0x0000000000037941 */ /* 0x000fea0003800000 */
.L_x_243:
        /* <DEDUP_REMOVED lines=18> */
[----:B--2---:R-:W-:-:S05]  /*3ae0*/  HADD2.F32 R39, -RZ, R36.H0_H0 ;  /* 0x20000024ff277230 */ /* 0x004fca0000004100 */
[----:B------:R-:W-:Y:S02]  /*3af0*/  FADD.FTZ R10, R10, R39 ;  /* 0x000000270a0a7221 */ /* 0x000fe40000010000 */
.L_x_236:
[----:B------:R-:W-:Y:S05]  /*3b00*/  BSYNC B2 ;  /* 0x0000000000027941 */ /* 0x000fea0003800000 */
.L_x_235:
        /* <DEDUP_REMOVED lines=11> */
[----:B------:R-:W-:Y:S05]  /*3bc0*/  CALL.REL.NOINC `($__internal_7_$__cuda_sm20_rem_s64) ;  /* 0x00001dd000007944 */ /* 0x000fea0003c00000 */
[----:B------:R-:W-:-:S04]  /*3bd0*/  ISETP.NE.U32.AND P2, PT, R38, RZ, PT ;  /* 0x000000ff2600720c */ /* 0x000fc80003f45070 */
[----:B------:R-:W-:Y:S01]  /*3be0*/  ISETP.NE.AND.EX P2, PT, R39, RZ, PT, P2 ;  /* 0x000000ff2700720c */ /* 0x000fe20003f45320 */
[----:B------:R-:W-:Y:S07]  /*3bf0*/  BRA `(.L_x_250) ;  /* 0x0000013000007947 */ /* 0x000fee0003800000 */
.L_x_249:
        /* <DEDUP_REMOVED lines=19> */
.L_x_250:
[----:B------:R-:W-:Y:S05]  /*3d30*/  BSYNC B3 ;  /* 0x0000000000037941 */ /* 0x000fea0003800000 */
.L_x_248:
        /* <DEDUP_REMOVED lines=12> */
.L_x_252:
        /* <DEDUP_REMOVED lines=19> */
.L_x_253:
[----:B------:R-:W-:Y:S05]  /*3f30*/  BSYNC B3 ;  /* 0x0000000000037941 */ /* 0x000fea0003800000 */
.L_x_251:
        /* <DEDUP_REMOVED lines=11> */
.L_x_255:
        /* <DEDUP_REMOVED lines=19> */
.L_x_256:
[----:B------:R-:W-:Y:S05]  /*4120*/  BSYNC B3 ;  /* 0x0000000000037941 */ /* 0x000fea0003800000 */
.L_x_254:
        /* <DEDUP_REMOVED lines=18> */
[----:B--2---:R-:W-:-:S05]  /*4250*/  HADD2.F32 R39, -RZ, R36.H0_H0 ;  /* 0x20000024ff277230 */ /* 0x004fca0000004100 */
[----:B------:R-:W-:Y:S02]  /*4260*/  FADD.FTZ R10, R10, R39 ;  /* 0x000000270a0a7221 */ /* 0x000fe40000010000 */
.L_x_247:
[----:B------:R-:W-:Y:S05]  /*4270*/  BSYNC B2 ;  /* 0x0000000000027941 */ /* 0x000fea0003800000 */
.L_x_246:
        /* <DEDUP_REMOVED lines=11> */
[----:B------:R-:W-:Y:S05]  /*4330*/  CALL.REL.NOINC `($__internal_7_$__cuda_sm20_rem_s64) ;  /* 0x0000166000007944 */ /* 0x000fea0003c00000 */
[----:B------:R-:W-:-:S04]  /*4340*/  ISETP.NE.U32.AND P2, PT, R38, RZ, PT ;  /* 0x000000ff2600720c */ /* 0x000fc80003f45070 */
[----:B------:R-:W-:Y:S01]  /*4350*/  ISETP.NE.AND.EX P2, PT, R39, RZ, PT, P2 ;  /* 0x000000ff2700720c */ /* 0x000fe20003f45320 */
[----:B------:R-:W-:Y:S07]  /*4360*/  BRA `(.L_x_261) ;  /* 0x0000013000007947 */ /* 0x000fee0003800000 */
.L_x_260:
        /* <DEDUP_REMOVED lines=19> */
.L_x_261:
[----:B------:R-:W-:Y:S05]  /*44a0*/  BSYNC B3 ;  /* 0x0000000000037941 */ /* 0x000fea0003800000 */
.L_x_259:
        /* <DEDUP_REMOVED lines=12> */
.L_x_263:
        /* <DEDUP_REMOVED lines=19> */
.L_x_264:
[----:B------:R-:W-:Y:S05]  /*46a0*/  BSYNC B3 ;  /* 0x0000000000037941 */ /* 0x000fea0003800000 */
.L_x_262:
        /* <DEDUP_REMOVED lines=11> */
.L_x_266:
        /* <DEDUP_REMOVED lines=19> */
.L_x_267:
[----:B------:R-:W-:Y:S05]  /*4890*/  BSYNC B3 ;  /* 0x0000000000037941 */ /* 0x000fea0003800000 */
.L_x_265:
        /* <DEDUP_REMOVED lines=18> */
[----:B--2---:R-:W-:-:S05]  /*49c0*/  HADD2.F32 R39, -RZ, R36.H0_H0 ;  /* 0x20000024ff277230 */ /* 0x004fca0000004100 */
[----:B------:R-:W-:Y:S02]  /*49d0*/  FADD.FTZ R10, R10, R39 ;  /* 0x000000270a0a7221 */ /* 0x000fe40000010000 */
.L_x_258:
[----:B------:R-:W-:Y:S05]  /*49e0*/  BSYNC B2 ;  /* 0x0000000000027941 */ /* 0x000fea0003800000 */
.L_x_257:
        /* <DEDUP_REMOVED lines=15> */
.L_x_271:
        /* <DEDUP_REMOVED lines=19> */
.L_x_272:
[----:B------:R-:W-:Y:S05]  /*4c10*/  BSYNC B3 ;  /* 0x0000000000037941 */ /* 0x000fea0003800000 */
.L_x_270:
        /* <DEDUP_REMOVED lines=12> */
.L_x_274:
        /* <DEDUP_REMOVED lines=19> */
.L_x_275:
[----:B------:R-:W-:Y:S05]  /*4e10*/  BSYNC B3 ;  /* 0x0000000000037941 */ /* 0x000fea0003800000 */
.L_x_273:
        /* <DEDUP_REMOVED lines=11> */
.L_x_277:
        /* <DEDUP_REMOVED lines=19> */
.L_x_278:
[----:B------:R-:W-:Y:S05]  /*5000*/  BSYNC B3 ;  /* 0x0000000000037941 */ /* 0x000fea0003800000 */
.L_x_276:
        /* <DEDUP_REMOVED lines=18> */
[----:B--2---:R-:W-:-:S05]  /*5130*/  HADD2.F32 R39, -RZ, R36.H0_H0 ;  /* 0x20000024ff277230 */ /* 0x004fca0000004100 */
[----:B------:R-:W-:Y:S02]  /*5140*/  FADD.FTZ R10, R10, R39 ;  /* 0x000000270a0a7221 */ /* 0x000fe40000010000 */
.L_x_269:
[----:B------:R-:W-:Y:S05]  /*5150*/  BSYNC B2 ;  /* 0x0000000000027941 */ /* 0x000fea0003800000 */
.L_x_268:
        /* <DEDUP_REMOVED lines=26> */
.L_x_198:
[----:B------:R-:W-:Y:S05]  /*5300*/  BSYNC B0 ;  /* 0x0000000000007941 */ /* 0x000fea0003800000 */
.L_x_197:
[----:B------:R-:W-:-:S05]  /*5310*/  IADD3 R6, P0, R6, 0x1, RZ ;  /* 0x0000000106067810 */ /* 0x000fca0007f1e0ff */
[----:B------:R-:W-:Y:S01]  /*5320*/  IMAD.X R7, RZ, RZ, R7, P0 ;  /* 0x000000ffff077224 */ /* 0x000fe200000e0607 */
[----:B------:R-:W-:-:S04]  /*5330*/  ISETP.GE.U32.AND P0, PT, R6, R9, PT ;  /* 0x000000090600720c */ /* 0x000fc80003f06070 */
[----:B------:R-:W-:-:S13]  /*5340*/  ISETP.GE.AND.EX P0, PT, R7, R8, PT, P0 ;  /* 0x000000080700720c */ /* 0x000fda0003f06300 */
[----:B------:R-:W-:Y:S01]  /*5350*/  @P0 CALL.REL.NOINC `(.L_x_196) ;  /* 0x0000001000000944 */ /* 0x000fe20003c00000 */
[----:B------:R-:W-:Y:S05]  /*5360*/  BRA `(.L_x_280) ;  /* 0xffffc15000007947 */ /* 0x000fea000383ffff */
.L_x_196:
[----:B------:R-:W-:Y:S05]  /*5370*/  BSYNC B1 ;  /* 0x0000000000017941 */ /* 0x000fea0003800000 */
.L_x_195:
[----:B------:R-:W-:Y:S01]  /*5380*/  IMAD.MOV.U32 R2, RZ, RZ, c[0x0][0x0] ;  /* 0x00000000ff027624 */ /* 0x000fe200078e00ff */
[----:B------:R-:W-:Y:S02]  /*5390*/  SHF.R.S32.HI R5, RZ, 0x1f, R0 ;  /* 0x0000001fff057819 */ /* 0x000fe40000011400 */
[----:B------:R-:W-:Y:S01]  /*53a0*/  LEA R4, P0, R0, c[0x0][0x1d0], 0x1 ;  /* 0x0000740000047a11 */ /* 0x000fe200078008ff */
[----:B------:R-:W-:Y:S01]  /*53b0*/  IMAD R7, R2, c[0x0][0xc], RZ ;  /* 0x0000030002077a24 */ /* 0x000fe200078e02ff */
[----:B------:R-:W-:Y:S02]  /*53c0*/  F2FP.PACK_AB R10, RZ, R10 ;  /* 0x0000000aff0a723e */ /* 0x000fe400000000ff */
        /* <DEDUP_REMOVED lines=8> */
.L_x_281:
[----:B------:R-:W-:Y:S05]  /*5450*/  EXIT ;  /* 0x000000000000794d */ /* 0x000fea0003800000 */
        .weak           $__internal_6_$__cuda_sm20_div_s64
        .type           $__internal_6_$__cuda_sm20_div_s64,@function
        .size           $__internal_6_$__cuda_sm20_div_s64,($__internal_7_$__cuda_sm20_rem_s64 - $__internal_6_$__cuda_sm20_div_s64)
$__internal_6_$__cuda_sm20_div_s64:
        /* <DEDUP_REMOVED lines=83> */
[----:B------:R-:W-:Y:S06]  /*5990*/  RET.REL.NODEC R50 `(_ZN2at6native13col2im_kernelIN3c104HalfEfEEvlPKT_llllllllllllPS4_) ;  /* 0xffffa66032007950 */ /* 0x000fec0003c3ffff */
        .weak           $__internal_7_$__cuda_sm20_rem_s64
        .type           $__internal_7_$__cuda_sm20_rem_s64,@function
        .size           $__internal_7_$__cuda_sm20_rem_s64,(.L_x_519 - $__internal_7_$__cuda_sm20_rem_s64)
$__internal_7_$__cuda_sm20_rem_s64:
        /* <DEDUP_REMOVED lines=77> */
[----:B------:R-:W-:Y:S06]  /*5e70*/  RET.REL.NODEC R36 `(_ZN2at6native13col2im_kernelIN3c104HalfEfEEvlPKT_llllllllllllPS4_) ;  /* 0xffffa18024007950 */ /* 0x000fec0003c3ffff */
.L_x_283:
        /* <DEDUP_REMOVED lines=16> */
.L_x_519:


//--------------------- .text._ZN2at6native13col2im_kernelIffEEvlPKT_llllllllllllPS2_ --------------------------
	.section	.text._ZN2at6native13col2im_kernelIffEEvlPKT_llllllllllllPS2_,"ax",@progbits
	.sectioninfo	@"SHI_REGISTERS=62"
	.align	128
        .global         _ZN2at6native13col2im_kernelIffEEvlPKT_llllllllllllPS2_
        .type           _ZN2at6native13col2im_kernelIffEEvlPKT_llllllllllllPS2_,@function
        .size           _ZN2at6native13col2im_kernelIffEEvlPKT_llllllllllllPS2_,(.L_x_521 - _ZN2at6native13col2im_kernelIffEEvlPKT_llllllllllllPS2_)
        .other          _ZN2at6native13col2im_kernelIffEEvlPKT_llllllllllllPS2_,@"STO_CUDA_ENTRY STV_DEFAULT"
_ZN2at6native13col2im_kernelIffEEvlPKT_llllllllllllPS2_:
.text._ZN2at6native13col2im_kernelIffEEvlPKT_llllllllllllPS2_:
        /* <DEDUP_REMOVED lines=17> */
.L_x_396:
        /* <DEDUP_REMOVED lines=9> */
[----:B------:R-:W-:Y:S05]  /*01a0*/  CALL.REL.NOINC `($__internal_8_$__cuda_sm20_div_s64) ;  /* 0x0000523000007944 */ /* 0x000fea0003c00000 */
        /* <DEDUP_REMOVED lines=8> */
.L_x_285:
        /* <DEDUP_REMOVED lines=22> */
.L_x_286:
[----:B------:R-:W-:Y:S05]  /*0390*/  BSYNC B0 ;  /* 0x0000000000007941 */ /* 0x000fea0003800000 */
.L_x_284:
        /* <DEDUP_REMOVED lines=11> */
[----:B------:R-:W-:Y:S05]  /*0450*/  CALL.REL.NOINC `($__internal_9_$__cuda_sm20_rem_s64) ;  /* 0x000054c000007944 */ /* 0x000fea0003c00000 */
[----:B------:R-:W-:Y:S02]  /*0460*/  IMAD.MOV.U32 R4, RZ, RZ, R38 ;  /* 0x000000ffff047224 */ /* 0x000fe400078e0026 */
[----:B------:R-:W-:Y:S01]  /*0470*/  IMAD.MOV.U32 R5, RZ, RZ, R39 ;  /* 0x000000ffff057224 */ /* 0x000fe200078e0027 */
[----:B------:R-:W-:Y:S05]  /*0480*/  BRA `(.L_x_289) ;  /* 0x0000013000007947 */ /* 0x000fea0003800000 */
.L_x_288:
        /* <DEDUP_REMOVED lines=19> */
.L_x_289:
[----:B------:R-:W-:Y:S05]  /*05c0*/  BSYNC B0 ;  /* 0x0000000000007941 */ /* 0x000fea0003800000 */
.L_x_287:
        /* <DEDUP_REMOVED lines=15> */
[----:B------:R-:W-:Y:S05]  /*06c0*/  CALL.REL.NOINC `($__internal_8_$__cuda_sm20_div_s64) ;  /* 0x00004d1000007944 */ /* 0x000fea0003c00000 */
[----:B------:R-:W-:Y:S02]  /*06d0*/  IMAD.MOV.U32 R30, RZ, RZ, R36 ;  /* 0x000000ffff1e7224 */ /* 0x000fe400078e0024 */
[----:B------:R-:W-:Y:S01]  /*06e0*/  IMAD.MOV.U32 R31, RZ, RZ, R37 ;  /* 0x000000ffff1f7224 */ /* 0x000fe200078e0025 */
[----:B------:R-:W-:Y:S05]  /*06f0*/  BRA `(.L_x_292) ;  /* 0x0000013000007947 */ /* 0x000fea0003800000 */
.L_x_291:
        /* <DEDUP_REMOVED lines=19> */
.L_x_292:
[----:B------:R-:W-:Y:S05]  /*0830*/  BSYNC B0 ;  /* 0x0000000000007941 */ /* 0x000fea0003800000 */
.L_x_290:
        /* <DEDUP_REMOVED lines=24> */
[----:B------:R-:W-:Y:S05]  /*09c0*/  CALL.REL.NOINC `($__internal_8_$__cuda_sm20_div_s64) ;  /* 0x00004a1000007944 */ /* 0x000fea0003c00000 */
[----:B------:R-:W-:Y:S05]  /*09d0*/  BRA `(.L_x_297) ;  /* 0x0000013000007947 */ /* 0x000fea0003800000 */
.L_x_296:
        /* <DEDUP_REMOVED lines=19> */
.L_x_297:
[----:B------:R-:W-:Y:S05]  /*0b10*/  BSYNC B1 ;  /* 0x0000000000017941 */ /* 0x000fea0003800000 */
.L_x_295:
[----:B------:R-:W-:-:S04]  /*0b20*/  IADD3 R4, P0, R36, 0x1, RZ ;  /* 0x0000000124047810 */ /* 0x000fc80007f1e0ff */
[----:B------:R-:W-:-:S04]  /*0b30*/  IADD3.X R5, RZ, R37, RZ, P0, !PT ;  /* 0x00000025ff057210 */ /* 0x000fc800007fe4ff */
.L_x_294:
[----:B------:R-:W-:Y:S05]  /*0b40*/  BSYNC B0 ;  /* 0x0000000000007941 */ /* 0x000fea0003800000 */
.L_x_293:
        /* <DEDUP_REMOVED lines=9> */
[----:B------:R-:W-:Y:S05]  /*0be0*/  CALL.REL.NOINC `($__internal_8_$__cuda_sm20_div_s64) ;  /* 0x000047f000007944 */ /* 0x000fea0003c00000 */
[----:B------:R-:W-:Y:S01]  /*0bf0*/  IMAD.MOV.U32 R28, RZ, RZ, R36 ;  /* 0x000000ffff1c7224 */ /* 0x000fe200078e0024 */
[----:B------:R-:W-:Y:S01]  /*0c00*/  MOV R29, R37 ;  /* 0x00000025001d7202 */ /* 0x000fe20000000f00 */
[----:B------:R-:W-:Y:S05]  /*0c10*/  BRA `(.L_x_300) ;  /* 0x0000013000007947 */ /* 0x000fea0003800000 */
.L_x_299:
        /* <DEDUP_REMOVED lines=19> */
.L_x_300:
[----:B------:R-:W-:Y:S05]  /*0d50*/  BSYNC B0 ;  /* 0x0000000000007941 */ /* 0x000fea0003800000 */
.L_x_298:
        /* <DEDUP_REMOVED lines=24> */
[----:B------:R-:W-:Y:S05]  /*0ee0*/  CALL.REL.NOINC `($__internal_8_$__cuda_sm20_div_s64) ;  /* 0x000044f000007944 */ /* 0x000fea0003c00000 */
[----:B------:R-:W-:Y:S05]  /*0ef0*/  BRA `(.L_x_305) ;  /* 0x0000013000007947 */ /* 0x000fea0003800000 */
.L_x_304:
        /* <DEDUP_REMOVED lines=19> */
.L_x_305:
[----:B------:R-:W-:Y:S05]  /*1030*/  BSYNC B1 ;  /* 0x0000000000017941 */ /* 0x000fea0003800000 */
.L_x_303:
[----:B------:R-:W-:-:S05]  /*1040*/  IADD3 R6, P0, R36, 0x1, RZ ;  /* 0x0000000124067810 */ /* 0x000fca0007f1e0ff */
[----:B------:R-:W-:-:S03]  /*1050*/  IMAD.X R7, RZ, RZ, R37, P0 ;  /* 0x000000ffff077224 */ /* 0x000fc600000e0625 */
.L_x_302:
[----:B------:R-:W-:Y:S05]  /*1060*/  BSYNC B0 ;  /* 0x0000000000007941 */ /* 0x000fea0003800000 */
.L_x_301:
        /* <DEDUP_REMOVED lines=9> */
[----:B------:R-:W-:Y:S05]  /*1100*/  CALL.REL.NOINC `($__internal_8_$__cuda_sm20_div_s64) ;  /* 0x000042d000007944 */ /* 0x000fea0003c00000 */
[----:B------:R-:W-:Y:S05]  /*1110*/  BRA `(.L_x_308) ;  /* 0x0000013000007947 */ /* 0x000fea0003800000 */
.L_x_307:
[----:B------:R-:W0:Y:S01]  /*1120*/  I2F.U32.RP R10, c[0x0][0x1a0] ;  /* 0x00006800000a7b06 */ /* 0x000e220000209000 */
[----:B------:R-:W-:Y:S01]  /*1130*/  ISETP.NE.U32.AND P2, PT, RZ, c[0x0][0x1a0], PT ;  /* 0x00006800ff007a0c */ /* 0x000fe20003f45070 */
[----:B------:R-:W-:-:S06]  /*1140*/  HFMA2.MMA R37, -RZ, RZ, 0, 0 ;  /* 0x00000000ff257435 */ /* 0x000fcc00000001ff */
        /* <DEDUP_REMOVED lines=16> */
.L_x_308:
[----:B------:R-:W-:Y:S05]  /*1250*/  BSYNC B0 ;  /* 0x0000000000007941 */ /* 0x000fea0003800000 */
.L_x_306:
[----:B------:R-:W-:Y:S01]  /*1260*/  IADD3 R9, P0, R36, 0x1, RZ ;  /* 0x0000000124097810 */ /* 0x000fe20007f1e0ff */
[----:B------:R-:W-:Y:S01]  /*1270*/  BSSY B1, `(.L_x_309) ;  /* 0x0000409000017945 */ /* 0x000fe20003800000 */
[----:B------:R-:W-:-:S03]  /*1280*/  IMAD.MOV.U32 R10, RZ, RZ, RZ ;  /* 0x000000ffff0a7224 */ /* 0x000fc600078e00ff */
[----:B------:R-:W-:Y:S01]  /*1290*/  IMAD.X R8, RZ, RZ, R37, P0 ;  /* 0x000000ffff087224 */ /* 0x000fe200000e0625 */
        /* <DEDUP_REMOVED lines=18> */
[----:B------:R-:W-:Y:S02]  /*13c0*/  ISETP.GT.AND.EX P0, PT, R14, UR5, PT, P0 ;  /* 0x000000050e007c0c */ /* 0x000fe4000bf04300 */
[----:B------:R-:W-:Y:S01]  /*13d0*/  IADD3 R15, R13, R11, RZ ;  /* 0x0000000b0d0f7210 */ /* 0x000fe20007ffe0ff */
[----:B------:R-:W-:Y:S01]  /*13e0*/  IMAD.X R10, RZ, RZ, ~R5, P1 ;  /* 0x000000ffff0a7224 */ /* 0x000fe200008e0e05 */
[----:B------:R-:W-:Y:S01]  /*13f0*/  LOP3.LUT R16, RZ, R4, RZ, 0x33, !PT ;  /* 0x00000004ff107212 */ /* 0x000fe200078e33ff */
[----:B------:R-:W-:Y:S01]  /*1400*/  IMAD.WIDE.U32 R26, R17, c[0x0][0x1a8], R34 ;  /* 0x00006a00111a7a25 */ /* 0x000fe200078e0022 */
[----:B------:R-:W-:Y:S02]  /*1410*/  SEL R13, R2, UR4, P0 ;  /* 0x00000004020d7c07 */ /* 0x000fe40008000000 */
[----:B------:R-:W-:Y:S01]  /*1420*/  IADD3 R11, P1, R34, -R12, RZ ;  /* 0x8000000c220b7210 */ /* 0x000fe20007f3e0ff */
[----:B------:R-:W-:Y:S01]  /*1430*/  IMAD R10, R10, c[0x0][0x1a8], RZ ;  /* 0x00006a000a0a7a24 */ /* 0x000fe200078e02ff */
[----:B------:R-:W-:Y:S01]  /*1440*/  IADD3 R12, P2, P3, R34, -c[0x0][0x1a8], -R12 ;  /* 0x80006a00220c7a10 */ /* 0x000fe20007b5e80c */
[----:B------:R-:W-:-:S02]  /*1450*/  IMAD.IADD R16, R16, 0x1, -R13 ;  /* 0x0000000110107824 */ /* 0x000fc400078e0a0d */
[----:B------:R-:W-:Y:S01]  /*1460*/  IMAD R17, R17, c[0x0][0x1ac], R10 ;  /* 0x00006b0011117a24 */ /* 0x000fe200078e020a */
[C-C-:B------:R-:W-:Y:S01]  /*1470*/  IADD3.X R14, R35.reuse, ~c[0x0][0x1ac], ~R15.reuse, P2, P3 ;  /* 0x80006b00230e7a10 */ /* 0x140fe200017e6c0f */
[----:B------:R-:W-:Y:S01]  /*1480*/  IMAD.X R13, R35, 0x1, ~R15, P1 ;  /* 0x00000001230d7824 */ /* 0x000fe200008e0e0f */
[----:B------:R-:W-:Y:S01]  /*1490*/  LOP3.LUT R16, R16, 0x3, RZ, 0xc0, !PT ;  /* 0x0000000310107812 */ /* 0x000fe200078ec0ff */
[----:B------:R-:W-:Y:S02]  /*14a0*/  IMAD.MOV.U32 R10, RZ, RZ, RZ ;  /* 0x000000ffff0a7224 */ /* 0x000fe400078e00ff */
[----:B------:R-:W-:Y:S02]  /*14b0*/  IMAD.IADD R15, R27, 0x1, R17 ;  /* 0x000000011b0f7824 */ /* 0x000fe400078e0211 */
.L_x_394:
[----:B------:R-:W-:Y:S01]  /*14c0*/  IADD3 R17, P1, R28, 0x1, RZ ;  /* 0x000000011c117810 */ /* 0x000fe20007f3e0ff */
[----:B------:R-:W-:Y:S03]  /*14d0*/  BSSY B0, `(.L_x_311) ;  /* 0x00003dc000007945 */ /* 0x000fe60003800000 */
[----:B------:R-:W-:-:S02]  /*14e0*/  ISETP.LT.U32.AND P0, PT, R17, c[0x0][0x1c8], PT ;  /* 0x0000720011007a0c */ /* 0x000fc40003f01070 */
[----:B------:R-:W-:-:S04]  /*14f0*/  IADD3.X R2, RZ, R29, RZ, P1, !PT ;  /* 0x0000001dff027210 */ /* 0x000fc80000ffe4ff */
        /* <DEDUP_REMOVED lines=25> */
.L_x_314:
        /* <DEDUP_REMOVED lines=18> */
.L_x_315:
[----:B------:R-:W-:Y:S05]  /*17b0*/  BSYNC B2 ;  /* 0x0000000000027941 */ /* 0x000fea0003800000 */
.L_x_313:
        /* <DEDUP_REMOVED lines=19> */
[----:B------:R-:W-:Y:S05]  /*18f0*/  CALL.REL.NOINC `($__internal_9_$__cuda_sm20_rem_s64) ;  /* 0x0000402000007944 */ /* 0x000fea0003c00000 */
[----:B------:R-:W-:-:S04]  /*1900*/  ISETP.NE.U32.AND P2, PT, R38, RZ, PT ;  /* 0x000000ff2600720c */ /* 0x000fc80003f45070 */
[----:B------:R-:W-:Y:S01]  /*1910*/  ISETP.NE.AND.EX P2, PT, R39, RZ, PT, P2 ;  /* 0x000000ff2700720c */ /* 0x000fe20003f45320 */
[----:B------:R-:W-:Y:S07]  /*1920*/  BRA `(.L_x_322) ;  /* 0x0000013000007947 */ /* 0x000fee0003800000 */
.L_x_321:
        /* <DEDUP_REMOVED lines=19> */
.L_x_322:
[----:B------:R-:W-:Y:S05]  /*1a60*/  BSYNC B4 ;  /* 0x0000000000047941 */ /* 0x000fea0003800000 */
.L_x_320:
        /* <DEDUP_REMOVED lines=8> */
[----:B------:R-:W-:Y:S05]  /*1af0*/  CALL.REL.NOINC `($__internal_8_$__cuda_sm20_div_s64) ;  /* 0x000038e000007944 */ /* 0x000fea0003c00000 */
[----:B------:R-:W-:Y:S02]  /*1b00*/  IMAD.MOV.U32 R18, RZ, RZ, R36 ;  /* 0x000000ffff127224 */ /* 0x000fe400078e0024 */
[----:B------:R-:W-:Y:S01]  /*1b10*/  IMAD.MOV.U32 R19, RZ, RZ, R37 ;  /* 0x000000ffff137224 */ /* 0x000fe200078e0025 */
[----:B------:R-:W-:Y:S05]  /*1b20*/  BRA `(.L_x_325) ;  /* 0x0000013000007947 */ /* 0x000fea0003800000 */
.L_x_324:
        /* <DEDUP_REMOVED lines=19> */
.L_x_325:
[----:B------:R-:W-:Y:S05]  /*1c60*/  BSYNC B4 ;  /* 0x0000000000047941 */ /* 0x000fea0003800000 */
.L_x_323:
        /* <DEDUP_REMOVED lines=9> */
.L_x_327:
        /* <DEDUP_REMOVED lines=19> */
.L_x_328:
[----:B------:R-:W-:Y:S05]  /*1e30*/  BSYNC B4 ;  /* 0x0000000000047941 */ /* 0x000fea0003800000 */
.L_x_326:
        /* <DEDUP_REMOVED lines=19> */
[----:B------:R-:W-:-:S06]  /*1f70*/  LEA.HI.X R19, R20, c[0x0][0x16c], R19, 0x2, P1 ;  /* 0x00005b0014137a11 */ /* 0x000fcc00008f1413 */
[----:B------:R-:W2:Y:S02]  /*1f80*/  LDG.E R19, [R18.64] ;  /* 0x0000000c12137981 */ /* 0x000ea4000c1e1900 */
[----:B--2---:R-:W-:Y:S02]  /*1f90*/  FADD.FTZ R10, R10, R19 ;  /* 0x000000130a0a7221 */ /* 0x004fe40000010000 */
.L_x_319:
[----:B------:R-:W-:Y:S05]  /*1fa0*/  BSYNC B3 ;  /* 0x0000000000037941 */ /* 0x000fea0003800000 */
.L_x_318:
        /* <DEDUP_REMOVED lines=19> */
[----:B------:R-:W-:-:S04]  /*20e0*/  ISETP.NE.U32.AND P2, PT, R38, RZ, PT ;  /* 0x000000ff2600720c */ /* 0x000fc80003f45070 */
[----:B------:R-:W-:Y:S01]  /*20f0*/  ISETP.NE.AND.EX P2, PT, R39, RZ, PT, P2 ;  /* 0x000000ff2700720c */ /* 0x000fe20003f45320 */
[----:B------:R-:W-:Y:S07]  /*2100*/  BRA `(.L_x_333) ;  /* 0x0000013000007947 */ /* 0x000fee0003800000 */
.L_x_332:
        /* <DEDUP_REMOVED lines=19> */
.L_x_333:
[----:B------:R-:W-:Y:S05]  /*2240*/  BSYNC B4 ;  /* 0x0000000000047941 */ /* 0x000fea0003800000 */
.L_x_331:
        /* <DEDUP_REMOVED lines=8> */
[----:B------:R-:W-:Y:S05]  /*22d0*/  CALL.REL.NOINC `($__internal_8_$__cuda_sm20_div_s64) ;  /* 0x0000310000007944 */ /* 0x000fea0003c00000 */
[----:B------:R-:W-:Y:S02]  /*22e0*/  IMAD.MOV.U32 R18, RZ, RZ, R36 ;  /* 0x000000ffff127224 */ /* 0x000fe400078e0024 */
[----:B------:R-:W-:Y:S01]  /*22f0*/  IMAD.MOV.U32 R19, RZ, RZ, R37 ;  /* 0x000000ffff137224 */ /* 0x000fe200078e0025 */
[----:B------:R-:W-:Y:S05]  /*2300*/  BRA `(.L_x_336) ;  /* 0x0000013000007947 */ /* 0x000fea0003800000 */
.L_x_335:
        /* <DEDUP_REMOVED lines=19> */
.L_x_336:
[----:B------:R-:W-:Y:S05]  /*2440*/  BSYNC B4 ;  /* 0x0000000000047941 */ /* 0x000fea0003800000 */
.L_x_334:
        /* <DEDUP_REMOVED lines=8> */
[----:B------:R-:W-:Y:S05]  /*24d0*/  BRA `(.L_x_339) ;  /* 0x0000013000007947 */ /* 0x000fea0003800000 */
.L_x_338:
        /* <DEDUP_REMOVED lines=19> */
.L_x_339:
[----:B------:R-:W-:Y:S05]  /*2610*/  BSYNC B4 ;  /* 0x0000000000047941 */ /* 0x000fea0003800000 */
.L_x_337:
        /* <DEDUP_REMOVED lines=23> */
[----:B------:R-:W-:-:S06]  /*2790*/  LEA.HI.X R21, R18, c[0x0][0x16c], R19, 0x2, P1 ;  /* 0x00005b0012157a11 */ /* 0x000fcc00008f1413 */
[----:B------:R-:W2:Y:S02]  /*27a0*/  LDG.E R21, [R20.64] ;  /* 0x0000000c14157981 */ /* 0x000ea4000c1e1900 */
[----:B--2---:R-:W-:Y:S02]  /*27b0*/  FADD.FTZ R10, R10, R21 ;  /* 0x000000150a0a7221 */ /* 0x004fe40000010000 */
.L_x_330:
[----:B------:R-:W-:Y:S05]  /*27c0*/  BSYNC B3 ;  /* 0x0000000000037941 */ /* 0x000fea0003800000 */
.L_x_329:
[----:B------:R-:W-:Y:S02]  /*27d0*/  ISETP.NE.U32.AND P2, PT, R16, 0x2, PT ;  /* 0x000000021000780c */ /* 0x000fe40003f45070 */
[----:B------:R-:W-:Y:S02]  /*27e0*/  ISETP.NE.U32.AND P1, PT, R22, RZ, PT ;  /* 0x000000ff1600720c */ /* 0x000fe40003f25070 */
[----:B------:R-:W-:Y:S02]  /*27f0*/  ISETP.NE.AND.EX P2, PT, RZ, RZ, PT, P2 ;  /* 0x000000ffff00720c */ /* 0x000fe40003f45320 */
[----:B------:R-:W-:Y:S02]  /*2800*/  IADD3 R21, P3, R4, 0x3, RZ ;  /* 0x0000000304157810 */ /* 0x000fe40007f7e0ff */
[----:B------:R-:W-:-:S02]  /*2810*/  ISETP.NE.OR.EX P1, PT, R23, RZ, !P2, P1 ;  /* 0x000000ff1700720c */ /* 0x000fc40005725710 */
        /* <DEDUP_REMOVED lines=19> */
.L_x_341:
        /* <DEDUP_REMOVED lines=19> */
.L_x_342:
[----:B------:R-:W-:Y:S05]  /*2a80*/  BSYNC B3 ;  /* 0x0000000000037941 */ /* 0x000fea0003800000 */
.L_x_340:
        /* <DEDUP_REMOVED lines=10> */
[----:B------:R-:W-:Y:S05]  /*2b30*/  CALL.REL.NOINC `($__internal_8_$__cuda_sm20_div_s64) ;  /* 0x000028a000007944 */ /* 0x000fea0003c00000 */
[----:B------:R-:W-:Y:S01]  /*2b40*/  MOV R18, R36 ;  /* 0x0000002400127202 */ /* 0x000fe20000000f00 */
[----:B------:R-:W-:Y:S01]  /*2b50*/  IMAD.MOV.U32 R19, RZ, RZ, R37 ;  /* 0x000000ffff137224 */ /* 0x000fe200078e0025 */
[----:B------:R-:W-:Y:S05]  /*2b60*/  BRA `(.L_x_345) ;  /* 0x0000013000007947 */ /* 0x000fea0003800000 */
.L_x_344:
        /* <DEDUP_REMOVED lines=19> */
.L_x_345:
[----:B------:R-:W-:Y:S05]  /*2ca0*/  BSYNC B3 ;  /* 0x0000000000037941 */ /* 0x000fea0003800000 */
.L_x_343:
        /* <DEDUP_REMOVED lines=8> */
[----:B------:R-:W-:Y:S05]  /*2d30*/  BRA `(.L_x_348) ;  /* 0x0000013000007947 */ /* 0x000fea0003800000 */
.L_x_347:
        /* <DEDUP_REMOVED lines=19> */
.L_x_348:
[----:B------:R-:W-:Y:S05]  /*2e70*/  BSYNC B3 ;  /* 0x0000000000037941 */ /* 0x000fea0003800000 */
.L_x_346:
        /* <DEDUP_REMOVED lines=23> */
[----:B------:R-:W-:-:S06]  /*2ff0*/  LEA.HI.X R21, R18, c[0x0][0x16c], R19, 0x2, P1 ;  /* 0x00005b0012157a11 */ /* 0x000fcc00008f1413 */
[----:B------:R-:W2:Y:S01]  /*3000*/  LDG.E R21, [R20.64] ;  /* 0x0000000c14157981 */ /* 0x000ea2000c1e1900 */
[----:B------:R-:W-:-:S05]  /*3010*/  IADD3 R18, P1, R4, 0x3, RZ ;  /* 0x0000000304127810 */ /* 0x000fca0007f3e0ff */
[----:B------:R-:W-:Y:S02]  /*3020*/  IMAD.X R19, RZ, RZ, R5, P1 ;  /* 0x000000ffff137224 */ /* 0x000fe400008e0605 */
[----:B--2---:R-:W-:Y:S02]  /*3030*/  FADD.FTZ R10, R10, R21 ;  /* 0x000000150a0a7221 */ /* 0x004fe40000010000 */
.L_x_317:
[----:B------:R-:W-:Y:S05]  /*3040*/  BSYNC B2 ;  /* 0x0000000000027941 */ /* 0x000fea0003800000 */
.L_x_316:
        /* <DEDUP_REMOVED lines=48> */
.L_x_393:
        /* <DEDUP_REMOVED lines=17> */
.L_x_352:
        /* <DEDUP_REMOVED lines=19> */
.L_x_353:
[----:B------:R-:W-:Y:S05]  /*3590*/  BSYNC B3 ;  /* 0x0000000000037941 */ /* 0x000fea0003800000 */
.L_x_351:
        /* <DEDUP_REMOVED lines=8> */
[----:B------:R-:W-:Y:S05]  /*3620*/  CALL.REL.NOINC `($__internal_8_$__cuda_sm20_div_s64) ;  /* 0x00001db000007944 */ /* 0x000fea0003c00000 */
[----:B------:R-:W-:Y:S01]  /*3630*/  IMAD.MOV.U32 R38, RZ, RZ, R36 ;  /* 0x000000ffff267224 */ /* 0x000fe200078e0024 */
[----:B------:R-:W-:Y:S01]  /*3640*/  MOV R39, R37 ;  /* 0x0000002500277202 */ /* 0x000fe20000000f00 */
[----:B------:R-:W-:Y:S05]  /*3650*/  BRA `(.L_x_356) ;  /* 0x0000013000007947 */ /* 0x000fea0003800000 */
.L_x_355:
        /* <DEDUP_REMOVED lines=19> */
.L_x_356:
[----:B------:R-:W-:Y:S05]  /*3790*/  BSYNC B3 ;  /* 0x0000000000037941 */ /* 0x000fea0003800000 */
.L_x_354:
        /* <DEDUP_REMOVED lines=9> */
[----:B------:R-:W-:Y:S05]  /*3830*/  CALL.REL.NOINC `($__internal_8_$__cuda_sm20_div_s64) ;  /* 0x00001ba000007944 */ /* 0x000fea0003c00000 */
[----:B------:R-:W-:Y:S05]  /*3840*/  BRA `(.L_x_359) ;  /* 0x0000013000007947 */ /* 0x000fea0003800000 */
.L_x_358:
        /* <DEDUP_REMOVED lines=19> */
.L_x_359:
[----:B------:R-:W-:Y:S05]  /*3980*/  BSYNC B3 ;  /* 0x0000000000037941 */ /* 0x000fea0003800000 */
.L_x_357:
        /* <DEDUP_REMOVED lines=16> */
[----:B------:R-:W-:-:S06]  /*3a90*/  IADD3.X R37, R37, c[0x0][0x16c], R39, P2, !PT ;  /* 0x00005b0025257a10 */ /* 0x000fcc00017fe427 */
[----:B------:R-:W2:Y:S02]  /*3aa0*/  LDG.E R37, [R36.64] ;  /* 0x0000000c24257981 */ /* 0x000ea4000c1e1900 */
[----:B--2---:R-:W-:Y:S02]  /*3ab0*/  FADD.FTZ R10, R10, R37 ;  /* 0x000000250a0a7221 */ /* 0x004fe40000010000 */
.L_x_350:
[----:B------:R-:W-:Y:S05]  /*3ac0*/  BSYNC B2 ;  /* 0x0000000000027941 */ /* 0x000fea0003800000 */
.L_x_349:
        /* <DEDUP_REMOVED lines=11> */
[----:B------:R-:W-:Y:S05]  /*3b80*/  CALL.REL.NOINC `($__internal_9_$__cuda_sm20_rem_s64) ;  /* 0x00001d9000007944 */ /* 0x000fea0003c00000 */
[----:B------:R-:W-:-:S04]  /*3b90*/  ISETP.NE.U32.AND P2, PT, R38, RZ, PT ;  /* 0x000000ff2600720c */ /* 0x000fc80003f45070 */
[----:B------:R-:W-:Y:S01]  /*3ba0*/  ISETP.NE.AND.EX P2, PT, R39, RZ, PT, P2 ;  /* 0x000000ff2700720c */ /* 0x000fe20003f45320 */
[----:B------:R-:W-:Y:S07]  /*3bb0*/  BRA `(.L_x_364) ;  /* 0x0000013000007947 */ /* 0x000fee0003800000 */
.L_x_363:
        /* <DEDUP_REMOVED lines=19> */
.L_x_364:
[----:B------:R-:W-:Y:S05]  /*3cf0*/  BSYNC B3 ;  /* 0x0000000000037941 */ /* 0x000fea0003800000 */
.L_x_362:
        /* <DEDUP_REMOVED lines=12> */
.L_x_366:
        /* <DEDUP_REMOVED lines=19> */
.L_x_367:
[----:B------:R-:W-:Y:S05]  /*3ef0*/  BSYNC B3 ;  /* 0x0000000000037941 */ /* 0x000fea0003800000 */
.L_x_365:
        /* <DEDUP_REMOVED lines=11> */
.L_x_369:
        /* <DEDUP_REMOVED lines=19> */
.L_x_370:
[----:B------:R-:W-:Y:S05]  /*40e0*/  BSYNC B3 ;  /* 0x0000000000037941 */ /* 0x000fea0003800000 */
.L_x_368:
        /* <DEDUP_REMOVED lines=16> */
[----:B------:R-:W-:-:S06]  /*41f0*/  IADD3.X R37, R37, c[0x0][0x16c], R39, P2, !PT ;  /* 0x00005b0025257a10 */ /* 0x000fcc00017fe427 */
[----:B------:R-:W2:Y:S02]  /*4200*/  LDG.E R37, [R36.64+0x4] ;  /* 0x0000040c24257981 */ /* 0x000ea4000c1e1900 */
[----:B--2---:R-:W-:Y:S02]  /*4210*/  FADD.FTZ R10, R10, R37 ;  /* 0x000000250a0a7221 */ /* 0x004fe40000010000 */
.L_x_361:
[----:B------:R-:W-:Y:S05]  /*4220*/  BSYNC B2 ;  /* 0x0000000000027941 */ /* 0x000fea0003800000 */
.L_x_360:
        /* <DEDUP_REMOVED lines=11> */
[----:B------:R-:W-:Y:S05]  /*42e0*/  CALL.REL.NOINC `($__internal_9_$__cuda_sm20_rem_s64) ;  /* 0x0000163000007944 */ /* 0x000fea0003c00000 */
[----:B------:R-:W-:-:S04]  /*42f0*/  ISETP.NE.U32.AND P2, PT, R38, RZ, PT ;  /* 0x000000ff2600720c */ /* 0x000fc80003f45070 */
[----:B------:R-:W-:Y:S01]  /*4300*/  ISETP.NE.AND.EX P2, PT, R39, RZ, PT, P2 ;  /* 0x000000ff2700720c */ /* 0x000fe20003f45320 */
[----:B------:R-:W-:Y:S07]  /*4310*/  BRA `(.L_x_375) ;  /* 0x0000013000007947 */ /* 0x000fee0003800000 */
.L_x_374:
        /* <DEDUP_REMOVED lines=19> */
.L_x_375:
[----:B------:R-:W-:Y:S05]  /*4450*/  BSYNC B3 ;  /* 0x0000000000037941 */ /* 0x000fea0003800000 */
.L_x_373:
        /* <DEDUP_REMOVED lines=12> */
.L_x_377:
        /* <DEDUP_REMOVED lines=19> */
.L_x_378:
[----:B------:R-:W-:Y:S05]  /*4650*/  BSYNC B3 ;  /* 0x0000000000037941 */ /* 0x000fea0003800000 */
.L_x_376:
        /* <DEDUP_REMOVED lines=11> */
.L_x_380:
        /* <DEDUP_REMOVED lines=19> */
.L_x_381:
[----:B------:R-:W-:Y:S05]  /*4840*/  BSYNC B3 ;  /* 0x0000000000037941 */ /* 0x000fea0003800000 */
.L_x_379:
        /* <DEDUP_REMOVED lines=16> */
[----:B------:R-:W-:-:S06]  /*4950*/  IADD3.X R37, R37, UR7, R39, P2, !PT ;  /* 0x0000000725257c10 */ /* 0x000fcc00097fe427 */
[----:B------:R-:W2:Y:S02]  /*4960*/  LDG.E R37, [R36.64+-0x4] ;  /* 0xfffffc0c24257981 */ /* 0x000ea4000c1e1900 */
[----:B--2---:R-:W-:Y:S02]  /*4970*/  FADD.FTZ R10, R10, R37 ;  /* 0x000000250a0a7221 */ /* 0x004fe40000010000 */
.L_x_372:
[----:B------:R-:W-:Y:S05]  /*4980*/  BSYNC B2 ;  /* 0x0000000000027941 */ /* 0x000fea0003800000 */
.L_x_371:
        /* <DEDUP_REMOVED lines=15> */
.L_x_385:
        /* <DEDUP_REMOVED lines=19> */
.L_x_386:
[----:B------:R-:W-:Y:S05]  /*4bb0*/  BSYNC B3 ;  /* 0x0000000000037941 */ /* 0x000fea0003800000 */
.L_x_384:
        /* <DEDUP_REMOVED lines=12> */
.L_x_388:
        /* <DEDUP_REMOVED lines=19> */
.L_x_389:
[----:B------:R-:W-:Y:S05]  /*4db0*/  BSYNC B3 ;  /* 0x0000000000037941 */ /* 0x000fea0003800000 */
.L_x_387:
        /* <DEDUP_REMOVED lines=11> */
.L_x_391:
        /* <DEDUP_REMOVED lines=19> */
.L_x_392:
[----:B------:R-:W-:Y:S05]  /*4fa0*/  BSYNC B3 ;  /* 0x0000000000037941 */ /* 0x000fea0003800000 */
.L_x_390:
        /* <DEDUP_REMOVED lines=17> */
[----:B------:R-:W2:Y:S02]  /*50c0*/  LDG.E R37, [R36.64] ;  /* 0x0000000c24257981 */ /* 0x000ea4000c1e1900 */
[----:B--2---:R-:W-:Y:S02]  /*50d0*/  FADD.FTZ R10, R10, R37 ;  /* 0x000000250a0a7221 */ /* 0x004fe40000010000 */
.L_x_383:
[----:B------:R-:W-:Y:S05]  /*50e0*/  BSYNC B2 ;  /* 0x0000000000027941 */ /* 0x000fea0003800000 */
.L_x_382:
[----:B------:R-:W-:Y:S01]  /*50f0*/  IADD3 R2, P2, R28, 0x1, RZ ;  /* 0x000000011c027810 */ /* 0x000fe20007f5e0ff */
[----:B------:R-:W-:Y:S02]  /*5100*/  ULDC.64 UR4, c[0x0][0x1a8] ;  /* 0x00006a0000047ab9 */ /* 0x000fe40000000a00 */
[----:B------:R-:W-:Y:S01]  /*5110*/  USHF.L.U32 UR11, UR4, 0x2, URZ ;  /* 0x00000002040b7899 */ /* 0x000fe2000800063f */
[----:B------:R-:W-:Y:S01]  /*5120*/  ISETP.LT.U32.AND P1, PT, R2, c[0x0][0x1c8], PT ;  /* 0x0000720002007a0c */ /* 0x000fe20003f21070 */
[----:B------:R-:W-:Y:S01]  /*5130*/  UMOV UR10, 0x2 ;  /* 0x00000002000a7882 */ /* 0x000fe20000000000 */
[----:B------:R-:W-:Y:S01]  /*5140*/  IADD3.X R36, RZ, R29, RZ, P2, !PT ;  /* 0x0000001dff247210 */ /* 0x000fe200017fe4ff */
[----:B------:R-:W-:Y:S02]  /*5150*/  USHF.L.U64.HI UR4, UR4, UR10, UR5 ;  /* 0x0000000a04047299 */ /* 0x000fe40008010205 */
[----:B------:R-:W-:-:S02]  /*5160*/  IADD3 R40, P3, R40, -UR11, RZ ;  /* 0x8000000b28287c10 */ /* 0x000fc4000ff7e0ff */
[----:B------:R-:W-:Y:S02]  /*5170*/  ISETP.LT.AND.EX P2, PT, R36, c[0x0][0x1cc], PT, P1 ;  /* 0x0000730024007a0c */ /* 0x000fe40003f41310 */
[----:B------:R-:W-:Y:S02]  /*5180*/  IADD3 R18, P1, R18, 0x4, RZ ;  /* 0x0000000412127810 */ /* 0x000fe40007f3e0ff */
[----:B------:R-:W-:Y:S02]  /*5190*/  SEL R37, R2, c[0x0][0x1c8], P2 ;  /* 0x0000720002257a07 */ /* 0x000fe40001000000 */
[----:B------:R-:W-:Y:S01]  /*51a0*/  SEL R36, R36, c[0x0][0x1cc], P2 ;  /* 0x0000730024247a07 */ /* 0x000fe20001000000 */
[----:B------:R-:W-:Y:S01]  /*51b0*/  IMAD.X R19, RZ, RZ, R19, P1 ;  /* 0x000000ffff137224 */ /* 0x000fe200008e0613 */
[----:B------:R-:W-:Y:S02]  /*51c0*/  ISETP.GE.U32.AND P1, PT, R18, R37, PT ;  /* 0x000000251200720c */ /* 0x000fe40003f26070 */
[----:B------:R-:W-:-:S02]  /*51d0*/  IADD3 R42, P4, R42, -UR11, RZ ;  /* 0x8000000b2a2a7c10 */ /* 0x000fc4000ff9e0ff */
[----:B------:R-:W-:Y:S02]  /*51e0*/  ISETP.GE.AND.EX P1, PT, R19, R36, PT, P1 ;  /* 0x000000241300720c */ /* 0x000fe40003f26310 */
        /* <DEDUP_REMOVED lines=10> */
.L_x_312:
[----:B------:R-:W-:Y:S05]  /*5290*/  BSYNC B0 ;  /* 0x0000000000007941 */ /* 0x000fea0003800000 */
.L_x_311:
[----:B------:R-:W-:-:S05]  /*52a0*/  IADD3 R6, P0, R6, 0x1, RZ ;  /* 0x0000000106067810 */ /* 0x000fca0007f1e0ff */
[----:B------:R-:W-:Y:S01]  /*52b0*/  IMAD.X R7, RZ, RZ, R7, P0 ;  /* 0x000000ffff077224 */ /* 0x000fe200000e0607 */
[----:B------:R-:W-:-:S04]  /*52c0*/  ISETP.GE.U32.AND P0, PT, R6, R9, PT ;  /* 0x000000090600720c */ /* 0x000fc80003f06070 */
[----:B------:R-:W-:-:S13]  /*52d0*/  ISETP.GE.AND.EX P0, PT, R7, R8, PT, P0 ;  /* 0x000000080700720c */ /* 0x000fda0003f06300 */
[----:B------:R-:W-:Y:S01]  /*52e0*/  @P0 CALL.REL.NOINC `(.L_x_310) ;  /* 0x0000001000000944 */ /* 0x000fe20003c00000 */
[----:B------:R-:W-:Y:S05]  /*52f0*/  BRA `(.L_x_394) ;  /* 0xffffc1c000007947 */ /* 0x000fea000383ffff */
.L_x_310:
[----:B------:R-:W-:Y:S05]  /*5300*/  BSYNC B1 ;  /* 0x0000000000017941 */ /* 0x000fea0003800000 */
.L_x_309:
[----:B------:R-:W-:Y:S01]  /*5310*/  IMAD.MOV.U32 R2, RZ, RZ, c[0x0][0x0] ;  /* 0x00000000ff027624 */ /* 0x000fe200078e00ff */
[----:B------:R-:W-:Y:S02]  /*5320*/  SHF.R.S32.HI R5, RZ, 0x1f, R0 ;  /* 0x0000001fff057819 */ /* 0x000fe40000011400 */
[----:B------:R-:W-:Y:S01]  /*5330*/  LEA R4, P0, R0, c[0x0][0x1d0], 0x2 ;  /* 0x0000740000047a11 */ /* 0x000fe200078010ff */
[----:B------:R-:W-:-:S03]  /*5340*/  IMAD R7, R2, c[0x0][0xc], RZ ;  /* 0x0000030002077a24 */ /* 0x000fc600078e02ff */
[----:B------:R-:W-:Y:S02]  /*5350*/  LEA.HI.X R5, R0, c[0x0][0x1d4], R5, 0x2, P0 ;  /* 0x0000750000057a11 */ /* 0x000fe400000f1405 */
[----:B------:R-:W-:-:S03]  /*5360*/  IADD3 R0, P0, R7, R0, RZ ;  /* 0x0000000007007210 */ /* 0x000fc60007f1e0ff */
[----:B------:R0:W-:Y:S01]  /*5370*/  STG.E [R4.64], R10 ;  /* 0x0000000a04007986 */ /* 0x0001e2000c10190c */
[----:B------:R-:W-:Y:S02]  /*5380*/  IADD3.X R3, RZ, R3, RZ, P0, !PT ;  /* 0x00000003ff037210 */ /* 0x000fe400007fe4ff */
[----:B------:R-:W-:-:S04]  /*5390*/  ISETP.GE.U32.AND P0, PT, R0, c[0x0][0x160], PT ;  /* 0x0000580000007a0c */ /* 0x000fc80003f06070 */
[----:B------:R-:W-:-:S13]  /*53a0*/  ISETP.GE.AND.EX P0, PT, R3, c[0x0][0x164], PT, P0 ;  /* 0x0000590003007a0c */ /* 0x000fda0003f06300 */
[----:B0-----:R-:W-:Y:S01]  /*53b0*/  @P0 CALL.REL.NOINC `(.L_x_395) ;  /* 0x0000001000000944 */ /* 0x001fe20003c00000 */
[----:B------:R-:W-:Y:S05]  /*53c0*/  BRA `(.L_x_396) ;  /* 0xffffad4000007947 */ /* 0x000fea000383ffff */
.L_x_395:
[----:B------:R-:W-:Y:S05]  /*53d0*/  EXIT ;  /* 0x000000000000794d */ /* 0x000fea0003800000 */
        .weak           $__internal_8_$__cuda_sm20_div_s64
        .type           $__internal_8_$__cuda_sm20_div_s64,@function
        .size           $__internal_8_$__cuda_sm20_div_s64,($__internal_9_$__cuda_sm20_rem_s64 - $__internal_8_$__cuda_sm20_div_s64)
$__internal_8_$__cuda_sm20_div_s64:
        /* <DEDUP_REMOVED lines=83> */
[----:B------:R-:W-:Y:S06]  /*5910*/  RET.REL.NODEC R50 `(_ZN2at6native13col2im_kernelIffEEvlPKT_llllllllllllPS2_) ;  /* 0xffffa6e032007950 */ /* 0x000fec0003c3ffff */
        .weak           $__internal_9_$__cuda_sm20_rem_s64
        .type           $__internal_9_$__cuda_sm20_rem_s64,@function
        .size           $__internal_9_$__cuda_sm20_rem_s64,(.L_x_521 - $__internal_9_$__cuda_sm20_rem_s64)
$__internal_9_$__cuda_sm20_rem_s64:
        /* <DEDUP_REMOVED lines=77> */
[----:B------:R-:W-:Y:S06]  /*5df0*/  RET.REL.NODEC R36 `(_ZN2at6native13col2im_kernelIffEEvlPKT_llllllllllllPS2_) ;  /* 0xffffa20024007950 */ /* 0x000fec0003c3ffff */
.L_x_397:
        /* <DEDUP_REMOVED lines=16> */
.L_x_521:


//--------------------- .text._ZN2at6native13col2im_kernelIddEEvlPKT_llllllllllllPS2_ --------------------------
	.section	.text._ZN2at6native13col2im_kernelIddEEvlPKT_llllllllllllPS2_,"ax",@progbits
	.sectioninfo	@"SHI_REGISTERS=64"
	.align	128
        .global         _ZN2at6native13col2im_kernelIddEEvlPKT_llllllllllllPS2_
        .type           _ZN2at6native13col2im_kernelIddEEvlPKT_llllllllllllPS2_,@function
        .size           _ZN2at6native13col2im_kernelIddEEvlPKT_llllllllllllPS2_,(.L_x_523 - _ZN2at6native13col2im_kernelIddEEvlPKT_llllllllllllPS2_)
        .other          _ZN2at6native13col2im_kernelIddEEvlPKT_llllllllllllPS2_,@"STO_CUDA_ENTRY STV_DEFAULT"
_ZN2at6native13col2im_kernelIddEEvlPKT_llllllllllllPS2_:
.text._ZN2at6native13col2im_kernelIddEEvlPKT_llllllllllllPS2_:
        /* <DEDUP_REMOVED lines=17> */
.L_x_510:
[----:B------:R-:W-:Y:S01]  /*0110*/  SHF.R.S32.HI R5, RZ, 0x1f, R0 ;  /* 0x0000001fff057819 */ /* 0x000fe20000011400 */
[----:B------:R-:W-:Y:S03]  /*0120*/  BSSY B0, `(.L_x_398) ;  /* 0x0000028000007945 */ /* 0x000fe60003800000 */
        /* <DEDUP_REMOVED lines=8> */
[----:B------:R-:W-:Y:S05]  /*01b0*/  CALL.REL.NOINC `($__internal_10_$__cuda_sm20_div_s64) ;  /* 0x0000539000007944 */ /* 0x000fea0003c00000 */
        /* <DEDUP_REMOVED lines=8> */
.L_x_399:
[----:B------:R-:W0:Y:S01]  /*0240*/  I2F.U32.RP R2, c[0x0][0x178] ;  /* 0x00005e0000027b06 */ /* 0x000e220000209000 */
[----:B------:R-:W-:Y:S01]  /*0250*/  ISETP.NE.U32.AND P2, PT, RZ, c[0x0][0x178], PT ;  /* 0x00005e00ff007a0c */ /* 0x000fe20003f45070 */
[----:B------:R-:W-:-:S06]  /*0260*/  HFMA2.MMA R53, -RZ, RZ, 0, 0 ;  /* 0x00000000ff357435 */ /* 0x000fcc00000001ff */
[----:B0-----:R-:W0:Y:S02]  /*0270*/  MUFU.RCP R2, R2 ;  /* 0x0000000200027308 */ /* 0x001e240000001000 */
[----:B0-----:R-:W-:Y:S01]  /*0280*/  IADD3 R4, R2, 0xffffffe, RZ ;  /* 0x0ffffffe02047810 */ /* 0x001fe20007ffe0ff */
[----:B------:R-:W-:-:S05]  /*0290*/  IMAD.MOV.U32 R2, RZ, RZ, RZ ;  /* 0x000000ffff027224 */ /* 0x000fca00078e00ff */
        /* <DEDUP_REMOVED lines=16> */
.L_x_400:
[----:B------:R-:W-:Y:S05]  /*03a0*/  BSYNC B0 ;  /* 0x0000000000007941 */ /* 0x000fea0003800000 */
.L_x_398:
[----:B------:R-:W-:Y:S01]  /*03b0*/  LOP3.LUT R5, R53, c[0x0][0x174], RZ, 0xfc, !PT ;  /* 0x00005d0035057a12 */ /* 0x000fe200078efcff */
[----:B------:R-:W-:Y:S01]  /*03c0*/  BSSY B0, `(.L_x_401) ;  /* 0x0000020000007945 */ /* 0x000fe20003800000 */
[----:B------:R-:W-:Y:S02]  /*03d0*/  IADD3 R36, P1, R4, c[0x0][0x198], RZ ;  /* 0x0000660004247a10 */ /* 0x000fe40007f3e0ff */
[----:B------:R-:W-:Y:S02]  /*03e0*/  ISETP.NE.U32.AND P0, PT, R5, RZ, PT ;  /* 0x000000ff0500720c */ /* 0x000fe40003f05070 */
[----:B------:R-:W-:-:S11]  /*03f0*/  IADD3.X R37, R2, c[0x0][0x19c], RZ, P1, !PT ;  /* 0x0000670002257a10 */ /* 0x000fd60000ffe4ff */
[----:B------:R-:W-:Y:S05]  /*0400*/  @!P0 BRA `(.L_x_402) ;  /* 0x0000008000008947 */ /* 0x000fea0003800000 */
[----:B------:R-:W-:Y:S01]  /*0410*/  IMAD.MOV.U32 R54, RZ, RZ, R52 ;  /* 0x000000ffff367224 */ /* 0x000fe200078e0034 */
[----:B------:R-:W-:Y:S01]  /*0420*/  MOV R2, 0x460 ;  /* 0x0000046000027802 */ /* 0x000fe20000000f00 */
[----:B------:R-:W-:Y:S02]  /*0430*/  IMAD.MOV.U32 R52, RZ, RZ, c[0x0][0x170] ;  /* 0x00005c00ff347624 */ /* 0x000fe400078e00ff */
[----:B------:R-:W-:Y:S02]  /*0440*/  IMAD.MOV.U32 R49, RZ, RZ, c[0x0][0x174] ;  /* 0x00005d00ff317624 */ /* 0x000fe400078e00ff */
[----:B------:R-:W-:Y:S05]  /*0450*/  CALL.REL.NOINC `($__internal_11_$__cuda_sm20_rem_s64) ;  /* 0x0000563000007944 */ /* 0x000fea0003c00000 */
[----:B------:R-:W-:Y:S01]  /*0460*/  IMAD.MOV.U32 R4, RZ, RZ, R40 ;  /* 0x000000ffff047224 */ /* 0x000fe200078e0028 */
[----:B------:R-:W-:Y:S01]  /*0470*/  MOV R5, R41 ;  /* 0x0000002900057202 */ /* 0x000fe20000000f00 */
[----:B------:R-:W-:Y:S05]  /*0480*/  BRA `(.L_x_403) ;  /* 0x0000013000007947 */ /* 0x000fea0003800000 */
.L_x_402:
        /* <DEDUP_REMOVED lines=11> */
[----:B------:R-:W-:Y:S01]  /*0540*/  IMAD R52, R5, c[0x0][0x170], R52 ;  /* 0x00005c0005347a24 */ /* 0x000fe200078e0234 */
[----:B------:R-:W-:-:S04]  /*0550*/  HFMA2.MMA R5, -RZ, RZ, 0, 0 ;  /* 0x00000000ff057435 */ /* 0x000fc800000001ff */
[----:B------:R-:W-:-:S13]  /*0560*/  ISETP.GE.U32.AND P0, PT, R52, c[0x0][0x170], PT ;  /* 0x00005c0034007a0c */ /* 0x000fda0003f06070 */
[----:B------:R-:W-:-:S04]  /*0570*/  @P0 IADD3 R52, R52, -c[0x0][0x170], RZ ;  /* 0x80005c0034340a10 */ /* 0x000fc80007ffe0ff */
[----:B------:R-:W-:-:S13]  /*0580*/  ISETP.GE.U32.AND P0, PT, R52, c[0x0][0x170], PT ;  /* 0x00005c0034007a0c */ /* 0x000fda0003f06070 */
[----:B------:R-:W-:Y:S02]  /*0590*/  @P0 IADD3 R52, R52, -c[0x0][0x170], RZ ;  /* 0x80005c0034340a10 */ /* 0x000fe40007ffe0ff */
[----:B------:R-:W-:-:S05]  /*05a0*/  @!P1 LOP3.LUT R52, RZ, c[0x0][0x170], RZ, 0x33, !PT ;  /* 0x00005c00ff349a12 */ /* 0x000fca00078e33ff */
[----:B------:R-:W-:Y:S02]  /*05b0*/  IMAD.MOV.U32 R4, RZ, RZ, R52 ;  /* 0x000000ffff047224 */ /* 0x000fe400078e0034 */
.L_x_403:
[----:B------:R-:W-:Y:S05]  /*05c0*/  BSYNC B0 ;  /* 0x0000000000007941 */ /* 0x000fea0003800000 */
.L_x_401:
        /* <DEDUP_REMOVED lines=13> */
[----:B------:R-:W-:Y:S01]  /*06a0*/  IMAD.MOV.U32 R53, RZ, RZ, R0 ;  /* 0x000000ffff357224 */ /* 0x000fe200078e0000 */
[----:B------:R-:W-:Y:S02]  /*06b0*/  MOV R2, 0x6d0 ;  /* 0x000006d000027802 */ /* 0x000fe40000000f00 */
[----:B------:R-:W-:Y:S05]  /*06c0*/  CALL.REL.NOINC `($__internal_10_$__cuda_sm20_div_s64) ;  /* 0x00004e8000007944 */ /* 0x000fea0003c00000 */
[----:B------:R-:W-:Y:S01]  /*06d0*/  MOV R32, R52 ;  /* 0x0000003400207202 */ /* 0x000fe20000000f00 */
[----:B------:R-:W-:Y:S01]  /*06e0*/  IMAD.MOV.U32 R33, RZ, RZ, R53 ;  /* 0x000000ffff217224 */ /* 0x000fe200078e0035 */
[----:B------:R-:W-:Y:S05]  /*06f0*/  BRA `(.L_x_406) ;  /* 0x0000013000007947 */ /* 0x000fea0003800000 */
.L_x_405:
        /* <DEDUP_REMOVED lines=19> */
.L_x_406:
[----:B------:R-:W-:Y:S05]  /*0830*/  BSYNC B0 ;  /* 0x0000000000007941 */ /* 0x000fea0003800000 */
.L_x_404:
        /* <DEDUP_REMOVED lines=16> */
[----:B------:R-:W-:-:S04]  /*0940*/  IADD3 R53, P0, R7, R36, RZ ;  /* 0x0000002407357210 */ /* 0x000fc80007f1e0ff */
[----:B------:R-:W-:-:S04]  /*0950*/  IADD3.X R52, R5, R37, RZ, P0, !PT ;  /* 0x0000002505347210 */ /* 0x000fc800007fe4ff */
[----:B------:R-:W-:-:S04]  /*0960*/  LOP3.LUT R2, R52, c[0x0][0x1ac], RZ, 0xfc, !PT ;  /* 0x00006b0034027a12 */ /* 0x000fc800078efcff */
[----:B------:R-:W-:-:S13]  /*0970*/  ISETP.NE.U32.AND P0, PT, R2, RZ, PT ;  /* 0x000000ff0200720c */ /* 0x000fda0003f05070 */
[----:B------:R-:W-:Y:S05]  /*0980*/  @!P0 BRA `(.L_x_410) ;  /* 0x0000005000008947 */ /* 0x000fea0003800000 */
[----:B------:R-:W-:Y:S01]  /*0990*/  IMAD.MOV.U32 R50, RZ, RZ, c[0x0][0x1a8] ;  /* 0x00006a00ff327624 */ /* 0x000fe200078e00ff */
[----:B------:R-:W-:Y:S01]  /*09a0*/  MOV R2, 0x9d0 ;  /* 0x000009d000027802 */ /* 0x000fe20000000f00 */
[----:B------:R-:W-:Y:S02]  /*09b0*/  IMAD.MOV.U32 R49, RZ, RZ, c[0x0][0x1ac] ;  /* 0x00006b00ff317624 */ /* 0x000fe400078e00ff */
[----:B------:R-:W-:Y:S05]  /*09c0*/  CALL.REL.NOINC `($__internal_10_$__cuda_sm20_div_s64) ;  /* 0x00004b8000007944 */ /* 0x000fea0003c00000 */
[----:B------:R-:W-:Y:S05]  /*09d0*/  BRA `(.L_x_411) ;  /* 0x0000013000007947 */ /* 0x000fea0003800000 */
.L_x_410:
        /* <DEDUP_REMOVED lines=14> */
[----:B------:R-:W-:Y:S02]  /*0ac0*/  @P0 IADD3 R5, R5, -c[0x0][0x1a8], RZ ;  /* 0x80006a0005050a10 */ /* 0x000fe40007ffe0ff */
[----:B------:R-:W-:Y:S02]  /*0ad0*/  @P0 IADD3 R52, R52, 0x1, RZ ;  /* 0x0000000134340810 */ /* 0x000fe40007ffe0ff */
[----:B------:R-:W-:-:S13]  /*0ae0*/  ISETP.GE.U32.AND P1, PT, R5, c[0x0][0x1a8], PT ;  /* 0x00006a0005007a0c */ /* 0x000fda0003f26070 */
[----:B------:R-:W-:Y:S02]  /*0af0*/  @P1 IADD3 R52, R52, 0x1, RZ ;  /* 0x0000000134341810 */ /* 0x000fe40007ffe0ff */
[----:B------:R-:W-:Y:S02]  /*0b00*/  @!P2 LOP3.LUT R52, RZ, c[0x0][0x1a8], RZ, 0x33, !PT ;  /* 0x00006a00ff34aa12 */ /* 0x000fe400078e33ff */
.L_x_411:
[----:B------:R-:W-:Y:S05]  /*0b10*/  BSYNC B1 ;  /* 0x0000000000017941 */ /* 0x000fea0003800000 */
.L_x_409:
[----:B------:R-:W-:-:S05]  /*0b20*/  IADD3 R4, P0, R52, 0x1, RZ ;  /* 0x0000000134047810 */ /* 0x000fca0007f1e0ff */
[----:B------:R-:W-:-:S03]  /*0b30*/  IMAD.X R5, RZ, RZ, R53, P0 ;  /* 0x000000ffff057224 */ /* 0x000fc600000e0635 */
.L_x_408:
[----:B------:R-:W-:Y:S05]  /*0b40*/  BSYNC B0 ;  /* 0x0000000000007941 */ /* 0x000fea0003800000 */
.L_x_407:
        /* <DEDUP_REMOVED lines=10> */
[----:B------:R-:W-:Y:S02]  /*0bf0*/  IMAD.MOV.U32 R30, RZ, RZ, R52 ;  /* 0x000000ffff1e7224 */ /* 0x000fe400078e0034 */
[----:B------:R-:W-:Y:S01]  /*0c00*/  IMAD.MOV.U32 R31, RZ, RZ, R53 ;  /* 0x000000ffff1f7224 */ /* 0x000fe200078e0035 */
[----:B------:R-:W-:Y:S05]  /*0c10*/  BRA `(.L_x_414) ;  /* 0x0000013000007947 */ /* 0x000fea0003800000 */
.L_x_413:
        /* <DEDUP_REMOVED lines=19> */
.L_x_414:
[----:B------:R-:W-:Y:S05]  /*0d50*/  BSYNC B0 ;  /* 0x0000000000007941 */ /* 0x000fea0003800000 */
.L_x_412:
        /* <DEDUP_REMOVED lines=8> */
[----:B------:R-:W-:-:S05]  /*0de0*/  IMAD R7, R2, c[0x0][0x1b4], R7 ;  /* 0x00006d0002077a24 */ /* 0x000fca00078e0207 */
[----:B------:R-:W-:Y:S02]  /*0df0*/  IADD3 R11, R9, R7, RZ ;  /* 0x00000007090b7210 */ /* 0x000fe40007ffe0ff */
[----:B------:R-:W-:Y:S02]  /*0e00*/  CS2R R6, SRZ ;  /* 0x0000000000067805 */ /* 0x000fe4000001ff00 */
        /* <DEDUP_REMOVED lines=15> */
.L_x_418:
        /* <DEDUP_REMOVED lines=8> */
[----:B------:R-:W-:-:S06]  /*0f80*/  IMAD.HI.U32 R7, R7, R9, R6 ;  /* 0x0000000907077227 */ /* 0x000fcc00078e0006 */
[----:B------:R-:W-:-:S04]  /*0f90*/  IMAD.HI.U32 R52, R7, R53, RZ ;  /* 0x0000003507347227 */ /* 0x000fc800078e00ff */
[----:B------:R-:W-:-:S04]  /*0fa0*/  IMAD.MOV R7, RZ, RZ, -R52 ;  /* 0x000000ffff077224 */ /* 0x000fc800078e0a34 */
        /* <DEDUP_REMOVED lines=8> */
.L_x_419:
[----:B------:R-:W-:Y:S05]  /*1030*/  BSYNC B1 ;  /* 0x0000000000017941 */ /* 0x000fea0003800000 */
.L_x_417:
[----:B------:R-:W-:-:S05]  /*1040*/  IADD3 R6, P0, R52, 0x1, RZ ;  /* 0x0000000134067810 */ /* 0x000fca0007f1e0ff */
[----:B------:R-:W-:-:S03]  /*1050*/  IMAD.X R7, RZ, RZ, R53, P0 ;  /* 0x000000ffff077224 */ /* 0x000fc600000e0635 */
.L_x_416:
[----:B------:R-:W-:Y:S05]  /*1060*/  BSYNC B0 ;  /* 0x0000000000007941 */ /* 0x000fea0003800000 */
.L_x_415:
        /* <DEDUP_REMOVED lines=9> */
[----:B------:R-:W-:Y:S05]  /*1100*/  CALL.REL.NOINC `($__internal_10_$__cuda_sm20_div_s64) ;  /* 0x0000444000007944 */ /* 0x000fea0003c00000 */
[----:B------:R-:W-:Y:S05]  /*1110*/  BRA `(.L_x_422) ;  /* 0x0000013000007947 */ /* 0x000fea0003800000 */
.L_x_421:
        /* <DEDUP_REMOVED lines=19> */
.L_x_422:
[----:B------:R-:W-:Y:S05]  /*1250*/  BSYNC B0 ;  /* 0x0000000000007941 */ /* 0x000fea0003800000 */
.L_x_420:
[----:B------:R-:W-:Y:S01]  /*1260*/  IADD3 R9, P0, R52, 0x1, RZ ;  /* 0x0000000134097810 */ /* 0x000fe20007f1e0ff */
[----:B------:R-:W-:Y:S01]  /*1270*/  BSSY B1, `(.L_x_423) ;  /* 0x0000420000017945 */ /* 0x000fe20003800000 */
[----:B------:R-:W-:-:S03]  /*1280*/  CS2R R28, SRZ ;  /* 0x00000000001c7805 */ /* 0x000fc6000001ff00 */
        /* <DEDUP_REMOVED lines=18> */
[----:B------:R-:W-:Y:S01]  /*13b0*/  IADD3 R17, P1, RZ, -R4, RZ ;  /* 0x80000004ff117210 */ /* 0x000fe20007f3e0ff */
[----:B------:R-:W-:Y:S01]  /*13c0*/  CS2R R28, SRZ ;  /* 0x00000000001c7805 */ /* 0x000fe2000001ff00 */
[----:B------:R-:W-:-:S02]  /*13d0*/  ISETP.GT.AND.EX P0, PT, R10, UR5, PT, P0 ;  /* 0x000000050a007c0c */ /* 0x000fc4000bf04300 */
[----:B------:R-:W-:Y:S01]  /*13e0*/  IADD3 R13, R13, R11, RZ ;  /* 0x0000000b0d0d7210 */ /* 0x000fe20007ffe0ff */
[----:B------:R-:W-:Y:S01]  /*13f0*/  IMAD.X R14, RZ, RZ, ~R5, P1 ;  /* 0x000000ffff0e7224 */ /* 0x000fe200008e0e05 */
[----:B------:R-:W-:Y:S01]  /*1400*/  LOP3.LUT R15, RZ, R4, RZ, 0x33, !PT ;  /* 0x00000004ff0f7212 */ /* 0x000fe200078e33ff */
[----:B------:R-:W-:Y:S01]  /*1410*/  IMAD.WIDE.U32 R26, R17, c[0x0][0x1a8], R36 ;  /* 0x00006a00111a7a25 */ /* 0x000fe200078e0024 */
[----:B------:R-:W-:Y:S02]  /*1420*/  SEL R2, R2, UR4, P0 ;  /* 0x0000000402027c07 */ /* 0x000fe40008000000 */
[C---:B------:R-:W-:Y:S02]  /*1430*/  IADD3 R10, P1, R36.reuse, -R12, RZ ;  /* 0x8000000c240a7210 */ /* 0x040fe40007f3e0ff */
[----:B------:R-:W-:Y:S01]  /*1440*/  IADD3 R11, P2, P3, R36, -c[0x0][0x1a8], -R12 ;  /* 0x80006a00240b7a10 */ /* 0x000fe20007b5e80c */
[----:B------:R-:W-:Y:S02]  /*1450*/  IMAD R12, R14, c[0x0][0x1a8], RZ ;  /* 0x00006a000e0c7a24 */ /* 0x000fe400078e02ff */
[----:B------:R-:W-:-:S02]  /*1460*/  IMAD.IADD R15, R15, 0x1, -R2 ;  /* 0x000000010f0f7824 */ /* 0x000fc400078e0a02 */
[----:B------:R-:W-:Y:S02]  /*1470*/  IMAD R17, R17, c[0x0][0x1ac], R12 ;  /* 0x00006b0011117a24 */ /* 0x000fe400078e020c */
[C-C-:B------:R-:W-:Y:S01]  /*1480*/  IMAD.X R12, R37.reuse, 0x1, ~R13.reuse, P1 ;  /* 0x00000001250c7824 */ /* 0x140fe200008e0e0d */
[----:B------:R-:W-:Y:S01]  /*1490*/  IADD3.X R13, R37, ~c[0x0][0x1ac], ~R13, P2, P3 ;  /* 0x80006b00250d7a10 */ /* 0x000fe200017e6c0d */
[----:B------:R-:W-:Y:S01]  /*14a0*/  IMAD.IADD R14, R27, 0x1, R17 ;  /* 0x000000011b0e7824 */ /* 0x000fe200078e0211 */
[----:B------:R-:W-:Y:S02]  /*14b0*/  LOP3.LUT R15, R15, 0x3, RZ, 0xc0, !PT ;  /* 0x000000030f0f7812 */ /* 0x000fe400078ec0ff */
.L_x_508:
        /* <DEDUP_REMOVED lines=9> */
[----:B-1----:R-:W-:Y:S05]  /*1550*/  @P0 BRA `(.L_x_426) ;  /* 0x00003ea000000947 */ /* 0x002fea0003800000 */
[----:B------:R-:W-:Y:S01]  /*1560*/  IADD3 R17, P0, RZ, -R6, RZ ;  /* 0x80000006ff117210 */ /* 0x000fe20007f1e0ff */
[----:B------:R-:W-:Y:S03]  /*1570*/  BSSY B2, `(.L_x_427) ;  /* 0x0000024000027945 */ /* 0x000fe60003800000 */
[----:B------:R-:W-:Y:S01]  /*1580*/  IADD3.X R2, RZ, ~R7, RZ, P0, !PT ;  /* 0x80000007ff027210 */ /* 0x000fe200007fe4ff */
        /* <DEDUP_REMOVED lines=12> */
[----:B------:R-:W-:Y:S05]  /*1650*/  CALL.REL.NOINC `($__internal_11_$__cuda_sm20_rem_s64) ;  /* 0x0000443000007944 */ /* 0x000fea0003c00000 */
[----:B------:R-:W-:Y:S02]  /*1660*/  IMAD.MOV.U32 R22, RZ, RZ, R40 ;  /* 0x000000ffff167224 */ /* 0x000fe400078e0028 */
[----:B------:R-:W-:Y:S01]  /*1670*/  IMAD.MOV.U32 R23, RZ, RZ, R41 ;  /* 0x000000ffff177224 */ /* 0x000fe200078e0029 */
[----:B------:R-:W-:Y:S05]  /*1680*/  BRA `(.L_x_429) ;  /* 0x0000012000007947 */ /* 0x000fea0003800000 */
.L_x_428:
        /* <DEDUP_REMOVED lines=17> */
[----:B------:R-:W-:Y:S02]  /*17a0*/  @!P2 LOP3.LUT R22, RZ, c[0x0][0x1b0], RZ, 0x33, !PT ;  /* 0x00006c00ff16aa12 */ /* 0x000fe400078e33ff */
.L_x_429:
[----:B------:R-:W-:Y:S05]  /*17b0*/  BSYNC B2 ;  /* 0x0000000000027941 */ /* 0x000fea0003800000 */
.L_x_427:
        /* <DEDUP_REMOVED lines=19> */
[----:B------:R-:W-:Y:S05]  /*18f0*/  CALL.REL.NOINC `($__internal_11_$__cuda_sm20_rem_s64) ;  /* 0x0000419000007944 */ /* 0x000fea0003c00000 */
[----:B------:R-:W-:-:S04]  /*1900*/  ISETP.NE.U32.AND P2, PT, R40, RZ, PT ;  /* 0x000000ff2800720c */ /* 0x000fc80003f45070 */
[----:B------:R-:W-:Y:S01]  /*1910*/  ISETP.NE.AND.EX P2, PT, R41, RZ, PT, P2 ;  /* 0x000000ff2900720c */ /* 0x000fe20003f45320 */
[----:B------:R-:W-:Y:S07]  /*1920*/  BRA `(.L_x_436) ;  /* 0x0000013000007947 */ /* 0x000fee0003800000 */
.L_x_435:
        /* <DEDUP_REMOVED lines=19> */
.L_x_436:
[----:B------:R-:W-:Y:S05]  /*1a60*/  BSYNC B4 ;  /* 0x0000000000047941 */ /* 0x000fea0003800000 */
.L_x_434:
        /* <DEDUP_REMOVED lines=8> */
[----:B------:R-:W-:Y:S05]  /*1af0*/  CALL.REL.NOINC `($__internal_10_$__cuda_sm20_div_s64) ;  /* 0x00003a5000007944 */ /* 0x000fea0003c00000 */
[----:B------:R-:W-:Y:S01]  /*1b00*/  MOV R18, R52 ;  /* 0x0000003400127202 */ /* 0x000fe20000000f00 */
[----:B------:R-:W-:Y:S01]  /*1b10*/  IMAD.MOV.U32 R19, RZ, RZ, R53 ;  /* 0x000000ffff137224 */ /* 0x000fe200078e0035 */
[----:B------:R-:W-:Y:S05]  /*1b20*/  BRA `(.L_x_439) ;  /* 0x0000014000007947 */ /* 0x000fea0003800000 */
.L_x_438:
        /* <DEDUP_REMOVED lines=18> */
[----:B------:R-:W-:-:S04]  /*1c50*/  @!P4 LOP3.LUT R17, RZ, c[0x0][0x1b0], RZ, 0x33, !PT ;  /* 0x00006c00ff11ca12 */ /* 0x000fc800078e33ff */
[----:B------:R-:W-:Y:S02]  /*1c60*/  MOV R18, R17 ;  /* 0x0000001100127202 */ /* 0x000fe40000000f00 */
.L_x_439:
[----:B------:R-:W-:Y:S05]  /*1c70*/  BSYNC B4 ;  /* 0x0000000000047941 */ /* 0x000fea0003800000 */
.L_x_437:
[----:B------:R-:W-:Y:S01]  /*1c80*/  BSSY B4, `(.L_x_440) ;  /* 0x000001c000047945 */ /* 0x000fe20003800000 */
[----:B------:R-:W-:Y:S05]  /*1c90*/  @!P1 BRA `(.L_x_441) ;  /* 0x0000007000009947 */ /* 0x000fea0003800000 */
[----:B------:R-:W-:Y:S01]  /*1ca0*/  IMAD.MOV.U32 R53, RZ, RZ, R26 ;  /* 0x000000ffff357224 */ /* 0x000fe200078e001a */
[----:B------:R-:W-:Y:S01]  /*1cb0*/  MOV R49, c[0x0][0x1bc] ;  /* 0x00006f0000317a02 */ /* 0x000fe20000000f00 */
[----:B------:R-:W-:Y:S01]  /*1cc0*/  IMAD.MOV.U32 R52, RZ, RZ, R14 ;  /* 0x000000ffff347224 */ /* 0x000fe200078e000e */
[----:B------:R-:W-:Y:S01]  /*1cd0*/  MOV R2, 0x1d00 ;  /* 0x00001d0000027802 */ /* 0x000fe20000000f00 */
[----:B------:R-:W-:Y:S02]  /*1ce0*/  IMAD.MOV.U32 R50, RZ, RZ, c[0x0][0x1b8] ;  /* 0x00006e00ff327624 */ /* 0x000fe400078e00ff */
[----:B------:R-:W-:Y:S05]  /*1cf0*/  CALL.REL.NOINC `($__internal_10_$__cuda_sm20_div_s64) ;  /* 0x0000385000007944 */ /* 0x000fea0003c00000 */
[----:B------:R-:W-:Y:S05]  /*1d00*/  BRA `(.L_x_442) ;  /* 0x0000013000007947 */ /* 0x000fea0003800000 */
.L_x_441:
        /* <DEDUP_REMOVED lines=19> */
.L_x_442:
[----:B------:R-:W-:Y:S05]  /*1e40*/  BSYNC B4 ;  /* 0x0000000000047941 */ /* 0x000fea0003800000 */
.L_x_440:
[----:B------:R-:W-:Y:S02]  /*1e50*/  IMAD R17, R33, c[0x0][0x180], RZ ;  /* 0x0000600021117a24 */ /* 0x000fe400078e02ff */
[----:B------:R-:W-:-:S04]  /*1e60*/  IMAD.WIDE.U32 R18, R32, c[0x0][0x180], R18 ;  /* 0x0000600020127a25 */ /* 0x000fc800078e0012 */
[----:B------:R-:W-:Y:S02]  /*1e70*/  IMAD R17, R32, c[0x0][0x184], R17 ;  /* 0x0000610020117a24 */ /* 0x000fe400078e0211 */
[----:B------:R-:W-:Y:S02]  /*1e80*/  IMAD.MOV.U32 R20, RZ, RZ, R52 ;  /* 0x000000ffff147224 */ /* 0x000fe400078e0034 */
[----:B------:R-:W-:Y:S01]  /*1e90*/  IMAD.MOV.U32 R21, RZ, RZ, R53 ;  /* 0x000000ffff157224 */ /* 0x000fe200078e0035 */
[----:B------:R-:W-:-:S03]  /*1ea0*/  IADD3 R2, R19, R17, RZ ;  /* 0x0000001113027210 */ /* 0x000fc60007ffe0ff */
[----:B------:R-:W-:-:S04]  /*1eb0*/  IMAD.WIDE.U32 R20, R18, c[0x0][0x188], R20 ;  /* 0x0000620012147a25 */ /* 0x000fc800078e0014 */
[----:B------:R-:W-:-:S04]  /*1ec0*/  IMAD R17, R2, c[0x0][0x188], RZ ;  /* 0x0000620002117a24 */ /* 0x000fc800078e02ff */
[----:B------:R-:W-:Y:S02]  /*1ed0*/  IMAD R17, R18, c[0x0][0x18c], R17 ;  /* 0x0000630012117a24 */ /* 0x000fe400078e0211 */
[----:B------:R-:W-:-:S04]  /*1ee0*/  IMAD.WIDE.U32 R18, R20, c[0x0][0x1c0], R6 ;  /* 0x0000700014127a25 */ /* 0x000fc800078e0006 */
[----:B------:R-:W-:-:S04]  /*1ef0*/  IMAD.IADD R2, R21, 0x1, R17 ;  /* 0x0000000115027824 */ /* 0x000fc800078e0211 */
[----:B------:R-:W-:-:S04]  /*1f00*/  IMAD R17, R2, c[0x0][0x1c0], RZ ;  /* 0x0000700002117a24 */ /* 0x000fc800078e02ff */
[----:B------:R-:W-:Y:S02]  /*1f10*/  IMAD R17, R20, c[0x0][0x1c4], R17 ;  /* 0x0000710014117a24 */ /* 0x000fe400078e0211 */
[----:B------:R-:W-:-:S04]  /*1f20*/  IMAD.WIDE.U32 R20, R18, c[0x0][0x1c8], R4 ;  /* 0x0000720012147a25 */ /* 0x000fc800078e0004 */
[----:B------:R-:W-:-:S04]  /*1f30*/  IMAD.IADD R2, R19, 0x1, R17 ;  /* 0x0000000113027824 */ /* 0x000fc800078e0211 */
[----:B------:R-:W-:-:S04]  /*1f40*/  IMAD R17, R2, c[0x0][0x1c8], RZ ;  /* 0x0000720002117a24 */ /* 0x000fc800078e02ff */
[----:B------:R-:W-:Y:S01]  /*1f50*/  IMAD R17, R18, c[0x0][0x1cc], R17 ;  /* 0x0000730012117a24 */ /* 0x000fe200078e0211 */
[----:B------:R-:W-:-:S04]  /*1f60*/  LEA R18, P1, R20, c[0x0][0x168], 0x3 ;  /* 0x00005a0014127a11 */ /* 0x000fc800078218ff */
[----:B------:R-:W-:-:S04]  /*1f70*/  IADD3 R17, R21, R17, RZ ;  /* 0x0000001115117210 */ /* 0x000fc80007ffe0ff */
[----:B------:R-:W-:-:S06]  /*1f80*/  LEA.HI.X R19, R20, c[0x0][0x16c], R17, 0x3, P1 ;  /* 0x00005b0014137a11 */ /* 0x000fcc00008f1c11 */
[----:B------:R-:W2:Y:S02]  /*1f90*/  LDG.E.64 R18, [R18.64] ;  /* 0x0000000c12127981 */ /* 0x000ea4000c1e1b00 */
[----:B--2---:R0:W1:-:S06]  /*1fa0*/  DADD R28, R28, R18 ;  /* 0x000000001c1c7229 */ /* 0x00404c0000000012 */
.L_x_433:
[----:B------:R-:W-:Y:S05]  /*1fb0*/  BSYNC B3 ;  /* 0x0000000000037941 */ /* 0x000fea0003800000 */
.L_x_432:
[----:B------:R-:W-:Y:S02]  /*1fc0*/  ISETP.NE.U32.AND P1, PT, R15, 0x1, PT ;  /* 0x000000010f00780c */ /* 0x000fe40003f25070 */
[----:B------:R-:W-:Y:S02]  /*1fd0*/  IADD3 R17, P2, R4, 0x1, RZ ;  /* 0x0000000104117810 */ /* 0x000fe40007f5e0ff */
[----:B------:R-:W-:-:S03]  /*1fe0*/  ISETP.NE.AND.EX P1, PT, RZ, RZ, PT, P1 ;  /* 0x000000ffff00720c */ /* 0x000fc60003f25310 */
[----:B0-----:R-:W-:-:S10]  /*1ff0*/  IMAD.X R18, RZ, RZ, R5, P2 ;  /* 0x000000ffff127224 */ /* 0x001fd400010e0605 */
        /* <DEDUP_REMOVED lines=14> */
[----:B-1----:R-:W-:Y:S05]  /*20e0*/  CALL.REL.NOINC `($__internal_11_$__cuda_sm20_rem_s64) ;  /* 0x000039a000007944 */ /* 0x002fea0003c00000 */
[----:B------:R-:W-:-:S04]  /*20f0*/  ISETP.NE.U32.AND P2, PT, R40, RZ, PT ;  /* 0x000000ff2800720c */ /* 0x000fc80003f45070 */
[----:B------:R-:W-:Y:S01]  /*2100*/  ISETP.NE.AND.EX P2, PT, R41, RZ, PT, P2 ;  /* 0x000000ff2900720c */ /* 0x000fe20003f45320 */
[----:B------:R-:W-:Y:S07]  /*2110*/  BRA `(.L_x_447) ;  /* 0x0000013000007947 */ /* 0x000fee0003800000 */
.L_x_446:
[----:B------:R-:W0:Y:S01]  /*2120*/  I2F.U32.RP R20, c[0x0][0x1b8] ;  /* 0x00006e0000147b06 */ /* 0x000e220000209000 */
[----:B------:R-:W-:-:S07]  /*2130*/  ISETP.NE.U32.AND P3, PT, RZ, c[0x0][0x1b8], PT ;  /* 0x00006e00ff007a0c */ /* 0x000fce0003f65070 */
[----:B0-----:R-:W0:Y:S02]  /*2140*/  MUFU.RCP R20, R20 ;  /* 0x0000001400147308 */ /* 0x001e240000001000 */
[----:B0-----:R-:W-:-:S06]  /*2150*/  IADD3 R18, R20, 0xffffffe, RZ ;  /* 0x0ffffffe14127810 */ /* 0x001fcc0007ffe0ff */
[----:B------:R0:W2:Y:S02]  /*2160*/  F2I.FTZ.U32.TRUNC.NTZ R19, R18 ;  /* 0x0000001200137305 */ /* 0x0000a4000021f000 */
[----:B0-----:R-:W-:Y:S02]  /*2170*/  IMAD.MOV.U32 R18, RZ, RZ, RZ ;  /* 0x000000ffff127224 */ /* 0x001fe400078e00ff */
[----:B--2---:R-:W-:-:S04]  /*2180*/  IMAD.MOV R17, RZ, RZ, -R19 ;  /* 0x000000ffff117224 */ /* 0x004fc800078e0a13 */
        /* <DEDUP_REMOVED lines=12> */
.L_x_447:
[----:B------:R-:W-:Y:S05]  /*2250*/  BSYNC B4 ;  /* 0x0000000000047941 */ /* 0x000fea0003800000 */
.L_x_445:
        /* <DEDUP_REMOVED lines=8> */
[----:B-1----:R-:W-:Y:S05]  /*22e0*/  CALL.REL.NOINC `($__internal_10_$__cuda_sm20_div_s64) ;  /* 0x0000326000007944 */ /* 0x002fea0003c00000 */
[----:B------:R-:W-:Y:S02]  /*22f0*/  IMAD.MOV.U32 R18, RZ, RZ, R52 ;  /* 0x000000ffff127224 */ /* 0x000fe400078e0034 */
[----:B------:R-:W-:Y:S01]  /*2300*/  IMAD.MOV.U32 R19, RZ, RZ, R53 ;  /* 0x000000ffff137224 */ /* 0x000fe200078e0035 */
[----:B------:R-:W-:Y:S05]  /*2310*/  BRA `(.L_x_450) ;  /* 0x0000014000007947 */ /* 0x000fea0003800000 */
.L_x_449:
[----:B------:R-:W0:Y:S01]  /*2320*/  I2F.U32.RP R2, c[0x0][0x1b0] ;  /* 0x00006c0000027b06 */ /* 0x000e220000209000 */
[----:B------:R-:W-:-:S07]  /*2330*/  ISETP.NE.U32.AND P4, PT, RZ, c[0x0][0x1b0], PT ;  /* 0x00006c00ff007a0c */ /* 0x000fce0003f85070 */
[----:B0-----:R-:W0:Y:S02]  /*2340*/  MUFU.RCP R2, R2 ;  /* 0x0000000200027308 */ /* 0x001e240000001000 */
[----:B0-----:R-:W-:-:S06]  /*2350*/  IADD3 R18, R2, 0xffffffe, RZ ;  /* 0x0ffffffe02127810 */ /* 0x001fcc0007ffe0ff */
[----:B------:R0:W2:Y:S02]  /*2360*/  F2I.FTZ.U32.TRUNC.NTZ R19, R18 ;  /* 0x0000001200137305 */ /* 0x0000a4000021f000 */
[----:B0-----:R-:W-:Y:S01]  /*2370*/  IMAD.MOV.U32 R18, RZ, RZ, RZ ;  /* 0x000000ffff127224 */ /* 0x001fe200078e00ff */
[----:B--2---:R-:W-:-:S05]  /*2380*/  IADD3 R17, RZ, -R19, RZ ;  /* 0x80000013ff117210 */ /* 0x004fca0007ffe0ff */
        /* <DEDUP_REMOVED lines=12> */
[----:B------:R-:W-:Y:S02]  /*2450*/  IMAD.MOV.U32 R18, RZ, RZ, R17 ;  /* 0x000000ffff127224 */ /* 0x000fe400078e0011 */
.L_x_450:
[----:B------:R-:W-:Y:S05]  /*2460*/  BSYNC B4 ;  /* 0x0000000000047941 */ /* 0x000fea0003800000 */
.L_x_448:
[----:B------:R-:W-:Y:S01]  /*2470*/  BSSY B4, `(.L_x_451) ;  /* 0x000001c000047945 */ /* 0x000fe20003800000 */
[----:B------:R-:W-:Y:S05]  /*2480*/  @!P1 BRA `(.L_x_452) ;  /* 0x0000007000009947 */ /* 0x000fea0003800000 */
[----:B------:R-:W-:Y:S01]  /*2490*/  MOV R53, R10 ;  /* 0x0000000a00357202 */ /* 0x000fe20000000f00 */
[----:B------:R-:W-:Y:S01]  /*24a0*/  IMAD.MOV.U32 R52, RZ, RZ, R12 ;  /* 0x000000ffff347224 */ /* 0x000fe200078e000c */
[----:B------:R-:W-:Y:S01]  /*24b0*/  MOV R2, 0x24f0 ;  /* 0x000024f000027802 */ /* 0x000fe20000000f00 */
[----:B------:R-:W-:Y:S02]  /*24c0*/  IMAD.MOV.U32 R50, RZ, RZ, c[0x0][0x1b8] ;  /* 0x00006e00ff327624 */ /* 0x000fe400078e00ff */
[----:B------:R-:W-:Y:S02]  /*24d0*/  IMAD.MOV.U32 R49, RZ, RZ, c[0x0][0x1bc] ;  /* 0x00006f00ff317624 */ /* 0x000fe400078e00ff */
[----:B-1----:R-:W-:Y:S05]  /*24e0*/  CALL.REL.NOINC `($__internal_10_$__cuda_sm20_div_s64) ;  /* 0x0000306000007944 */ /* 0x002fea0003c00000 */
[----:B------:R-:W-:Y:S05]  /*24f0*/  BRA `(.L_x_453) ;  /* 0x0000013000007947 */ /* 0x000fea0003800000 */
.L_x_452:
[----:B------:R-:W0:Y:S01]  /*2500*/  I2F.U32.RP R2, c[0x0][0x1b8] ;  /* 0x00006e0000027b06 */ /* 0x000e220000209000 */
[----:B------:R-:W-:Y:S01]  /*2510*/  ISETP.NE.U32.AND P3, PT, RZ, c[0x0][0x1b8], PT ;  /* 0x00006e00ff007a0c */ /* 0x000fe20003f65070 */
[----:B------:R-:W-:-:S06]  /*2520*/  IMAD.MOV.U32 R53, RZ, RZ, RZ ;  /* 0x000000ffff357224 */ /* 0x000fcc00078e00ff */
[----:B0-----:R-:W0:Y:S02]  /*2530*/  MUFU.RCP R2, R2 ;  /* 0x0000000200027308 */ /* 0x001e240000001000 */
[----:B0-----:R-:W-:-:S06]  /*2540*/  IADD3 R20, R2, 0xffffffe, RZ ;  /* 0x0ffffffe02147810 */ /* 0x001fcc0007ffe0ff */
[----:B------:R0:W2:Y:S02]  /*2550*/  F2I.FTZ.U32.TRUNC.NTZ R21, R20 ;  /* 0x0000001400157305 */ /* 0x0000a4000021f000 */
[----:B0-----:R-:W-:Y:S01]  /*2560*/  HFMA2.MMA R20, -RZ, RZ, 0, 0 ;  /* 0x00000000ff147435 */ /* 0x001fe200000001ff */
[----:B--2---:R-:W-:-:S04]  /*2570*/  IMAD.MOV R17, RZ, RZ, -R21 ;  /* 0x000000ffff117224 */ /* 0x004fc800078e0a15 */
        /* <DEDUP_REMOVED lines=11> */
.L_x_453:
[----:B------:R-:W-:Y:S05]  /*2630*/  BSYNC B4 ;  /* 0x0000000000047941 */ /* 0x000fea0003800000 */
.L_x_451:
[----:B------:R-:W-:Y:S02]  /*2640*/  IMAD R17, R33, c[0x0][0x180], RZ ;  /* 0x0000600021117a24 */ /* 0x000fe400078e02ff */
[----:B------:R-:W-:Y:S02]  /*2650*/  IMAD.MOV.U32 R20, RZ, RZ, R18 ;  /* 0x000000ffff147224 */ /* 0x000fe400078e0012 */
[----:B------:R-:W-:Y:S02]  /*2660*/  IMAD.MOV.U32 R21, RZ, RZ, R19 ;  /* 0x000000ffff157224 */ /* 0x000fe400078e0013 */
[C---:B------:R-:W-:Y:S02]  /*2670*/  IMAD R17, R32.reuse, c[0x0][0x184], R17 ;  /* 0x0000610020117a24 */ /* 0x040fe400078e0211 */
[----:B------:R-:W-:-:S04]  /*2680*/  IMAD.WIDE.U32 R20, R32, c[0x0][0x180], R20 ;  /* 0x0000600020147a25 */ /* 0x000fc800078e0014 */
[----:B------:R-:W-:Y:S01]  /*2690*/  IMAD.MOV.U32 R18, RZ, RZ, R52 ;  /* 0x000000ffff127224 */ /* 0x000fe200078e0034 */
[----:B------:R-:W-:Y:S01]  /*26a0*/  IADD3 R2, R17, R21, RZ ;  /* 0x0000001511027210 */ /* 0x000fe20007ffe0ff */
[----:B------:R-:W-:-:S04]  /*26b0*/  IMAD.MOV.U32 R19, RZ, RZ, R53 ;  /* 0x000000ffff137224 */ /* 0x000fc800078e0035 */
[----:B------:R-:W-:Y:S02]  /*26c0*/  IMAD R17, R2, c[0x0][0x188], RZ ;  /* 0x0000620002117a24 */ /* 0x000fe400078e02ff */
[----:B------:R-:W-:-:S04]  /*26d0*/  IMAD.WIDE.U32 R18, R20, c[0x0][0x188], R18 ;  /* 0x0000620014127a25 */ /* 0x000fc800078e0012 */
[----:B------:R-:W-:Y:S02]  /*26e0*/  IMAD R17, R20, c[0x0][0x18c], R17 ;  /* 0x0000630014117a24 */ /* 0x000fe400078e0211 */
[----:B------:R-:W-:-:S04]  /*26f0*/  IMAD.WIDE.U32 R20, R18, c[0x0][0x1c0], R6 ;  /* 0x0000700012147a25 */ /* 0x000fc800078e0006 */
[----:B------:R-:W-:-:S04]  /*2700*/  IMAD.IADD R2, R19, 0x1, R17 ;  /* 0x0000000113027824 */ /* 0x000fc800078e0211 */
[----:B------:R-:W-:-:S04]  /*2710*/  IMAD R17, R2, c[0x0][0x1c0], RZ ;  /* 0x0000700002117a24 */ /* 0x000fc800078e02ff */
[----:B------:R-:W-:Y:S01]  /*2720*/  IMAD R17, R18, c[0x0][0x1c4], R17 ;  /* 0x0000710012117a24 */ /* 0x000fe200078e0211 */
[----:B------:R-:W-:-:S03]  /*2730*/  IADD3 R18, P1, R4, 0x1, RZ ;  /* 0x0000000104127810 */ /* 0x000fc60007f3e0ff */
[----:B------:R-:W-:Y:S01]  /*2740*/  IMAD.IADD R2, R21, 0x1, R17 ;  /* 0x0000000115027824 */ /* 0x000fe200078e0211 */
[----:B------:R-:W-:-:S03]  /*2750*/  IADD3.X R19, RZ, R5, RZ, P1, !PT ;  /* 0x00000005ff137210 */ /* 0x000fc60000ffe4ff */
[----:B------:R-:W-:Y:S02]  /*2760*/  IMAD R17, R2, c[0x0][0x1c8], RZ ;  /* 0x0000720002117a24 */ /* 0x000fe400078e02ff */
[----:B------:R-:W-:-:S04]  /*2770*/  IMAD.WIDE.U32 R18, R20, c[0x0][0x1c8], R18 ;  /* 0x0000720014127a25 */ /* 0x000fc800078e0012 */
[----:B------:R-:W-:Y:S01]  /*2780*/  IMAD R17, R20, c[0x0][0x1cc], R17 ;  /* 0x0000730014117a24 */ /* 0x000fe200078e0211 */
[----:B------:R-:W-:-:S03]  /*2790*/  LEA R20, P1, R18, c[0x0][0x168], 0x3 ;  /* 0x00005a0012147a11 */ /* 0x000fc600078218ff */
[----:B------:R-:W-:-:S05]  /*27a0*/  IMAD.IADD R17, R19, 0x1, R17 ;  /* 0x0000000113117824 */ /* 0x000fca00078e0211 */
[----:B------:R-:W-:-:S05]  /*27b0*/  LEA.HI.X R21, R18, c[0x0][0x16c], R17, 0x3, P1 ;  /* 0x00005b0012157a11 */ /* 0x000fca00008f1c11 */
[----:B------:R-:W2:Y:S02]  /*27c0*/  LDG.E.64 R18, [R20.64] ;  /* 0x0000000c14127981 */ /* 0x000ea4000c1e1b00 */
[----:B-12---:R0:W1:-:S06]  /*27d0*/  DADD R28, R28, R18 ;  /* 0x000000001c1c7229 */ /* 0x00604c0000000012 */
.L_x_444:
[----:B------:R-:W-:Y:S05]  /*27e0*/  BSYNC B3 ;  /* 0x0000000000037941 */ /* 0x000fea0003800000 */
.L_x_443:
[----:B------:R-:W-:Y:S02]  /*27f0*/  ISETP.NE.U32.AND P2, PT, R15, 0x2, PT ;  /* 0x000000020f00780c */ /* 0x000fe40003f45070 */
[----:B------:R-:W-:Y:S02]  /*2800*/  ISETP.NE.U32.AND P1, PT, R22, RZ, PT ;  /* 0x000000ff1600720c */ /* 0x000fe40003f25070 */
[----:B------:R-:W-:Y:S02]  /*2810*/  ISETP.NE.AND.EX P2, PT, RZ, RZ, PT, P2 ;  /* 0x000000ffff00720c */ /* 0x000fe40003f45320 */
[----:B------:R-:W-:Y:S02]  /*2820*/  IADD3 R2, P3, R4, 0x3, RZ ;  /* 0x0000000304027810 */ /* 0x000fe40007f7e0ff */
[----:B------:R-:W-:-:S02]  /*2830*/  ISETP.NE.OR.EX P1, PT, R23, RZ, !P2, P1 ;  /* 0x000000ff1700720c */ /* 0x000fc40005725710 */
[----:B------:R-:W-:Y:S01]  /*2840*/  IADD3 R17, P4, R4, 0x2, RZ ;  /* 0x0000000204117810 */ /* 0x000fe20007f9e0ff */
[----:B0-----:R-:W-:-:S03]  /*2850*/  IMAD.X R19, RZ, RZ, R5, P3 ;  /* 0x000000ffff137224 */ /* 0x001fc600018e0605 */
        /* <DEDUP_REMOVED lines=13> */
[----:B-1----:R-:W-:Y:S05]  /*2930*/  CALL.REL.NOINC `($__internal_11_$__cuda_sm20_rem_s64) ;  /* 0x0000315000007944 */ /* 0x002fea0003c00000 */
[----:B------:R-:W-:-:S04]  /*2940*/  ISETP.NE.U32.AND P2, PT, R40, RZ, PT ;  /* 0x000000ff2800720c */ /* 0x000fc80003f45070 */
[----:B------:R-:W-:Y:S01]  /*2950*/  ISETP.NE.AND.EX P2, PT, R41, RZ, PT, P2 ;  /* 0x000000ff2900720c */ /* 0x000fe20003f45320 */
[----:B------:R-:W-:Y:S07]  /*2960*/  BRA `(.L_x_456) ;  /* 0x0000013000007947 */ /* 0x000fee0003800000 */
.L_x_455:
        /* <DEDUP_REMOVED lines=19> */
.L_x_456:
[----:B------:R-:W-:Y:S05]  /*2aa0*/  BSYNC B3 ;  /* 0x0000000000037941 */ /* 0x000fea0003800000 */
.L_x_454:
        /* <DEDUP_REMOVED lines=10> */
[----:B-1----:R-:W-:Y:S05]  /*2b50*/  CALL.REL.NOINC `($__internal_10_$__cuda_sm20_div_s64) ;  /* 0x000029f000007944 */ /* 0x002fea0003c00000 */
[----:B------:R-:W-:Y:S02]  /*2b60*/  IMAD.MOV.U32 R18, RZ, RZ, R52 ;  /* 0x000000ffff127224 */ /* 0x000fe400078e0034 */
[----:B------:R-:W-:Y:S01]  /*2b70*/  IMAD.MOV.U32 R19, RZ, RZ, R53 ;  /* 0x000000ffff137224 */ /* 0x000fe200078e0035 */
[----:B------:R-:W-:Y:S05]  /*2b80*/  BRA `(.L_x_459) ;  /* 0x0000014000007947 */ /* 0x000fea0003800000 */
.L_x_458:
        /* <DEDUP_REMOVED lines=20> */
.L_x_459:
[----:B------:R-:W-:Y:S05]  /*2cd0*/  BSYNC B3 ;  /* 0x0000000000037941 */ /* 0x000fea0003800000 */
.L_x_457:
        /* <DEDUP_REMOVED lines=8> */
[----:B------:R-:W-:Y:S05]  /*2d60*/  BRA `(.L_x_462) ;  /* 0x0000013000007947 */ /* 0x000fea0003800000 */
.L_x_461:
[----:B------:R-:W0:Y:S01]  /*2d70*/  I2F.U32.RP R2, c[0x0][0x1b8] ;  /* 0x00006e0000027b06 */ /* 0x000e220000209000 */
[----:B------:R-:W-:Y:S01]  /*2d80*/  ISETP.NE.U32.AND P3, PT, RZ, c[0x0][0x1b8], PT ;  /* 0x00006e00ff007a0c */ /* 0x000fe20003f65070 */
[----:B------:R-:W-:-:S06]  /*2d90*/  HFMA2.MMA R53, -RZ, RZ, 0, 0 ;  /* 0x00000000ff357435 */ /* 0x000fcc00000001ff */
        /* <DEDUP_REMOVED lines=16> */
.L_x_462:
[----:B------:R-:W-:Y:S05]  /*2ea0*/  BSYNC B3 ;  /* 0x0000000000037941 */ /* 0x000fea0003800000 */
.L_x_460:
[----:B------:R-:W-:Y:S02]  /*2eb0*/  IMAD R17, R33, c[0x0][0x180], RZ ;  /* 0x0000600021117a24 */ /* 0x000fe400078e02ff */
[----:B------:R-:W-:Y:S02]  /*2ec0*/  IMAD.MOV.U32 R20, RZ, RZ, R18 ;  /* 0x000000ffff147224 */ /* 0x000fe400078e0012 */
[----:B------:R-:W-:Y:S01]  /*2ed0*/  IMAD.MOV.U32 R21, RZ, RZ, R19 ;  /* 0x000000ffff157224 */ /* 0x000fe200078e0013 */
[----:B------:R-:W-:Y:S01]  /*2ee0*/  MOV R19, R53 ;  /* 0x0000003500137202 */ /* 0x000fe20000000f00 */
[C---:B------:R-:W-:Y:S02]  /*2ef0*/  IMAD R17, R32.reuse, c[0x0][0x184], R17 ;  /* 0x0000610020117a24 */ /* 0x040fe400078e0211 */
[----:B------:R-:W-:-:S04]  /*2f00*/  IMAD.WIDE.U32 R20, R32, c[0x0][0x180], R20 ;  /* 0x0000600020147a25 */ /* 0x000fc800078e0014 */
[----:B------:R-:W-:Y:S02]  /*2f10*/  IMAD.IADD R2, R17, 0x1, R21 ;  /* 0x0000000111027824 */ /* 0x000fe400078e0215 */
[----:B------:R-:W-:Y:S02]  /*2f20*/  IMAD.MOV.U32 R18, RZ, RZ, R52 ;  /* 0x000000ffff127224 */ /* 0x000fe400078e0034 */
        /* <DEDUP_REMOVED lines=16> */
[----:B------:R-:W2:Y:S01]  /*3030*/  LDG.E.64 R18, [R20.64] ;  /* 0x0000000c14127981 */ /* 0x000ea2000c1e1b00 */
[----:B------:R-:W-:Y:S01]  /*3040*/  IADD3 R17, P1, R4, 0x3, RZ ;  /* 0x0000000304117810 */ /* 0x000fe20007f3e0ff */
[----:B-12---:R0:W1:-:S03]  /*3050*/  DADD R28, R28, R18 ;  /* 0x000000001c1c7229 */ /* 0x0060460000000012 */
[----:B0-----:R-:W-:-:S04]  /*3060*/  IADD3.X R18, RZ, R5, RZ, P1, !PT ;  /* 0x00000005ff127210 */ /* 0x001fc80000ffe4ff */
.L_x_431:
[----:B-1----:R-:W-:Y:S05]  /*3070*/  BSYNC B2 ;  /* 0x0000000000027941 */ /* 0x002fea0003800000 */
.L_x_430:
        /* <DEDUP_REMOVED lines=14> */
[----:B------:R-:W-:Y:S01]  /*3160*/  IADD3 R49, P5, RZ, -R17, RZ ;  /* 0x80000011ff317210 */ /* 0x000fe20007fbe0ff */
[----:B------:R-:W-:Y:S01]  /*3170*/  IMAD.MOV.U32 R46, RZ, RZ, R36 ;  /* 0x000000ffff2e7224 */ /* 0x000fe200078e0024 */
[C---:B------:R-:W-:Y:S01]  /*3180*/  IADD3 R19, P4, R17.reuse, 0x1, RZ ;  /* 0x0000000111137810 */ /* 0x040fe20007f9e0ff */
[----:B------:R-:W-:Y:S01]  /*3190*/  IMAD.MOV.U32 R47, RZ, RZ, R37 ;  /* 0x000000ffff2f7224 */ /* 0x000fe200078e0025 */
[C---:B------:R-:W-:Y:S01]  /*31a0*/  IADD3 R2, P1, R17.reuse, 0x2, RZ ;  /* 0x0000000211027810 */ /* 0x040fe20007f3e0ff */
[--C-:B------:R-:W-:Y:S01]  /*31b0*/  IMAD.X R40, RZ, RZ, ~R18.reuse, P5 ;  /* 0x000000ffff287224 */ /* 0x100fe200028e0e12 */
[----:B------:R-:W-:Y:S01]  /*31c0*/  IADD3 R39, P2, R17, 0x3, RZ ;  /* 0x0000000311277810 */ /* 0x000fe20007f5e0ff */
[--C-:B------:R-:W-:Y:S01]  /*31d0*/  IMAD.X R20, RZ, RZ, R18.reuse, P4 ;  /* 0x000000ffff147224 */ /* 0x100fe200020e0612 */
[----:B------:R-:W-:Y:S01]  /*31e0*/  IADD3 R43, P3, RZ, -R19, RZ ;  /* 0x80000013ff2b7210 */ /* 0x000fe20007f7e0ff */
[----:B------:R-:W-:Y:S01]  /*31f0*/  IMAD R40, R40, c[0x0][0x1a8], RZ ;  /* 0x00006a0028287a24 */ /* 0x000fe200078e02ff */
[----:B------:R-:W-:Y:S01]  /*3200*/  IADD3 R45, P5, RZ, -R2, RZ ;  /* 0x80000002ff2d7210 */ /* 0x000fe20007fbe0ff */
[----:B------:R-:W-:Y:S01]  /*3210*/  IMAD.X R2, RZ, RZ, R18, P2 ;  /* 0x000000ffff027224 */ /* 0x000fe200010e0612 */
[----:B------:R-:W-:Y:S01]  /*3220*/  IADD3.X R19, RZ, R18, RZ, P1, !PT ;  /* 0x00000012ff137210 */ /* 0x000fe20000ffe4ff */
[----:B------:R-:W-:Y:S01]  /*3230*/  IMAD.X R38, RZ, RZ, ~R20, P3 ;  /* 0x000000ffff267224 */ /* 0x000fe200018e0e14 */
[----:B------:R-:W-:Y:S01]  /*3240*/  IADD3 R39, P4, RZ, -R39, RZ ;  /* 0x80000027ff277210 */ /* 0x000fe20007f9e0ff */
[----:B------:R-:W-:-:S04]  /*3250*/  IMAD.WIDE.U32 R20, R49, c[0x0][0x1a8], R46 ;  /* 0x00006a0031147a25 */ /* 0x000fc800078e002e */
[----:B------:R-:W-:Y:S02]  /*3260*/  IMAD R49, R49, c[0x0][0x1ac], R40 ;  /* 0x00006b0031317a24 */ /* 0x000fe400078e0228 */
[----:B------:R-:W-:Y:S02]  /*3270*/  IMAD.X R40, RZ, RZ, ~R19, P5 ;  /* 0x000000ffff287224 */ /* 0x000fe400028e0e13 */
[----:B------:R-:W-:Y:S01]  /*3280*/  IMAD.X R41, RZ, RZ, ~R2, P4 ;  /* 0x000000ffff297224 */ /* 0x000fe200020e0e02 */
[----:B------:R-:W-:Y:S01]  /*3290*/  IADD3 R19, R21, R49, RZ ;  /* 0x0000003115137210 */ /* 0x000fe20007ffe0ff */
[----:B------:R-:W-:Y:S02]  /*32a0*/  IMAD R2, R38, c[0x0][0x1a8], RZ ;  /* 0x00006a0026027a24 */ /* 0x000fe400078e02ff */
[----:B------:R-:W-:Y:S02]  /*32b0*/  IMAD R38, R40, c[0x0][0x1a8], RZ ;  /* 0x00006a0028267a24 */ /* 0x000fe400078e02ff */
[----:B------:R-:W-:-:S02]  /*32c0*/  IMAD R21, R43, c[0x0][0x1ac], R2 ;  /* 0x00006b002b157a24 */ /* 0x000fc400078e0202 */
[----:B------:R-:W-:Y:S02]  /*32d0*/  IMAD R2, R41, c[0x0][0x1a8], RZ ;  /* 0x00006a0029027a24 */ /* 0x000fe400078e02ff */
[----:B------:R-:W-:Y:S02]  /*32e0*/  IMAD R41, R45, c[0x0][0x1ac], R38 ;  /* 0x00006b002d297a24 */ /* 0x000fe400078e0226 */
[----:B------:R-:W-:-:S04]  /*32f0*/  IMAD.WIDE.U32 R42, R43, c[0x0][0x1a8], R46 ;  /* 0x00006a002b2a7a25 */ /* 0x000fc800078e002e */
[----:B------:R-:W-:-:S04]  /*3300*/  IMAD.WIDE.U32 R44, R45, c[0x0][0x1a8], R46 ;  /* 0x00006a002d2c7a25 */ /* 0x000fc800078e002e */
[----:B------:R-:W-:-:S04]  /*3310*/  IMAD.WIDE.U32 R46, R39, c[0x0][0x1a8], R46 ;  /* 0x00006a00272e7a25 */ /* 0x000fc800078e002e */
[----:B------:R-:W-:Y:S02]  /*3320*/  IMAD R39, R39, c[0x0][0x1ac], R2 ;  /* 0x00006b0027277a24 */ /* 0x000fe400078e0202 */
[----:B------:R-:W-:Y:S02]  /*3330*/  IMAD.IADD R21, R43, 0x1, R21 ;  /* 0x000000012b157824 */ /* 0x000fe400078e0215 */
[----:B------:R-:W-:Y:S02]  /*3340*/  IMAD.IADD R43, R45, 0x1, R41 ;  /* 0x000000012d2b7824 */ /* 0x000fe400078e0229 */
[----:B------:R-:W-:Y:S01]  /*3350*/  IMAD.IADD R45, R47, 0x1, R39 ;  /* 0x000000012f2d7824 */ /* 0x000fe200078e0227 */
[C---:B------:R-:W-:Y:S01]  /*3360*/  SHF.L.U64.HI R47, R17.reuse, 0x3, R18 ;  /* 0x00000003112f7819 */ /* 0x040fe20000010212 */
[----:B------:R-:W-:Y:S02]  /*3370*/  IMAD.SHL.U32 R48, R17, 0x8, RZ ;  /* 0x0000000811307824 */ /* 0x000fe400078e00ff */
.L_x_507:
[----:B------:R-:W-:Y:S01]  /*3380*/  ISETP.NE.U32.AND P1, PT, R22, RZ, PT ;  /* 0x000000ff1600720c */ /* 0x000fe20003f25070 */
[----:B------:R-:W-:Y:S03]  /*3390*/  BSSY B2, `(.L_x_463) ;  /* 0x000007b000027945 */ /* 0x000fe60003800000 */
[----:B------:R-:W-:-:S13]  /*33a0*/  ISETP.NE.AND.EX P1, PT, R23, RZ, PT, P1 ;  /* 0x000000ff1700720c */ /* 0x000fda0003f25310 */
[----:B-1----:R-:W-:Y:S05]  /*33b0*/  @P1 BRA `(.L_x_464) ;  /* 0x0000078000001947 */ /* 0x002fea0003800000 */
        /* <DEDUP_REMOVED lines=9> */
[----:B------:R-:W-:Y:S05]  /*3450*/  CALL.REL.NOINC `($__internal_11_$__cuda_sm20_rem_s64) ;  /* 0x0000263000007944 */ /* 0x000fea0003c00000 */
[----:B------:R-:W-:-:S04]  /*3460*/  ISETP.NE.U32.AND P2, PT, R40, RZ, PT ;  /* 0x000000ff2800720c */ /* 0x000fc80003f45070 */
[----:B------:R-:W-:Y:S01]  /*3470*/  ISETP.NE.AND.EX P2, PT, R41, RZ, PT, P2 ;  /* 0x000000ff2900720c */ /* 0x000fe20003f45320 */
[----:B------:R-:W-:Y:S07]  /*3480*/  BRA `(.L_x_467) ;  /* 0x0000013000007947 */ /* 0x000fee0003800000 */
.L_x_466:
        /* <DEDUP_REMOVED lines=19> */
.L_x_467:
[----:B------:R-:W-:Y:S05]  /*35c0*/  BSYNC B3 ;  /* 0x0000000000037941 */ /* 0x000fea0003800000 */
.L_x_465:
        /* <DEDUP_REMOVED lines=12> */
.L_x_469:
        /* <DEDUP_REMOVED lines=10> */
[----:B------:R-:W-:Y:S01]  /*3730*/  IMAD.MOV.U32 R41, RZ, RZ, RZ ;  /* 0x000000ffff297224 */ /* 0x000fe200078e00ff */
        /* <DEDUP_REMOVED lines=8> */
.L_x_470:
[----:B------:R-:W-:Y:S05]  /*37c0*/  BSYNC B3 ;  /* 0x0000000000037941 */ /* 0x000fea0003800000 */
.L_x_468:
        /* <DEDUP_REMOVED lines=11> */
.L_x_472:
        /* <DEDUP_REMOVED lines=19> */
.L_x_473:
[----:B------:R-:W-:Y:S05]  /*39b0*/  BSYNC B3 ;  /* 0x0000000000037941 */ /* 0x000fea0003800000 */
.L_x_471:
        /* <DEDUP_REMOVED lines=11> */
[----:B------:R-:W-:Y:S01]  /*3a70*/  IMAD.MOV.U32 R49, RZ, RZ, R47 ;  /* 0x000000ffff317224 */ /* 0x000fe200078e002f */
[----:B------:R-:W-:Y:S01]  /*3a80*/  IADD3 R2, R41, R39, RZ ;  /* 0x0000002729027210 */ /* 0x000fe20007ffe0ff */
[----:B------:R-:W-:-:S04]  /*3a90*/  IMAD.WIDE.U32 R38, R40, c[0x0][0x1c0], R6 ;  /* 0x0000700028267a25 */ /* 0x000fc800078e0006 */
[----:B------:R-:W-:-:S04]  /*3aa0*/  IMAD R41, R2, c[0x0][0x1c0], RZ ;  /* 0x0000700002297a24 */ /* 0x000fc800078e02ff */
[----:B------:R-:W-:Y:S02]  /*3ab0*/  IMAD R51, R40, c[0x0][0x1c4], R41 ;  /* 0x0000710028337a24 */ /* 0x000fe400078e0229 */
[----:B------:R-:W-:-:S04]  /*3ac0*/  IMAD.WIDE.U32 R40, R38, UR8, R48 ;  /* 0x0000000826287c25 */ /* 0x000fc8000f8e0030 */
[----:B------:R-:W-:Y:S02]  /*3ad0*/  IMAD.IADD R2, R39, 0x1, R51 ;  /* 0x0000000127027824 */ /* 0x000fe400078e0233 */
[----:B------:R-:W-:Y:S01]  /*3ae0*/  IMAD R39, R38, UR9, RZ ;  /* 0x0000000926277c24 */ /* 0x000fe2000f8e02ff */
[----:B------:R-:W-:-:S03]  /*3af0*/  IADD3 R38, P2, R40, c[0x0][0x168], RZ ;  /* 0x00005a0028267a10 */ /* 0x000fc60007f5e0ff */
[----:B------:R-:W-:-:S05]  /*3b00*/  IMAD R39, R2, UR8, R39 ;  /* 0x0000000802277c24 */ /* 0x000fca000f8e0227 */
[----:B------:R-:W-:-:S06]  /*3b10*/  IADD3.X R39, R41, c[0x0][0x16c], R39, P2, !PT ;  /* 0x00005b0029277a10 */ /* 0x000fcc00017fe427 */
[----:B------:R-:W2:Y:S02]  /*3b20*/  LDG.E.64 R38, [R38.64] ;  /* 0x0000000c26267981 */ /* 0x000ea4000c1e1b00 */
[----:B--2---:R0:W1:-:S06]  /*3b30*/  DADD R28, R28, R38 ;  /* 0x000000001c1c7229 */ /* 0x00404c0000000026 */
.L_x_464:
[----:B------:R-:W-:Y:S05]  /*3b40*/  BSYNC B2 ;  /* 0x0000000000027941 */ /* 0x000fea0003800000 */
.L_x_463:
        /* <DEDUP_REMOVED lines=11> */
[----:B01----:R-:W-:Y:S05]  /*3c00*/  CALL.REL.NOINC `($__internal_11_$__cuda_sm20_rem_s64) ;  /* 0x00001e8000007944 */ /* 0x003fea0003c00000 */
[----:B------:R-:W-:-:S04]  /*3c10*/  ISETP.NE.U32.AND P2, PT, R40, RZ, PT ;  /* 0x000000ff2800720c */ /* 0x000fc80003f45070 */
[----:B------:R-:W-:Y:S01]  /*3c20*/  ISETP.NE.AND.EX P2, PT, R41, RZ, PT, P2 ;  /* 0x000000ff2900720c */ /* 0x000fe20003f45320 */
[----:B------:R-:W-:Y:S07]  /*3c30*/  BRA `(.L_x_478) ;  /* 0x0000013000007947 */ /* 0x000fee0003800000 */
.L_x_477:
[----:B------:R-:W2:Y:S01]  /*3c40*/  I2F.U32.RP R40, c[0x0][0x1b8] ;  /* 0x00006e0000287b06 */ /* 0x000ea20000209000 */
[----:B------:R-:W-:-:S07]  /*3c50*/  ISETP.NE.U32.AND P3, PT, RZ, c[0x0][0x1b8], PT ;  /* 0x00006e00ff007a0c */ /* 0x000fce0003f65070 */
[----:B--2---:R-:W2:Y:S02]  /*3c60*/  MUFU.RCP R40, R40 ;  /* 0x0000002800287308 */ /* 0x004ea40000001000 */
[----:B0-2---:R-:W-:-:S06]  /*3c70*/  IADD3 R38, R40, 0xffffffe, RZ ;  /* 0x0ffffffe28267810 */ /* 0x005fcc0007ffe0ff */
        /* <DEDUP_REMOVED lines=15> */
.L_x_478:
[----:B------:R-:W-:Y:S05]  /*3d70*/  BSYNC B3 ;  /* 0x0000000000037941 */ /* 0x000fea0003800000 */
.L_x_476:
        /* <DEDUP_REMOVED lines=9> */
[----:B------:R-:W-:Y:S01]  /*3e10*/  IMAD.MOV.U32 R40, RZ, RZ, R52 ;  /* 0x000000ffff287224 */ /* 0x000fe200078e0034 */
[----:B------:R-:W-:Y:S01]  /*3e20*/  MOV R41, R53 ;  /* 0x0000003500297202 */ /* 0x000fe20000000f00 */
[----:B------:R-:W-:Y:S05]  /*3e30*/  BRA `(.L_x_481) ;  /* 0x0000013000007947 */ /* 0x000fea0003800000 */
.L_x_480:
        /* <DEDUP_REMOVED lines=19> */
.L_x_481:
[----:B------:R-:W-:Y:S05]  /*3f70*/  BSYNC B3 ;  /* 0x0000000000037941 */ /* 0x000fea0003800000 */
.L_x_479:
        /* <DEDUP_REMOVED lines=11> */
.L_x_483:
        /* <DEDUP_REMOVED lines=19> */
.L_x_484:
[----:B------:R-:W-:Y:S05]  /*4160*/  BSYNC B3 ;  /* 0x0000000000037941 */ /* 0x000fea0003800000 */
.L_x_482:
[----:B------:R-:W-:Y:S02]  /*4170*/  IMAD R49, R33, c[0x0][0x180], RZ ;  /* 0x0000600021317a24 */ /* 0x000fe400078e02ff */
[----:B------:R-:W-:Y:S02]  /*4180*/  IMAD.MOV.U32 R38, RZ, RZ, R40 ;  /* 0x000000ffff267224 */ /* 0x000fe400078e0028 */
[----:B------:R-:W-:Y:S02]  /*4190*/  IMAD.MOV.U32 R39, RZ, RZ, R41 ;  /* 0x000000ffff277224 */ /* 0x000fe400078e0029 */
[C---:B------:R-:W-:Y:S02]  /*41a0*/  IMAD R49, R32.reuse, c[0x0][0x184], R49 ;  /* 0x0000610020317a24 */ /* 0x040fe400078e0231 */
[----:B------:R-:W-:-:S04]  /*41b0*/  IMAD.WIDE.U32 R38, R32, c[0x0][0x180], R38 ;  /* 0x0000600020267a25 */ /* 0x000fc800078e0026 */
[----:B------:R-:W-:Y:S01]  /*41c0*/  IMAD.MOV.U32 R40, RZ, RZ, R52 ;  /* 0x000000ffff287224 */ /* 0x000fe200078e0034 */
[----:B------:R-:W-:Y:S01]  /*41d0*/  IADD3 R2, R49, R39, RZ ;  /* 0x0000002731027210 */ /* 0x000fe20007ffe0ff */
[----:B------:R-:W-:Y:S02]  /*41e0*/  IMAD.MOV.U32 R41, RZ, RZ, R53 ;  /* 0x000000ffff297224 */ /* 0x000fe400078e0035 */
[----:B------:R-:W-:Y:S02]  /*41f0*/  IMAD.MOV.U32 R49, RZ, RZ, R47 ;  /* 0x000000ffff317224 */ /* 0x000fe400078e002f */
[----:B------:R-:W-:Y:S02]  /*4200*/  IMAD R39, R2, c[0x0][0x188], RZ ;  /* 0x0000620002277a24 */ /* 0x000fe400078e02ff */
[----:B------:R-:W-:-:S04]  /*4210*/  IMAD.WIDE.U32 R40, R38, c[0x0][0x188], R40 ;  /* 0x0000620026287a25 */ /* 0x000fc800078e0028 */
        /* <DEDUP_REMOVED lines=11> */
[----:B------:R-:W2:Y:S02]  /*42d0*/  LDG.E.64 R38, [R38.64+0x8] ;  /* 0x0000080c26267981 */ /* 0x000ea4000c1e1b00 */
[----:B-12---:R0:W1:-:S06]  /*42e0*/  DADD R28, R28, R38 ;  /* 0x000000001c1c7229 */ /* 0x00604c0000000026 */
.L_x_475:
[----:B------:R-:W-:Y:S05]  /*42f0*/  BSYNC B2 ;  /* 0x0000000000027941 */ /* 0x000fea0003800000 */
.L_x_474:
        /* <DEDUP_REMOVED lines=11> */
[----:B01----:R-:W-:Y:S05]  /*43b0*/  CALL.REL.NOINC `($__internal_11_$__cuda_sm20_rem_s64) ;  /* 0x000016d000007944 */ /* 0x003fea0003c00000 */
[----:B------:R-:W-:-:S04]  /*43c0*/  ISETP.NE.U32.AND P2, PT, R40, RZ, PT ;  /* 0x000000ff2800720c */ /* 0x000fc80003f45070 */
[----:B------:R-:W-:Y:S01]  /*43d0*/  ISETP.NE.AND.EX P2, PT, R41, RZ, PT, P2 ;  /* 0x000000ff2900720c */ /* 0x000fe20003f45320 */
[----:B------:R-:W-:Y:S07]  /*43e0*/  BRA `(.L_x_489) ;  /* 0x0000013000007947 */ /* 0x000fee0003800000 */
.L_x_488:
[----:B------:R-:W2:Y:S01]  /*43f0*/  I2F.U32.RP R40, c[0x0][0x1b8] ;  /* 0x00006e0000287b06 */ /* 0x000ea20000209000 */
[----:B------:R-:W-:-:S07]  /*4400*/  ISETP.NE.U32.AND P3, PT, RZ, c[0x0][0x1b8], PT ;  /* 0x00006e00ff007a0c */ /* 0x000fce0003f65070 */
[----:B--2---:R-:W2:Y:S02]  /*4410*/  MUFU.RCP R40, R40 ;  /* 0x0000002800287308 */ /* 0x004ea40000001000 */
[----:B0-2---:R-:W-:-:S06]  /*4420*/  IADD3 R38, R40, 0xffffffe, RZ ;  /* 0x0ffffffe28267810 */ /* 0x005fcc0007ffe0ff */
        /* <DEDUP_REMOVED lines=15> */
.L_x_489:
[----:B------:R-:W-:Y:S05]  /*4520*/  BSYNC B3 ;  /* 0x0000000000037941 */ /* 0x000fea0003800000 */
.L_x_487:
        /* <DEDUP_REMOVED lines=12> */
.L_x_491:
[----:B------:R-:W0:Y:S01]  /*45f0*/  I2F.U32.RP R2, c[0x0][0x1b0] ;  /* 0x00006c0000027b06 */ /* 0x000e220000209000 */
[----:B------:R-:W-:-:S07]  /*4600*/  ISETP.NE.U32.AND P4, PT, RZ, c[0x0][0x1b0], PT ;  /* 0x00006c00ff007a0c */ /* 0x000fce0003f85070 */
        /* <DEDUP_REMOVED lines=17> */
.L_x_492:
[----:B------:R-:W-:Y:S05]  /*4720*/  BSYNC B3 ;  /* 0x0000000000037941 */ /* 0x000fea0003800000 */
.L_x_490:
        /* <DEDUP_REMOVED lines=11> */
.L_x_494:
        /* <DEDUP_REMOVED lines=19> */
.L_x_495:
[----:B------:R-:W-:Y:S05]  /*4910*/  BSYNC B3 ;  /* 0x0000000000037941 */ /* 0x000fea0003800000 */
.L_x_493:
        /* <DEDUP_REMOVED lines=11> */
[----:B------:R-:W-:Y:S02]  /*49d0*/  IMAD.MOV.U32 R49, RZ, RZ, R47 ;  /* 0x000000ffff317224 */ /* 0x000fe400078e002f */
[----:B------:R-:W-:Y:S02]  /*49e0*/  IMAD.IADD R2, R41, 0x1, R39 ;  /* 0x0000000129027824 */ /* 0x000fe400078e0227 */
[----:B------:R-:W-:-:S04]  /*49f0*/  IMAD.WIDE.U32 R38, R40, c[0x0][0x1c0], R6 ;  /* 0x0000700028267a25 */ /* 0x000fc800078e0006 */
[----:B------:R-:W-:-:S04]  /*4a00*/  IMAD R41, R2, c[0x0][0x1c0], RZ ;  /* 0x0000700002297a24 */ /* 0x000fc800078e02ff */
[----:B------:R-:W-:Y:S02]  /*4a10*/  IMAD R51, R40, c[0x0][0x1c4], R41 ;  /* 0x0000710028337a24 */ /* 0x000fe400078e0229 */
[----:B------:R-:W-:-:S04]  /*4a20*/  IMAD.WIDE.U32 R40, R38, UR8, R48 ;  /* 0x0000000826287c25 */ /* 0x000fc8000f8e0030 */
[----:B------:R-:W-:Y:S02]  /*4a30*/  IMAD.IADD R2, R39, 0x1, R51 ;  /* 0x0000000127027824 */ /* 0x000fe400078e0233 */
[----:B------:R-:W-:Y:S01]  /*4a40*/  IMAD R39, R38, UR9, RZ ;  /* 0x0000000926277c24 */ /* 0x000fe2000f8e02ff */
[----:B------:R-:W-:-:S03]  /*4a50*/  IADD3 R38, P2, R40, UR6, RZ ;  /* 0x0000000628267c10 */ /* 0x000fc6000ff5e0ff */
[----:B------:R-:W-:-:S05]  /*4a60*/  IMAD R39, R2, UR8, R39 ;  /* 0x0000000802277c24 */ /* 0x000fca000f8e0227 */
[----:B------:R-:W-:-:S06]  /*4a70*/  IADD3.X R39, R41, UR7, R39, P2, !PT ;  /* 0x0000000729277c10 */ /* 0x000fcc00097fe427 */
[----:B------:R-:W2:Y:S02]  /*4a80*/  LDG.E.64 R38, [R38.64+-0x8] ;  /* 0xfffff80c26267981 */ /* 0x000ea4000c1e1b00 */
[----:B-12---:R0:W1:-:S06]  /*4a90*/  DADD R28, R28, R38 ;  /* 0x000000001c1c7229 */ /* 0x00604c0000000026 */
.L_x_486:
[----:B------:R-:W-:Y:S05]  /*4aa0*/  BSYNC B2 ;  /* 0x0000000000027941 */ /* 0x000fea0003800000 */
.L_x_485:
        /* <DEDUP_REMOVED lines=11> */
[----:B01----:R-:W-:Y:S05]  /*4b60*/  CALL.REL.NOINC `($__internal_11_$__cuda_sm20_rem_s64) ;  /* 0x00000f2000007944 */ /* 0x003fea0003c00000 */
[----:B------:R-:W-:-:S04]  /*4b70*/  ISETP.NE.U32.AND P1, PT, R40, RZ, PT ;  /* 0x000000ff2800720c */ /* 0x000fc80003f25070 */
[----:B------:R-:W-:Y:S01]  /*4b80*/  ISETP.NE.AND.EX P1, PT, R41, RZ, PT, P1 ;  /* 0x000000ff2900720c */ /* 0x000fe20003f25310 */
[----:B------:R-:W-:Y:S07]  /*4b90*/  BRA `(.L_x_500) ;  /* 0x0000013000007947 */ /* 0x000fee0003800000 */
.L_x_499:
        /* <DEDUP_REMOVED lines=19> */
.L_x_500:
[----:B------:R-:W-:Y:S05]  /*4cd0*/  BSYNC B3 ;  /* 0x0000000000037941 */ /* 0x000fea0003800000 */
.L_x_498:
        /* <DEDUP_REMOVED lines=8> */
[----:B-1----:R-:W-:Y:S05]  /*4d60*/  CALL.REL.NOINC `($__internal_10_$__cuda_sm20_div_s64) ;  /* 0x000007e000007944 */ /* 0x002fea0003c00000 */
[----:B------:R-:W-:Y:S01]  /*4d70*/  MOV R40, R52 ;  /* 0x0000003400287202 */ /* 0x000fe20000000f00 */
[----:B------:R-:W-:Y:S01]  /*4d80*/  IMAD.MOV.U32 R41, RZ, RZ, R53 ;  /* 0x000000ffff297224 */ /* 0x000fe200078e0035 */
[----:B------:R-:W-:Y:S05]  /*4d90*/  BRA `(.L_x_503) ;  /* 0x0000013000007947 */ /* 0x000fea0003800000 */
.L_x_502:
        /* <DEDUP_REMOVED lines=19> */
.L_x_503:
[----:B------:R-:W-:Y:S05]  /*4ed0*/  BSYNC B3 ;  /* 0x0000000000037941 */ /* 0x000fea0003800000 */
.L_x_501:
        /* <DEDUP_REMOVED lines=9> */
[----:B-1----:R-:W-:Y:S05]  /*4f70*/  CALL.REL.NOINC `($__internal_10_$__cuda_sm20_div_s64) ;  /* 0x000005d000007944 */ /* 0x002fea0003c00000 */
[----:B------:R-:W-:Y:S05]  /*4f80*/  BRA `(.L_x_506) ;  /* 0x0000013000007947 */ /* 0x000fea0003800000 */
.L_x_505:
[----:B------:R-:W0:Y:S01]  /*4f90*/  I2F.U32.RP R2, c[0x0][0x1b8] ;  /* 0x00006e0000027b06 */ /* 0x000e220000209000 */
[----:B------:R-:W-:Y:S01]  /*4fa0*/  ISETP.NE.U32.AND P3, PT, RZ, c[0x0][0x1b8], PT ;  /* 0x00006e00ff007a0c */ /* 0x000fe20003f65070 */
[----:B------:R-:W-:-:S06]  /*4fb0*/  IMAD.MOV.U32 R53, RZ, RZ, RZ ;  /* 0x000000ffff357224 */ /* 0x000fcc00078e00ff */
        /* <DEDUP_REMOVED lines=16> */
.L_x_506:
[----:B------:R-:W-:Y:S05]  /*50c0*/  BSYNC B3 ;  /* 0x0000000000037941 */ /* 0x000fea0003800000 */
.L_x_504:
[----:B------:R-:W-:Y:S01]  /*50d0*/  MOV R39, R41 ;  /* 0x0000002900277202 */ /* 0x000fe20000000f00 */
[----:B------:R-:W-:Y:S02]  /*50e0*/  IMAD R49, R33, c[0x0][0x180], RZ ;  /* 0x0000600021317a24 */ /* 0x000fe400078e02ff */
[----:B------:R-:W-:Y:S02]  /*50f0*/  IMAD.MOV.U32 R38, RZ, RZ, R40 ;  /* 0x000000ffff267224 */ /* 0x000fe400078e0028 */
[C---:B------:R-:W-:Y:S02]  /*5100*/  IMAD R49, R32.reuse, c[0x0][0x184], R49 ;  /* 0x0000610020317a24 */ /* 0x040fe400078e0231 */
[----:B------:R-:W-:-:S04]  /*5110*/  IMAD.WIDE.U32 R38, R32, c[0x0][0x180], R38 ;  /* 0x0000600020267a25 */ /* 0x000fc800078e0026 */
[----:B------:R-:W-:Y:S01]  /*5120*/  IMAD.IADD R2, R49, 0x1, R39 ;  /* 0x0000000131027824 */ /* 0x000fe200078e0227 */
[----:B------:R-:W-:Y:S01]  /*5130*/  MOV R49, R47 ;  /* 0x0000002f00317202 */ /* 0x000fe20000000f00 */
        /* <DEDUP_REMOVED lines=15> */
[----:B------:R-:W2:Y:S02]  /*5230*/  LDG.E.64 R38, [R38.64] ;  /* 0x0000000c26267981 */ /* 0x000ea4000c1e1b00 */
[----:B-12---:R0:W1:-:S06]  /*5240*/  DADD R28, R28, R38 ;  /* 0x000000001c1c7229 */ /* 0x00604c0000000026 */
.L_x_497:
[----:B------:R-:W-:Y:S05]  /*5250*/  BSYNC B2 ;  /* 0x0000000000027941 */ /* 0x000fea0003800000 */
.L_x_496:
[----:B------:R-:W-:Y:S01]  /*5260*/  IADD3 R2, P2, R30, 0x1, RZ ;  /* 0x000000011e027810 */ /* 0x000fe20007f5e0ff */
[----:B------:R-:W-:Y:S02]  /*5270*/  ULDC.64 UR10, c[0x0][0x1a8] ;  /* 0x00006a00000a7ab9 */ /* 0x000fe40000000a00 */
[----:B------:R-:W-:Y:S01]  /*5280*/  USHF.L.U32 UR5, UR10, 0x2, URZ ;  /* 0x000000020a057899 */ /* 0x000fe2000800063f */
[----:B------:R-:W-:Y:S01]  /*5290*/  ISETP.LT.U32.AND P1, PT, R2, c[0x0][0x1c8], PT ;  /* 0x0000720002007a0c */ /* 0x000fe20003f21070 */
[----:B0-----:R-:W-:Y:S01]  /*52a0*/  IMAD.X R38, RZ, RZ, R31, P2 ;  /* 0x000000ffff267224 */ /* 0x001fe200010e061f */
[----:B------:R-:W-:Y:S02]  /*52b0*/  UMOV UR4, 0x2 ;  /* 0x0000000200047882 */ /* 0x000fe40000000000 */
[----:B------:R-:W-:Y:S01]  /*52c0*/  USHF.L.U64.HI UR4, UR10, UR4, UR11 ;  /* 0x000000040a047299 */ /* 0x000fe2000801020b */
        /* <DEDUP_REMOVED lines=19> */
.L_x_426:
[----:B------:R-:W-:Y:S05]  /*5400*/  BSYNC B0 ;  /* 0x0000000000007941 */ /* 0x000fea0003800000 */
.L_x_425:
[----:B------:R-:W-:-:S04]  /*5410*/  IADD3 R6, P0, R6, 0x1, RZ ;  /* 0x0000000106067810 */ /* 0x000fc80007f1e0ff */
[----:B------:R-:W-:Y:S02]  /*5420*/  IADD3.X R7, RZ, R7, RZ, P0, !PT ;  /* 0x00000007ff077210 */ /* 0x000fe400007fe4ff */
[----:B------:R-:W-:-:S04]  /*5430*/  ISETP.GE.U32.AND P0, PT, R6, R9, PT ;  /* 0x000000090600720c */ /* 0x000fc80003f06070 */
[----:B------:R-:W-:-:S13]  /*5440*/  ISETP.GE.AND.EX P0, PT, R7, R8, PT, P0 ;  /* 0x000000080700720c */ /* 0x000fda0003f06300 */
[----:B------:R-:W-:Y:S01]  /*5450*/  @P0 CALL.REL.NOINC `(.L_x_424) ;  /* 0x0000001000000944 */ /* 0x000fe20003c00000 */
[----:B------:R-:W-:Y:S05]  /*5460*/  BRA `(.L_x_508) ;  /* 0xffffc05000007947 */ /* 0x000fea000383ffff */
.L_x_424:
[----:B------:R-:W-:Y:S05]  /*5470*/  BSYNC B1 ;  /* 0x0000000000017941 */ /* 0x000fea0003800000 */
.L_x_423:
[----:B------:R-:W-:Y:S01]  /*5480*/  IMAD.MOV.U32 R2, RZ, RZ, c[0x0][0x0] ;  /* 0x00000000ff027624 */ /* 0x000fe200078e00ff */
[----:B------:R-:W-:Y:S02]  /*5490*/  SHF.R.S32.HI R5, RZ, 0x1f, R0 ;  /* 0x0000001fff057819 */ /* 0x000fe40000011400 */
[----:B------:R-:W-:Y:S01]  /*54a0*/  LEA R4, P0, R0, c[0x0][0x1d0], 0x3 ;  /* 0x0000740000047a11 */ /* 0x000fe200078018ff */
[----:B------:R-:W-:-:S03]  /*54b0*/  IMAD R7, R2, c[0x0][0xc], RZ ;  /* 0x0000030002077a24 */ /* 0x000fc600078e02ff */
[----:B------:R-:W-:Y:S02]  /*54c0*/  LEA.HI.X R5, R0, c[0x0][0x1d4], R5, 0x3, P0 ;  /* 0x0000750000057a11 */ /* 0x000fe400000f1c05 */
[----:B------:R-:W-:-:S03]  /*54d0*/  IADD3 R0, P0, R7, R0, RZ ;  /* 0x0000000007007210 */ /* 0x000fc60007f1e0ff */
[----:B-1----:R0:W-:Y:S02]  /*54e0*/  STG.E.64 [R4.64], R28 ;  /* 0x0000001c04007986 */ /* 0x0021e4000c101b0c */
[----:B------:R-:W-:Y:S01]  /*54f0*/  IMAD.X R3, RZ, RZ, R3, P0 ;  /* 0x000000ffff037224 */ /* 0x000fe200000e0603 */
[----:B------:R-:W-:-:S04]  /*5500*/  ISETP.GE.U32.AND P0, PT, R0, c[0x0][0x160], PT ;  /* 0x0000580000007a0c */ /* 0x000fc80003f06070 */
[----:B------:R-:W-:-:S13]  /*5510*/  ISETP.GE.AND.EX P0, PT, R3, c[0x0][0x164], PT, P0 ;  /* 0x0000590003007a0c */ /* 0x000fda0003f06300 */
[----:B0-----:R-:W-:Y:S01]  /*5520*/  @P0 CALL.REL.NOINC `(.L_x_509) ;  /* 0x0000001000000944 */ /* 0x001fe20003c00000 */
[----:B------:R-:W-:Y:S05]  /*5530*/  BRA `(.L_x_510) ;  /* 0xffffabd000007947 */ /* 0x000fea000383ffff */
.L_x_509:
[----:B------:R-:W-:Y:S05]  /*5540*/  EXIT ;  /* 0x000000000000794d */ /* 0x000fea0003800000 */
        .weak           $__internal_10_$__cuda_sm20_div_s64
        .type           $__internal_10_$__cuda_sm20_div_s64,@function
        .size           $__internal_10_$__cuda_sm20_div_s64,($__internal_11_$__cuda_sm20_rem_s64 - $__internal_10_$__cuda_sm20_div_s64)
$__internal_10_$__cuda_sm20_div_s64:
        /* <DEDUP_REMOVED lines=11> */
[C---:B------:R-:W-:Y:S01]  /*5600*/  IMAD R51, R60.reuse, R39, R59 ;  /* 0x000000273c337224 */ /* 0x040fe200078e023b */
[----:B------:R-:W-:Y:S02]  /*5610*/  IADD3 R56, P2, RZ, -R58, RZ ;  /* 0x8000003aff387210 */ /* 0x000fe40007f5e0ff */
[----:B------:R-:W-:Y:S01]  /*5620*/  MOV R59, R60 ;  /* 0x0000003c003b7202 */ /* 0x000fe20000000f00 */
        /* <DEDUP_REMOVED lines=12> */
[----:B------:R-:W-:-:S03]  /*56f0*/  IADD3 R54, P2, RZ, -R54, RZ ;  /* 0x80000036ff367210 */ /* 0x000fc60007f5e0ff */
[----:B------:R-:W-:Y:S02]  /*5700*/  IMAD R56, R51, R38, R56 ;  /* 0x0000002633387224 */ /* 0x000fe400078e0238 */
[----:B------:R-:W-:-:S04]  /*5710*/  IMAD.HI.U32 R58, R59, R54, RZ ;  /* 0x000000363b3a7227 */ /* 0x000fc800078e00ff */
[----:B------:R-:W-:-:S04]  /*5720*/  IMAD.X R56, RZ, RZ, ~R56, P2 ;  /* 0x000000ffff387224 */ /* 0x000fc800010e0e38 */
[----:B------:R-:W-:-:S06]  /*5730*/  IMAD.WIDE.U32 R58, P2, R59, R56, R58 ;  /* 0x000000383b3a7225 */ /* 0x000fcc000784003a */
[C---:B------:R-:W-:Y:S01]  /*5740*/  IMAD.HI.U32 R55, P3, R51.reuse, R54, R58 ;  /* 0x0000003633377227 */ /* 0x040fe2000786003a */
[----:B------:R-:W-:Y:S01]  /*5750*/  IADD3 R58, P6, RZ, -R53, RZ ;  /* 0x80000035ff3a7210 */ /* 0x000fe20007fde0ff */
[----:B------:R-:W-:Y:S02]  /*5760*/  HFMA2.MMA R59, -RZ, RZ, 0, 0 ;  /* 0x00000000ff3b7435 */ /* 0x000fe400000001ff */
[CC--:B------:R-:W-:Y:S02]  /*5770*/  IMAD R54, R51.reuse, R56.reuse, RZ ;  /* 0x0000003833367224 */ /* 0x0c0fe400078e02ff */
[----:B------:R-:W-:-:S03]  /*5780*/  IMAD.HI.U32 R56, R51, R56, RZ ;  /* 0x0000003833387227 */ /* 0x000fc600078e00ff */
[----:B------:R-:W-:Y:S01]  /*5790*/  IADD3 R54, P4, R54, R55, RZ ;  /* 0x0000003736367210 */ /* 0x000fe20007f9e0ff */
[----:B------:R-:W-:Y:S01]  /*57a0*/  IMAD.X R56, R56, 0x1, R51, P2 ;  /* 0x0000000138387824 */ /* 0x000fe200010e0633 */
[----:B------:R-:W-:Y:S01]  /*57b0*/  SEL R55, R58, R53, !P5 ;  /* 0x000000353a377207 */ /* 0x000fe20006800000 */
[----:B------:R-:W-:-:S04]  /*57c0*/  IMAD.X R53, RZ, RZ, ~R52, P6 ;  /* 0x000000ffff357224 */ /* 0x000fc800030e0e34 */
[----:B------:R-:W-:Y:S01]  /*57d0*/  IMAD.HI.U32 R58, R54, R55, RZ ;  /* 0x00000037363a7227 */ /* 0x000fe200078e00ff */
[----:B------:R-:W-:-:S05]  /*57e0*/  SEL R51, R53, R52, !P5 ;  /* 0x0000003435337207 */ /* 0x000fca0006800000 */
[----:B------:R-:W-:Y:S01]  /*57f0*/  IMAD.WIDE.U32 R58, R54, R51, R58 ;  /* 0x00000033363a7225 */ /* 0x000fe200078e003a */
[----:B------:R-:W-:-:S05]  /*5800*/  IADD3.X R54, RZ, RZ, R56, P4, P3 ;  /* 0x000000ffff367210 */ /* 0x000fca00027e6438 */
[----:B------:R-:W-:-:S04]  /*5810*/  IMAD.HI.U32 R56, P3, R54, R55, R58 ;  /* 0x0000003736387227 */ /* 0x000fc8000786003a */
[CC--:B------:R-:W-:Y:S02]  /*5820*/  IMAD R53, R54.reuse, R51.reuse, RZ ;  /* 0x0000003336357224 */ /* 0x0c0fe400078e02ff */
[----:B------:R-:W-:-:S03]  /*5830*/  IMAD.HI.U32 R57, R54, R51, RZ ;  /* 0x0000003336397227 */ /* 0x000fc600078e00ff */
[----:B------:R-:W-:Y:S01]  /*5840*/  IADD3 R53, P2, R53, R56, RZ ;  /* 0x0000003835357210 */ /* 0x000fe20007f5e0ff */
[----:B------:R-:W-:-:S04]  /*5850*/  IMAD.X R57, RZ, RZ, R57, P3 ;  /* 0x000000ffff397224 */ /* 0x000fc800018e0639 */
[----:B------:R-:W-:-:S04]  /*5860*/  IMAD.WIDE.U32 R58, R53, R38, RZ ;  /* 0x00000026353a7225 */ /* 0x000fc800078e00ff */
[----:B------:R-:W-:Y:S01]  /*5870*/  IMAD R54, R53, R39, R59 ;  /* 0x0000002735367224 */ /* 0x000fe200078e023b */
[----:B------:R-:W-:Y:S01]  /*5880*/  IADD3 R55, P3, -R58, R55, RZ ;  /* 0x000000373a377210 */ /* 0x000fe20007f7e1ff */
[----:B------:R-:W-:-:S03]  /*5890*/  IMAD.X R57, RZ, RZ, R57, P2 ;  /* 0x000000ffff397224 */ /* 0x000fc600010e0639 */
[-C--:B------:R-:W-:Y:S01]  /*58a0*/  ISETP.GE.U32.AND P2, PT, R55, R38.reuse, PT ;  /* 0x000000263700720c */ /* 0x080fe20003f46070 */
[----:B------:R-:W-:-:S04]  /*58b0*/  IMAD R54, R57, R38, R54 ;  /* 0x0000002639367224 */ /* 0x000fc800078e0236 */
[----:B------:R-:W-:Y:S01]  /*58c0*/  IMAD.X R51, R51, 0x1, ~R54, P3 ;  /* 0x0000000133337824 */ /* 0x000fe200018e0e36 */
[----:B------:R-:W-:-:S04]  /*58d0*/  IADD3 R54, P3, R55, -R38, RZ ;  /* 0x8000002637367210 */ /* 0x000fc80007f7e0ff */
[----:B------:R-:W-:-:S04]  /*58e0*/  ISETP.GE.U32.AND.EX P2, PT, R51, R39, PT, P2 ;  /* 0x000000273300720c */ /* 0x000fc80003f46120 */
[----:B------:R-:W-:Y:S02]  /*58f0*/  SEL R55, R54, R55, P2 ;  /* 0x0000003736377207 */ /* 0x000fe40001000000 */
[----:B------:R-:W-:Y:S02]  /*5900*/  IADD3 R54, P4, R53, 0x1, RZ ;  /* 0x0000000135367810 */ /* 0x000fe40007f9e0ff */
[----:B------:R-:W-:Y:S01]  /*5910*/  ISETP.GE.U32.AND P5, PT, R55, R38, PT ;  /* 0x000000263700720c */ /* 0x000fe20003fa6070 */
[----:B------:R-:W-:Y:S01]  /*5920*/  IMAD.X R38, R51, 0x1, ~R39, P3 ;  /* 0x0000000133267824 */ /* 0x000fe200018e0e27 */
[----:B------:R-:W-:Y:S02]  /*5930*/  IADD3.X R56, RZ, R57, RZ, P4, !PT ;  /* 0x00000039ff387210 */ /* 0x000fe400027fe4ff */
[----:B------:R-:W-:Y:S02]  /*5940*/  SEL R54, R54, R53, P2 ;  /* 0x0000003536367207 */ /* 0x000fe40001000000 */
[----:B------:R-:W-:-:S02]  /*5950*/  SEL R38, R38, R51, P2 ;  /* 0x0000003326267207 */ /* 0x000fc40001000000 */
[----:B------:R-:W-:Y:S02]  /*5960*/  SEL R56, R56, R57, P2 ;  /* 0x0000003938387207 */ /* 0x000fe40001000000 */
[----:B------:R-:W-:Y:S02]  /*5970*/  IADD3 R51, P2, R54, 0x1, RZ ;  /* 0x0000000136337810 */ /* 0x000fe40007f5e0ff */
[----:B------:R-:W-:Y:S02]  /*5980*/  ISETP.GE.U32.AND.EX P5, PT, R38, R39, PT, P5 ;  /* 0x000000272600720c */ /* 0x000fe40003fa6150 */
[----:B------:R-:W-:Y:S01]  /*5990*/  LOP3.LUT R38, R49, R52, RZ, 0x3c, !PT ;  /* 0x0000003431267212 */ /* 0x000fe200078e3cff */
[----:B------:R-:W-:Y:S01]  /*59a0*/  IMAD.X R39, RZ, RZ, R56, P2 ;  /* 0x000000ffff277224 */ /* 0x000fe200010e0638 */
[----:B------:R-:W-:Y:S02]  /*59b0*/  SEL R51, R51, R54, P5 ;  /* 0x0000003633337207 */ /* 0x000fe40002800000 */
[----:B------:R-:W-:-:S02]  /*59c0*/  ISETP.GE.AND P4, PT, R38, RZ, PT ;  /* 0x000000ff2600720c */ /* 0x000fc40003f86270 */
[----:B------:R-:W-:Y:S02]  /*59d0*/  SEL R39, R39, R56, P5 ;  /* 0x0000003827277207 */ /* 0x000fe40002800000 */
[-C--:B------:R-:W-:Y:S02]  /*59e0*/  IADD3 R52, P3, RZ, -R51.reuse, RZ ;  /* 0x80000033ff347210 */ /* 0x080fe40007f7e0ff */
[----:B------:R-:W-:Y:S02]  /*59f0*/  ISETP.NE.U32.AND P2, PT, R50, RZ, PT ;  /* 0x000000ff3200720c */ /* 0x000fe40003f45070 */
[----:B------:R-:W-:Y:S01]  /*5a00*/  SEL R52, R52, R51, !P4 ;  /* 0x0000003334347207 */ /* 0x000fe20006000000 */
[----:B------:R-:W-:Y:S01]  /*5a10*/  IMAD.X R38, RZ, RZ, ~R39, P3 ;  /* 0x000000ffff267224 */ /* 0x000fe200018e0e27 */
[----:B------:R-:W-:-:S04]  /*5a20*/  ISETP.NE.AND.EX P2, PT, R49, RZ, PT, P2 ;  /* 0x000000ff3100720c */ /* 0x000fc80003f45320 */
[----:B------:R-:W-:Y:S01]  /*5a30*/  SEL R38, R38, R39, !P4 ;  /* 0x0000002726267207 */ /* 0x000fe20006000000 */
[----:B------:R-:W-:Y:S01]  /*5a40*/  IMAD.MOV.U32 R39, RZ, RZ, 0x0 ;  /* 0x00000000ff277424 */ /* 0x000fe200078e00ff */
[----:B------:R-:W-:Y:S02]  /*5a50*/  SEL R52, R52, 0xffffffff, P2 ;  /* 0xffffffff34347807 */ /* 0x000fe40001000000 */
[----:B------:R-:W-:Y:S01]  /*5a60*/  SEL R53, R38, 0xffffffff, P2 ;  /* 0xffffffff26357807 */ /* 0x000fe20001000000 */
[----:B------:R-:W-:-:S04]  /*5a70*/  IMAD.MOV.U32 R38, RZ, RZ, R2 ;  /* 0x000000ffff267224 */ /* 0x000fc800078e0002 */
[----:B------:R-:W-:Y:S05]  /*5a80*/  RET.REL.NODEC R38 `(_ZN2at6native13col2im_kernelIddEEvlPKT_llllllllllllPS2_) ;  /* 0xffffa57026007950 */ /* 0x000fea0003c3ffff */
        .weak           $__internal_11_$__cuda_sm20_rem_s64
        .type           $__internal_11_$__cuda_sm20_rem_s64,@function
        .size           $__internal_11_$__cuda_sm20_rem_s64,(.L_x_523 - $__internal_11_$__cuda_sm20_rem_s64)
$__internal_11_$__cuda_sm20_rem_s64:
[-C--:B------:R-:W-:Y:S02]  /*5a90*/  IADD3 R39, P3, RZ, -R52.reuse, RZ ;  /* 0x80000034ff277210 */ /* 0x080fe40007f7e0ff */
[----:B------:R-:W-:Y:S02]  /*5aa0*/  ISETP.GE.AND P2, PT, R49, RZ, PT ;  /* 0x000000ff3100720c */ /* 0x000fe40003f46270 */
[-C--:B------:R-:W-:Y:S02]  /*5ab0*/  IADD3.X R40, RZ, ~R49.reuse, RZ, P3, !PT ;  /* 0x80000031ff287210 */ /* 0x080fe40001ffe4ff */
[----:B------:R-:W-:Y:S02]  /*5ac0*/  SEL R38, R39, R52, !P2 ;  /* 0x0000003427267207 */ /* 0x000fe40005000000 */
        /* <DEDUP_REMOVED lines=10> */
[----:B------:R-:W-:Y:S02]  /*5b70*/  IMAD.X R59, RZ, RZ, ~R41, P2 ;  /* 0x000000ffff3b7224 */ /* 0x000fe400010e0e29 */
[----:B------:R-:W-:Y:S02]  /*5b80*/  IMAD.MOV.U32 R41, RZ, RZ, R50 ;  /* 0x000000ffff297224 */ /* 0x000fe400078e0032 */
[----:B------:R-:W-:-:S04]  /*5b90*/  IMAD.HI.U32 R55, R51, R59, RZ ;  /* 0x0000003b33377227 */ /* 0x000fc800078e00ff */
[----:B------:R-:W-:-:S04]  /*5ba0*/  IMAD.WIDE.U32 R40, P2, R50, R59, R40 ;  /* 0x0000003b32287225 */ /* 0x000fc80007840028 */
[----:B------:R-:W-:Y:S02]  /*5bb0*/  IMAD.X R55, R55, 0x1, R51, P2 ;  /* 0x0000000137377824 */ /* 0x000fe400010e0633 */
[----:B------:R-:W-:-:S04]  /*5bc0*/  IMAD.HI.U32 R40, P3, R51, R57, R40 ;  /* 0x0000003933287227 */ /* 0x000fc80007860028 */
[----:B------:R-:W-:-:S05]  /*5bd0*/  IMAD R41, R51, R59, RZ ;  /* 0x0000003b33297224 */ /* 0x000fca00078e02ff */
[----:B------:R-:W-:-:S04]  /*5be0*/  IADD3 R41, P4, R41, R40, RZ ;  /* 0x0000002829297210 */ /* 0x000fc80007f9e0ff */
[----:B------:R-:W-:Y:S01]  /*5bf0*/  IADD3.X R55, RZ, RZ, R55, P4, P3 ;  /* 0x000000ffff377210 */ /* 0x000fe200027e6437 */
[----:B------:R-:W-:Y:S01]  /*5c00*/  IMAD.WIDE.U32 R50, R41, R38, RZ ;  /* 0x0000002629327225 */ /* 0x000fe200078e00ff */
[----:B------:R-:W-:-:S03]  /*5c10*/  ISETP.GE.AND P3, PT, R53, RZ, PT ;  /* 0x000000ff3500720c */ /* 0x000fc60003f66270 */
[----:B------:R-:W-:Y:S01]  /*5c20*/  IMAD R40, R41, R39, R51 ;  /* 0x0000002729287224 */ /* 0x000fe200078e0233 */
[----:B------:R-:W-:-:S03]  /*5c30*/  IADD3 R51, P2, RZ, -R50, RZ ;  /* 0x80000032ff337210 */ /* 0x000fc60007f5e0ff */
[----:B------:R-:W-:Y:S02]  /*5c40*/  IMAD R50, R55, R38, R40 ;  /* 0x0000002637327224 */ /* 0x000fe400078e0228 */
[----:B------:R-:W-:-:S04]  /*5c50*/  IMAD.HI.U32 R40, R41, R51, RZ ;  /* 0x0000003329287227 */ /* 0x000fc800078e00ff */
[----:B------:R-:W-:-:S04]  /*5c60*/  IMAD.X R50, RZ, RZ, ~R50, P2 ;  /* 0x000000ffff327224 */ /* 0x000fc800010e0e32 */
[----:B------:R-:W-:-:S04]  /*5c70*/  IMAD.WIDE.U32 R40, P2, R41, R50, R40 ;  /* 0x0000003229287225 */ /* 0x000fc80007840028 */
[----:B------:R-:W-:-:S04]  /*5c80*/  IMAD.HI.U32 R56, R55, R50, RZ ;  /* 0x0000003237387227 */ /* 0x000fc800078e00ff */
[----:B------:R-:W-:Y:S01]  /*5c90*/  IMAD.HI.U32 R40, P4, R55, R51, R40 ;  /* 0x0000003337287227 */ /* 0x000fe20007880028 */
[----:B------:R-:W-:-:S03]  /*5ca0*/  IADD3 R51, P5, RZ, -R54, RZ ;  /* 0x80000036ff337210 */ /* 0x000fc60007fbe0ff */
[----:B------:R-:W-:Y:S01]  /*5cb0*/  IMAD R41, R55, R50, RZ ;  /* 0x0000003237297224 */ /* 0x000fe200078e02ff */
[----:B------:R-:W-:Y:S01]  /*5cc0*/  SEL R51, R51, R54, !P3 ;  /* 0x0000003633337207 */ /* 0x000fe20005800000 */
[----:B------:R-:W-:Y:S01]  /*5cd0*/  IMAD.X R55, R56, 0x1, R55, P2 ;  /* 0x0000000138377824 */ /* 0x000fe200010e0637 */
[-C--:B------:R-:W-:Y:S02]  /*5ce0*/  IADD3.X R54, RZ, ~R53.reuse, RZ, P5, !PT ;  /* 0x80000035ff367210 */ /* 0x080fe40002ffe4ff */
[----:B------:R-:W-:Y:S01]  /*5cf0*/  IADD3 R50, P6, R41, R40, RZ ;  /* 0x0000002829327210 */ /* 0x000fe20007fde0ff */
[----:B------:R-:W-:Y:S01]  /*5d00*/  IMAD.MOV.U32 R41, RZ, RZ, RZ ;  /* 0x000000ffff297224 */ /* 0x000fe200078e00ff */
[----:B------:R-:W-:Y:S02]  /*5d10*/  SEL R53, R54, R53, !P3 ;  /* 0x0000003536357207 */ /* 0x000fe40005800000 */
[----:B------:R-:W-:Y:S01]  /*5d20*/  IADD3.X R54, RZ, RZ, R55, P6, P4 ;  /* 0x000000ffff367210 */ /* 0x000fe200037e8437 */
[----:B------:R-:W-:-:S04]  /*5d30*/  IMAD.HI.U32 R40, R50, R51, RZ ;  /* 0x0000003332287227 */ /* 0x000fc800078e00ff */
[-C--:B------:R-:W-:Y:S02]  /*5d40*/  IMAD R55, R54, R53.reuse, RZ ;  /* 0x0000003536377224 */ /* 0x080fe400078e02ff */
[----:B------:R-:W-:-:S04]  /*5d50*/  IMAD.WIDE.U32 R40, R50, R53, R40 ;  /* 0x0000003532287225 */ /* 0x000fc800078e0028 */
[----:B------:R-:W-:-:S04]  /*5d60*/  IMAD.HI.U32 R50, R54, R53, RZ ;  /* 0x0000003536327227 */ /* 0x000fc800078e00ff */
[----:B------:R-:W-:-:S04]  /*5d70*/  IMAD.HI.U32 R40, P2, R54, R51, R40 ;  /* 0x0000003336287227 */ /* 0x000fc80007840028 */
[----:B------:R-:W-:Y:S01]  /*5d80*/  IMAD.X R50, RZ, RZ, R50, P2 ;  /* 0x000000ffff327224 */ /* 0x000fe200010e0632 */
[----:B------:R-:W-:-:S04]  /*5d90*/  IADD3 R55, P4, R55, R40, RZ ;  /* 0x0000002837377210 */ /* 0x000fc80007f9e0ff */
[----:B------:R-:W-:Y:S01]  /*5da0*/  IADD3.X R57, RZ, R50, RZ, P4, !PT ;  /* 0x00000032ff397210 */ /* 0x000fe200027fe4ff */
[----:B------:R-:W-:-:S04]  /*5db0*/  IMAD.WIDE.U32 R40, R55, R38, RZ ;  /* 0x0000002637287225 */ /* 0x000fc800078e00ff */
        /* <DEDUP_REMOVED lines=12> */
[----:B------:R-:W-:-:S03]  /*5e80*/  ISETP.GE.U32.AND.EX P2, PT, R53, R39, PT, P2 ;  /* 0x000000273500720c */ /* 0x000fc60003f46120 */
[----:B------:R-:W-:Y:S01]  /*5e90*/  IMAD.X R41, R53, 0x1, ~R39, P4 ;  /* 0x0000000135297824 */ /* 0x000fe200020e0e27 */
[----:B------:R-:W-:-:S04]  /*5ea0*/  SEL R40, R40, R51, P2 ;  /* 0x0000003328287207 */ /* 0x000fc80001000000 */
        /* <DEDUP_REMOVED lines=11> */
[----:B------:R-:W-:Y:S06]  /*5f60*/  RET.REL.NODEC R38 `(_ZN2at6native13col2im_kernelIddEEvlPKT_llllllllllllPS2_) ;  /* 0xffffa09026007950 */ /* 0x000fec0003c3ffff */
.L_x_511:
        /* <DEDUP_REMOVED lines=9> */
.L_x_523:


//--------------------- .nv.global                --------------------------
	.section	.nv.global,"aw",@nobits
.nv.global:
	.type		_ZN61_INTERNAL_e8e1f66a_30_NaiveConvolutionTranspose2d_cu_f5f7ea9c4cuda3std3__48in_placeE,@object
	.size		_ZN61_INTERNAL_e8e1f66a_30_NaiveConvolutionTranspose2d_cu_f5f7ea9c4cuda3std3__48in_placeE,(_ZN61_INTERNAL_e8e1f66a_30_NaiveConvolutionTranspose2d_cu_f5f7ea9c4cuda3std6ranges3__45__cpo8distanceE - _ZN61_INTERNAL_e8e1f66a_30_NaiveConvolutionTranspose2d_cu_f5f7ea9c4cuda3std3__48in_placeE)
_ZN61_INTERNAL_e8e1f66a_30_NaiveConvolutionTranspose2d_cu_f5f7ea9c4cuda3std3__48in_placeE:
	.zero		1
	.type		_ZN61_INTERNAL_e8e1f66a_30_NaiveConvolutionTranspose2d_cu_f5f7ea9c4cuda3std6ranges3__45__cpo8distanceE,@object
	.size		_ZN61_INTERNAL_e8e1f66a_30_NaiveConvolutionTranspose2d_cu_f5f7ea9c4cuda3std6ranges3__45__cpo8distanceE,(_ZN61_INTERNAL_e8e1f66a_30_NaiveConvolutionTranspose2d_cu_f5f7ea9c4cuda3std3__45__cpo6cbeginE - _ZN61_INTERNAL_e8e1f66a_30_NaiveConvolutionTranspose2d_cu_f5f7ea9c4cuda3std6ranges3__45__cpo8distanceE)
_ZN61_INTERNAL_e8e1f66a_30_NaiveConvolutionTranspose2d_cu_f5f7ea9c4cuda3std6ranges3__45__cpo8distanceE:
	.zero		1
	.type		_ZN61_INTERNAL_e8e1f66a_30_NaiveConvolutionTranspose2d_cu_f5f7ea9c4cuda3std3__45__cpo6cbeginE,@object
	.size		_ZN61_INTERNAL_e8e1f66a_30_NaiveConvolutionTranspose2d_cu_f5f7ea9c4cuda3std3__45__cpo6cbeginE,(_ZN61_INTERNAL_e8e1f66a_30_NaiveConvolutionTranspose2d_cu_f5f7ea9c4cuda3std6ranges3__45__cpo7advanceE - _ZN61_INTERNAL_e8e1f66a_30_NaiveConvolutionTranspose2d_cu_f5f7ea9c4cuda3std3__45__cpo6cbeginE)
_ZN61_INTERNAL_e8e1f66a_30_NaiveConvolutionTranspose2d_cu_f5f7ea9c4cuda3std3__45__cpo6cbeginE:
	.zero		1
	.type		_ZN61_INTERNAL_e8e1f66a_30_NaiveConvolutionTranspose2d_cu_f5f7ea9c4cuda3std6ranges3__45__cpo7advanceE,@object
	.size		_ZN61_INTERNAL_e8e1f66a_30_NaiveConvolutionTranspose2d_cu_f5f7ea9c4cuda3std6ranges3__45__cpo7advanceE,(_ZN61_INTERNAL_e8e1f66a_30_NaiveConvolutionTranspose2d_cu_f5f7ea9c4cuda3std3__45__cpo7crbeginE - _ZN61_INTERNAL_e8e1f66a_30_NaiveConvolutionTranspose2d_cu_f5f7ea9c4cuda3std6ranges3__45__cpo7advanceE)
_ZN61_INTERNAL_e8e1f66a_30_NaiveConvolutionTranspose2d_cu_f5f7ea9c4cuda3std6ranges3__45__cpo7advanceE:
	.zero		1
	.type		_ZN61_INTERNAL_e8e1f66a_30_NaiveConvolutionTranspose2d_cu_f5f7ea9c4cuda3std3__45__cpo7crbeginE,@object
	.size		_ZN61_INTERNAL_e8e1f66a_30_NaiveConvolutionTranspose2d_cu_f5f7ea9c4cuda3std3__45__cpo7crbeginE,(_ZN61_INTERNAL_e8e1f66a_30_NaiveConvolutionTranspose2d_cu_f5f7ea9c4cuda3std6ranges3__45__cpo4dataE - _ZN61_INTERNAL_e8e1f66a_30_NaiveConvolutionTranspose2d_cu_f5f7ea9c4cuda3std3__45__cpo7crbeginE)
_ZN61_INTERNAL_e8e1f66a_30_NaiveConvolutionTranspose2d_cu_f5f7ea9c4cuda3std3__45__cpo7crbeginE:
	.zero		1
	.type		_ZN61_INTERNAL_e8e1f66a_30_NaiveConvolutionTranspose2d_cu_f5f7ea9c4cuda3std6ranges3__45__cpo4dataE,@object
	.size		_ZN61_INTERNAL_e8e1f66a_30_NaiveConvolutionTranspose2d_cu_f5f7ea9c4cuda3std6ranges3__45__cpo4dataE,(_ZN61_INTERNAL_e8e1f66a_30_NaiveConvolutionTranspose2d_cu_f5f7ea9c4cuda3std6ranges3__45__cpo5beginE - _ZN61_INTERNAL_e8e1f66a_30_NaiveConvolutionTranspose2d_cu_f5f7ea9c4cuda3std6ranges3__45__cpo4dataE)
_ZN61_INTERNAL_e8e1f66a_30_NaiveConvolutionTranspose2d_cu_f5f7ea9c4cuda3std6ranges3__45__cpo4dataE:
	.zero		1
	.type		_ZN61_INTERNAL_e8e1f66a_30_NaiveConvolutionTranspose2d_cu_f5f7ea9c4cuda3std6ranges3__45__cpo5beginE,@object
	.size		_ZN61_INTERNAL_e8e1f66a_30_NaiveConvolutionTranspose2d_cu_f5f7ea9c4cuda3std6ranges3__45__cpo5beginE,(_ZN61_INTERNAL_e8e1f66a_30_NaiveConvolutionTranspose2d_cu_f5f7ea9c4cuda3std3__463_GLOBAL__N__e8e1f66a_30_NaiveConvolutionTranspose2d_cu_f5f7ea9c6ignoreE - _ZN61_INTERNAL_e8e1f66a_30_NaiveConvolutionTranspose2d_cu_f5f7ea9c4cuda3std6ranges3__45__cpo5beginE)
_ZN61_INTERNAL_e8e1f66a_30_NaiveConvolutionTranspose2d_cu_f5f7ea9c4cuda3std6ranges3__45__cpo5beginE:
	.zero		1
	.type		_ZN61_INTERNAL_e8e1f66a_30_NaiveConvolutionTranspose2d_cu_f5f7ea9c4cuda3std3__463_GLOBAL__N__e8e1f66a_30_NaiveConvolutionTranspose2d_cu_f5f7ea9c6ignoreE,@object
	.size		_ZN61_INTERNAL_e8e1f66a_30_NaiveConvolutionTranspose2d_cu_f5f7ea9c4cuda3std3__463_GLOBAL__N__e8e1f66a_30_NaiveConvolutionTranspose2d_cu_f5f7ea9c6ignoreE,(_ZN61_INTERNAL_e8e1f66a_30_NaiveConvolutionTranspose2d_cu_f5f7ea9c4cuda3std6ranges3__45__cpo4sizeE - _ZN61_INTERNAL_e8e1f66a_30_NaiveConvolutionTranspose2d_cu_f5f7ea9c4cuda3std3__463_GLOBAL__N__e8e1f66a_30_NaiveConvolutionTranspose2d_cu_f5f7ea9c6ignoreE)
_ZN61_INTERNAL_e8e1f66a_30_NaiveConvolutionTranspose2d_cu_f5f7ea9c4cuda3std3__463_GLOBAL__N__e8e1f66a_30_NaiveConvolutionTranspose2d_cu_f5f7ea9c6ignoreE:
	.zero		1
	.type		_ZN61_INTERNAL_e8e1f66a_30_NaiveConvolutionTranspose2d_cu_f5f7ea9c4cuda3std6ranges3__45__cpo4sizeE,@object
	.size		_ZN61_INTERNAL_e8e1f66a_30_NaiveConvolutionTranspose2d_cu_f5f7ea9c4cuda3std6ranges3__45__cpo4sizeE,(_ZN61_INTERNAL_e8e1f66a_30_NaiveConvolutionTranspose2d_cu_f5f7ea9c4cuda3std3__45__cpo5beginE - _ZN61_INTERNAL_e8e1f66a_30_NaiveConvolutionTranspose2d_cu_f5f7ea9c4cuda3std6ranges3__45__cpo4sizeE)
_ZN61_INTERNAL_e8e1f66a_30_NaiveConvolutionTranspose2d_cu_f5f7ea9c4cuda3std6ranges3__45__cpo4sizeE:
	.zero		1
	.type		_ZN61_INTERNAL_e8e1f66a_30_NaiveConvolutionTranspose2d_cu_f5f7ea9c4cuda3std3__45__cpo5beginE,@object
	.size		_ZN61_INTERNAL_e8e1f66a_30_NaiveConvolutionTranspose2d_cu_f5f7ea9c4cuda3std3__45__cpo5beginE,(_ZN61_INTERNAL_e8e1f66a_30_NaiveConvolutionTranspose2d_cu_f5f7ea9c4cuda3std6ranges3__45__cpo6cbeginE - _ZN61_INTERNAL_e8e1f66a_30_NaiveConvolutionTranspose2d_cu_f5f7ea9c4cuda3std3__45__cpo5beginE)
_ZN61_INTERNAL_e8e1f66a_30_NaiveConvolutionTranspose2d_cu_f5f7ea9c4cuda3std3__45__cpo5beginE:
	.zero		1
	.type		_ZN61_INTERNAL_e8e1f66a_30_NaiveConvolutionTranspose2d_cu_f5f7ea9c4cuda3std6ranges3__45__cpo6cbeginE,@object
	.size		_ZN61_INTERNAL_e8e1f66a_30_NaiveConvolutionTranspose2d_cu_f5f7ea9c4cuda3std6ranges3__45__cpo6cbeginE,(_ZN61_INTERNAL_e8e1f66a_30_NaiveConvolutionTranspose2d_cu_f5f7ea9c4cuda3std3__45__cpo6rbeginE - _ZN61_INTERNAL_e8e1f66a_30_NaiveConvolutionTranspose2d_cu_f5f7ea9c4cuda3std6ranges3__45__cpo6cbeginE)
_ZN61_INTERNAL_e8e1f66a_30_NaiveConvolutionTranspose2d_cu_f5f7ea9c4cuda3std6ranges3__45__cpo6cbeginE:
	.zero		1
	.type		_ZN61_INTERNAL_e8e1f66a_30_NaiveConvolutionTranspose2d_cu_f5f7ea9c4cuda3std3__45__cpo6rbeginE,@object
	.size		_ZN61_INTERNAL_e8e1f66a_30_NaiveConvolutionTranspose2d_cu_f5f7ea9c4cuda3std3__45__cpo6rbeginE,(_ZN61_INTERNAL_e8e1f66a_30_NaiveConvolutionTranspose2d_cu_f5f7ea9c4cuda3std6ranges3__45__cpo4nextE - _ZN61_INTERNAL_e8e1f66a_30_NaiveConvolutionTranspose2d_cu_f5f7ea9c4cuda3std3__45__cpo6rbeginE)
_ZN61_INTERNAL_e8e1f66a_30_NaiveConvolutionTranspose2d_cu_f5f7ea9c4cuda3std3__45__cpo6rbeginE:
	.zero		1
	.type		_ZN61_INTERNAL_e8e1f66a_30_NaiveConvolutionTranspose2d_cu_f5f7ea9c4cuda3std6ranges3__45__cpo4nextE,@object
	.size		_ZN61_INTERNAL_e8e1f66a_30_NaiveConvolutionTranspose2d_cu_f5f7ea9c4cuda3std6ranges3__45__cpo4nextE,(_ZN61_INTERNAL_e8e1f66a_30_NaiveConvolutionTranspose2d_cu_f5f7ea9c4cuda3std6ranges3__45__cpo4swapE - _ZN61_INTERNAL_e8e1f66a_30_NaiveConvolutionTranspose2d_cu_f5f7ea9c4cuda3std6ranges3__45__cpo4nextE)
_ZN61_INTERNAL_e8e1f66a_30_NaiveConvolutionTranspose2d_cu_f5f7ea9c4cuda3std6ranges3__45__cpo4nextE:
	.zero		1
	.type		_ZN61_INTERNAL_e8e1f66a_30_NaiveConvolutionTranspose2d_cu_f5f7ea9c4cuda3std6ranges3__45__cpo4swapE,@object
	.size		_ZN61_INTERNAL_e8e1f66a_30_NaiveConvolutionTranspose2d_cu_f5f7ea9c4cuda3std6ranges3__45__cpo4swapE,(_ZN61_INTERNAL_e8e1f66a_30_NaiveConvolutionTranspose2d_cu_f5f7ea9c4cuda3std3__420unreachable_sentinelE - _ZN61_INTERNAL_e8e1f66a_30_NaiveConvolutionTranspose2d_cu_f5f7ea9c4cuda3std6ranges3__45__cpo4swapE)
_ZN61_INTERNAL_e8e1f66a_30_NaiveConvolutionTranspose2d_cu_f5f7ea9c4cuda3std6ranges3__45__cpo4swapE:
	.zero		1
	.type		_ZN61_INTERNAL_e8e1f66a_30_NaiveConvolutionTranspose2d_cu_f5f7ea9c4cuda3std3__420unreachable_sentinelE,@object
	.size		_ZN61_INTERNAL_e8e1f66a_30_NaiveConvolutionTranspose2d_cu_f5f7ea9c4cuda3std3__420unreachable_sentinelE,(_ZN61_INTERNAL_e8e1f66a_30_NaiveConvolutionTranspose2d_cu_f5f7ea9c6thrust23THRUST_300001_SM_800_NS6system6detail10sequential3seqE - _ZN61_INTERNAL_e8e1f66a_30_NaiveConvolutionTranspose2d_cu_f5f7ea9c4cuda3std3__420unreachable_sentinelE)
_ZN61_INTERNAL_e8e1f66a_30_NaiveConvolutionTranspose2d_cu_f5f7ea9c4cuda3std3__420unreachable_sentinelE:
	.zero		1
	.type		_ZN61_INTERNAL_e8e1f66a_30_NaiveConvolutionTranspose2d_cu_f5f7ea9c6thrust23THRUST_300001_SM_800_NS6system6detail10sequential3seqE,@object
	.size		_ZN61_INTERNAL_e8e1f66a_30_NaiveConvolutionTranspose2d_cu_f5f7ea9c6thrust23THRUST_300001_SM_800_NS6system6detail10sequential3seqE,(_ZN61_INTERNAL_e8e1f66a_30_NaiveConvolutionTranspose2d_cu_f5f7ea9c4cuda3std3__45__cpo4cendE - _ZN61_INTERNAL_e8e1f66a_30_NaiveConvolutionTranspose2d_cu_f5f7ea9c6thrust23THRUST_300001_SM_800_NS6system6detail10sequential3seqE)
_ZN61_INTERNAL_e8e1f66a_30_NaiveConvolutionTranspose2d_cu_f5f7ea9c6thrust23THRUST_300001_SM_800_NS6system6detail10sequential3seqE:
	.zero		1
	.type		_ZN61_INTERNAL_e8e1f66a_30_NaiveConvolutionTranspose2d_cu_f5f7ea9c4cuda3std3__45__cpo4cendE,@object
	.size		_ZN61_INTERNAL_e8e1f66a_30_NaiveConvolutionTranspose2d_cu_f5f7ea9c4cuda3std3__45__cpo4cendE,(_ZN61_INTERNAL_e8e1f66a_30_NaiveConvolutionTranspose2d_cu_f5f7ea9c4cuda3std6ranges3__45__cpo9iter_swapE - _ZN61_INTERNAL_e8e1f66a_30_NaiveConvolutionTranspose2d_cu_f5f7ea9c4cuda3std3__45__cpo4cendE)
_ZN61_INTERNAL_e8e1f66a_30_NaiveConvolutionTranspose2d_cu_f5f7ea9c4cuda3std3__45__cpo4cendE:
	.zero		1
	.type		_ZN61_INTERNAL_e8e1f66a_30_NaiveConvolutionTranspose2d_cu_f5f7ea9c4cuda3std6ranges3__45__cpo9iter_swapE,@object
	.size		_ZN61_INTERNAL_e8e1f66a_30_NaiveConvolutionTranspose2d_cu_f5f7ea9c4cuda3std6ranges3__45__cpo9iter_swapE,(_ZN61_INTERNAL_e8e1f66a_30_NaiveConvolutionTranspose2d_cu_f5f7ea9c4cuda3std3__45__cpo5crendE - _ZN61_INTERNAL_e8e1f66a_30_NaiveConvolutionTranspose2d_cu_f5f7ea9c4cuda3std6ranges3__45__cpo9iter_swapE)
_ZN61_INTERNAL_e8e1f66a_30_NaiveConvolutionTranspose2d_cu_f5f7ea9c4cuda3std6ranges3__45__cpo9iter_swapE:
	.zero		1
	.type		_ZN61_INTERNAL_e8e1f66a_30_NaiveConvolutionTranspose2d_cu_f5f7ea9c4cuda3std3__45__cpo5crendE,@object
	.size		_ZN61_INTERNAL_e8e1f66a_30_NaiveConvolutionTranspose2d_cu_f5f7ea9c4cuda3std3__45__cpo5crendE,(_ZN61_INTERNAL_e8e1f66a_30_NaiveConvolutionTranspose2d_cu_f5f7ea9c4cuda3std6ranges3__45__cpo5cdataE - _ZN61_INTERNAL_e8e1f66a_30_NaiveConvolutionTranspose2d_cu_f5f7ea9c4cuda3std3__45__cpo5crendE)
_ZN61_INTERNAL_e8e1f66a_30_NaiveConvolutionTranspose2d_cu_f5f7ea9c4cuda3std3__45__cpo5crendE:
	.zero		1
	.type		_ZN61_INTERNAL_e8e1f66a_30_NaiveConvolutionTranspose2d_cu_f5f7ea9c4cuda3std6ranges3__45__cpo5cdataE,@object
	.size		_ZN61_INTERNAL_e8e1f66a_30_NaiveConvolutionTranspose2d_cu_f5f7ea9c4cuda3std6ranges3__45__cpo5cdataE,(_ZN61_INTERNAL_e8e1f66a_30_NaiveConvolutionTranspose2d_cu_f5f7ea9c4cuda3std6ranges3__45__cpo3endE - _ZN61_INTERNAL_e8e1f66a_30_NaiveConvolutionTranspose2d_cu_f5f7ea9c4cuda3std6ranges3__45__cpo5cdataE)
_ZN61_INTERNAL_e8e1f66a_30_NaiveConvolutionTranspose2d_cu_f5f7ea9c4cuda3std6ranges3__45__cpo5cdataE:
	.zero		1
	.type		_ZN61_INTERNAL_e8e1f66a_30_NaiveConvolutionTranspose2d_cu_f5f7ea9c4cuda3std6ranges3__45__cpo3endE,@object
	.size		_ZN61_INTERNAL_e8e1f66a_30_NaiveConvolutionTranspose2d_cu_f5f7ea9c4cuda3std6ranges3__45__cpo3endE,(_ZN61_INTERNAL_e8e1f66a_30_NaiveConvolutionTranspose2d_cu_f5f7ea9c4cuda3std3__419piecewise_constructE - _ZN61_INTERNAL_e8e1f66a_30_NaiveConvolutionTranspose2d_cu_f5f7ea9c4cuda3std6ranges3__45__cpo3endE)
_ZN61_INTERNAL_e8e1f66a_30_NaiveConvolutionTranspose2d_cu_f5f7ea9c4cuda3std6ranges3__45__cpo3endE:
	.zero		1
	.type		_ZN61_INTERNAL_e8e1f66a_30_NaiveConvolutionTranspose2d_cu_f5f7ea9c4cuda3std3__419piecewise_constructE,@object
	.size		_ZN61_INTERNAL_e8e1f66a_30_NaiveConvolutionTranspose2d_cu_f5f7ea9c4cuda3std3__419piecewise_constructE,(_ZN61_INTERNAL_e8e1f66a_30_NaiveConvolutionTranspose2d_cu_f5f7ea9c4cuda3std6ranges3__45__cpo5ssizeE - _ZN61_INTERNAL_e8e1f66a_30_NaiveConvolutionTranspose2d_cu_f5f7ea9c4cuda3std3__419piecewise_constructE)
_ZN61_INTERNAL_e8e1f66a_30_NaiveConvolutionTranspose2d_cu_f5f7ea9c4cuda3std3__419piecewise_constructE:
	.zero		1
	.type		_ZN61_INTERNAL_e8e1f66a_30_NaiveConvolutionTranspose2d_cu_f5f7ea9c4cuda3std6ranges3__45__cpo5ssizeE,@object
	.size		_ZN61_INTERNAL_e8e1f66a_30_NaiveConvolutionTranspose2d_cu_f5f7ea9c4cuda3std6ranges3__45__cpo5ssizeE,(_ZN61_INTERNAL_e8e1f66a_30_NaiveConvolutionTranspose2d_cu_f5f7ea9c4cuda3std3__45__cpo3endE - _ZN61_INTERNAL_e8e1f66a_30_NaiveConvolutionTranspose2d_cu_f5f7ea9c4cuda3std6ranges3__45__cpo5ssizeE)
_ZN61_INTERNAL_e8e1f66a_30_NaiveConvolutionTranspose2d_cu_f5f7ea9c4cuda3std6ranges3__45__cpo5ssizeE:
	.zero		1
	.type		_ZN61_INTERNAL_e8e1f66a_30_NaiveConvolutionTranspose2d_cu_f5f7ea9c4cuda3std3__45__cpo3endE,@object
	.size		_ZN61_INTERNAL_e8e1f66a_30_NaiveConvolutionTranspose2d_cu_f5f7ea9c4cuda3std3__45__cpo3endE,(_ZN61_INTERNAL_e8e1f66a_30_NaiveConvolutionTranspose2d_cu_f5f7ea9c4cuda3std6ranges3__45__cpo4cendE - _ZN61_INTERNAL_e8e1f66a_30_NaiveConvolutionTranspose2d_cu_f5f7ea9c4cuda3std3__45__cpo3endE)
_ZN61_INTERNAL_e8e1f66a_30_NaiveConvolutionTranspose2d_cu_f5f7ea9c4cuda3std3__45__cpo3endE:
	.zero		1
	.type		_ZN61_INTERNAL_e8e1f66a_30_NaiveConvolutionTranspose2d_cu_f5f7ea9c4cuda3std6ranges3__45__cpo4cendE,@object
	.size		_ZN61_INTERNAL_e8e1f66a_30_NaiveConvolutionTranspose2d_cu_f5f7ea9c4cuda3std6ranges3__45__cpo4cendE,(_ZN61_INTERNAL_e8e1f66a_30_NaiveConvolutionTranspose2d_cu_f5f7ea9c4cuda3std3__45__cpo4rendE - _ZN61_INTERNAL_e8e1f66a_30_NaiveConvolutionTranspose2d_cu_f5f7ea9c4cuda3std6ranges3__45__cpo4cendE)
_ZN61_INTERNAL_e8e1f66a_30_NaiveConvolutionTranspose2d_cu_f5f7ea9c4cuda3std6ranges3__45__cpo4cendE:
	.zero		1
	.type		_ZN61_INTERNAL_e8e1f66a_30_NaiveConvolutionTranspose2d_cu_f5f7ea9c4cuda3std3__45__cpo4rendE,@object
	.size		_ZN61_INTERNAL_e8e1f66a_30_NaiveConvolutionTranspose2d_cu_f5f7ea9c4cuda3std3__45__cpo4rendE,(_ZN61_INTERNAL_e8e1f66a_30_NaiveConvolutionTranspose2d_cu_f5f7ea9c4cuda3std6ranges3__45__cpo4prevE - _ZN61_INTERNAL_e8e1f66a_30_NaiveConvolutionTranspose2d_cu_f5f7ea9c4cuda3std3__45__cpo4rendE)
_ZN61_INTERNAL_e8e1f66a_30_NaiveConvolutionTranspose2d_cu_f5f7ea9c4cuda3std3__45__cpo4rendE:
	.zero		1
	.type		_ZN61_INTERNAL_e8e1f66a_30_NaiveConvolutionTranspose2d_cu_f5f7ea9c4cuda3std6ranges3__45__cpo4prevE,@object
	.size		_ZN61_INTERNAL_e8e1f66a_30_NaiveConvolutionTranspose2d_cu_f5f7ea9c4cuda3std6ranges3__45__cpo4prevE,(_ZN61_INTERNAL_e8e1f66a_30_NaiveConvolutionTranspose2d_cu_f5f7ea9c4cuda3std6ranges3__45__cpo9iter_moveE - _ZN61_INTERNAL_e8e1f66a_30_NaiveConvolutionTranspose2d_cu_f5f7ea9c4cuda3std6ranges3__45__cpo4prevE)
_ZN61_INTERNAL_e8e1f66a_30_NaiveConvolutionTranspose2d_cu_f5f7ea9c4cuda3std6ranges3__45__cpo4prevE:
	.zero		1
	.type		_ZN61_INTERNAL_e8e1f66a_30_NaiveConvolutionTranspose2d_cu_f5f7ea9c4cuda3std6ranges3__45__cpo9iter_moveE,@object
	.size		_ZN61_INTERNAL_e8e1f66a_30_NaiveConvolutionTranspose2d_cu_f5f7ea9c4cuda3std6ranges3__45__cpo9iter_moveE,(.L_13 - _ZN61_INTERNAL_e8e1f66a_30_NaiveConvolutionTranspose2d_cu_f5f7ea9c4cuda3std6ranges3__45__cpo9iter_moveE)
_ZN61_INTERNAL_e8e1f66a_30_NaiveConvolutionTranspose2d_cu_f5f7ea9c4cuda3std6ranges3__45__cpo9iter_moveE:
	.zero		1
.L_13:
